	.target	sm_80

	.elftype	@"ET_EXEC"


//--------------------- .note.nv.tkinfo           --------------------------
	.section	.note.nv.tkinfo,"",@"SHT_NOTE"
	.sectionflags	@"SHF_NOTE_NV_TKINFO"
	.tkinfo
        /*0018*/ 	.word	0x00000002
        /*0030*/ 	.string	""
        /*0030*/ 	.string	"ptxas"
        /*0030*/ 	.string	"Cuda compilation tools, release 13.0, V13.0.88"
        /*0030*/ 	.string	"Build cuda_13.0.r13.0/compiler.36424714_0"
        /*0030*/ 	.string	"-v  -suppress-debug-info  -lineinfo  -arch sm_80 "



//--------------------- .note.nv.cuinfo           --------------------------
	.section	.note.nv.cuinfo,"",@"SHT_NOTE"
	.sectionflags	@"SHF_NOTE_NV_CUINFO"
        /*0018*/ 	.short	0x0002
        /*001a*/ 	.short	0x0050
        /*001c*/ 	.short	0x0082
	.zero		2


//--------------------- .nv.info                  --------------------------
	.section	.nv.info,"",@"SHT_CUDA_INFO"
	.align	4


	//----- nvinfo : EIATTR_REGCOUNT
	.align		4
        /*0000*/ 	.byte	0x04, 0x2f
        /*0002*/ 	.short	(.L_2 - .L_1)
	.align		4
.L_1:
        /*0004*/ 	.word	index@(attn_fwd)
        /*0008*/ 	.word	0x00000080


	//----- nvinfo : EIATTR_FRAME_SIZE
	.align		4
.L_2:
        /*000c*/ 	.byte	0x04, 0x11
        /*000e*/ 	.short	(.L_4 - .L_3)
	.align		4
.L_3:
        /*0010*/ 	.word	index@(attn_fwd)
        /*0014*/ 	.word	0x00000e68


	//----- nvinfo : EIATTR_MIN_STACK_SIZE
	.align		4
.L_4:
        /*0018*/ 	.byte	0x04, 0x12
        /*001a*/ 	.short	(.L_6 - .L_5)
	.align		4
.L_5:
        /*001c*/ 	.word	index@(attn_fwd)
        /*0020*/ 	.word	0x00000e68
.L_6:


//--------------------- .nv.info.attn_fwd         --------------------------
	.section	.nv.info.attn_fwd,"",@"SHT_CUDA_INFO"
	.sectionflags	@""
	.align	4


	//----- nvinfo : EIATTR_CUDA_API_VERSION
	.align		4
        /*0000*/ 	.byte	0x04, 0x37
        /*0002*/ 	.short	(.L_8 - .L_7)
.L_7:
        /*0004*/ 	.word	0x00000082


	//----- nvinfo : EIATTR_SW2861232_WAR
	.align		4
.L_8:
        /*0008*/ 	.byte	0x01, 0x35
	.zero		2


	//----- nvinfo : EIATTR_PARAM_CBANK
	.align		4
        /*000c*/ 	.byte	0x04, 0x0a
        /*000e*/ 	.short	(.L_10 - .L_9)
	.align		4
.L_9:
        /*0010*/ 	.word	index@(.nv.constant0.attn_fwd)
        /*0014*/ 	.short	0x0160
        /*0016*/ 	.short	0x0088


	//----- nvinfo : EIATTR_CBANK_PARAM_SIZE
	.align		4
.L_10:
        /*0018*/ 	.byte	0x03, 0x19
        /*001a*/ 	.short	0x0088


	//----- nvinfo : EIATTR_KPARAM_INFO
	.align		4
        /*001c*/ 	.byte	0x04, 0x17
        /*001e*/ 	.short	(.L_12 - .L_11)
.L_11:
        /*0020*/ 	.word	0x00000000
        /*0024*/ 	.short	0x0019
        /*0026*/ 	.short	0x0080
        /*0028*/ 	.byte	0x00, 0xf4, 0x21, 0x00


	//----- nvinfo : EIATTR_KPARAM_INFO
	.align		4
.L_12:
        /*002c*/ 	.byte	0x04, 0x17
        /*002e*/ 	.short	(.L_14 - .L_13)
.L_13:
        /*0030*/ 	.word	0x00000000
        /*0034*/ 	.short	0x0018
        /*0036*/ 	.short	0x0078
        /*0038*/ 	.byte	0x00, 0xf4, 0x21, 0x00


	//----- nvinfo : EIATTR_KPARAM_INFO
	.align		4
.L_14:
        /*003c*/ 	.byte	0x04, 0x17
        /*003e*/ 	.short	(.L_16 - .L_15)
.L_15:
        /*0040*/ 	.word	0x00000000
        /*0044*/ 	.short	0x0017
        /*0046*/ 	.short	0x0070
        /*0048*/ 	.byte	0x00, 0xf0, 0x11, 0x00


	//----- nvinfo : EIATTR_KPARAM_INFO
	.align		4
.L_16:
        /*004c*/ 	.byte	0x04, 0x17
        /*004e*/ 	.short	(.L_18 - .L_17)
.L_17:
        /*0050*/ 	.word	0x00000000
        /*0054*/ 	.short	0x0016
        /*0056*/ 	.short	0x006c
        /*0058*/ 	.byte	0x00, 0xf0, 0x11, 0x00


	//----- nvinfo : EIATTR_KPARAM_INFO
	.align		4
.L_18:
        /*005c*/ 	.byte	0x04, 0x17
        /*005e*/ 	.short	(.L_20 - .L_19)
.L_19:
        /*0060*/ 	.word	0x00000000
        /*0064*/ 	.short	0x0015
        /*0066*/ 	.short	0x0068
        /*0068*/ 	.byte	0x00, 0xf0, 0x11, 0x00


	//----- nvinfo : EIATTR_KPARAM_INFO
	.align		4
.L_20:
        /*006c*/ 	.byte	0x04, 0x17
        /*006e*/ 	.short	(.L_22 - .L_21)
.L_21:
        /*0070*/ 	.word	0x00000000
        /*0074*/ 	.short	0x0014
        /*0076*/ 	.short	0x0064
        /*0078*/ 	.byte	0x00, 0xf0, 0x11, 0x00


	//----- nvinfo : EIATTR_KPARAM_INFO
	.align		4
.L_22:
        /*007c*/ 	.byte	0x04, 0x17
        /*007e*/ 	.short	(.L_24 - .L_23)
.L_23:
        /*0080*/ 	.word	0x00000000
        /*0084*/ 	.short	0x0013
        /*0086*/ 	.short	0x0060
        /*0088*/ 	.byte	0x00, 0xf0, 0x11, 0x00


	//----- nvinfo : EIATTR_KPARAM_INFO
	.align		4
.L_24:
        /*008c*/ 	.byte	0x04, 0x17
        /*008e*/ 	.short	(.L_26 - .L_25)
.L_25:
        /*0090*/ 	.word	0x00000000
        /*0094*/ 	.short	0x0012
        /*0096*/ 	.short	0x005c
        /*0098*/ 	.byte	0x00, 0xf0, 0x11, 0x00


	//----- nvinfo : EIATTR_KPARAM_INFO
	.align		4
.L_26:
        /*009c*/ 	.byte	0x04, 0x17
        /*009e*/ 	.short	(.L_28 - .L_27)
.L_27:
        /*00a0*/ 	.word	0x00000000
        /*00a4*/ 	.short	0x0011
        /*00a6*/ 	.short	0x0058
        /*00a8*/ 	.byte	0x00, 0xf0, 0x11, 0x00


	//----- nvinfo : EIATTR_KPARAM_INFO
	.align		4
.L_28:
        /*00ac*/ 	.byte	0x04, 0x17
        /*00ae*/ 	.short	(.L_30 - .L_29)
.L_29:
        /*00b0*/ 	.word	0x00000000
        /*00b4*/ 	.short	0x0010
        /*00b6*/ 	.short	0x0054
        /*00b8*/ 	.byte	0x00, 0xf0, 0x11, 0x00


	//----- nvinfo : EIATTR_KPARAM_INFO
	.align		4
.L_30:
        /*00bc*/ 	.byte	0x04, 0x17
        /*00be*/ 	.short	(.L_32 - .L_31)
.L_31:
        /*00c0*/ 	.word	0x00000000
        /*00c4*/ 	.short	0x000f
        /*00c6*/ 	.short	0x0050
        /*00c8*/ 	.byte	0x00, 0xf0, 0x11, 0x00


	//----- nvinfo : EIATTR_KPARAM_INFO
	.align		4
.L_32:
        /*00cc*/ 	.byte	0x04, 0x17
        /*00ce*/ 	.short	(.L_34 - .L_33)
.L_33:
        /*00d0*/ 	.word	0x00000000
        /*00d4*/ 	.short	0x000e
        /*00d6*/ 	.short	0x004c
        /*00d8*/ 	.byte	0x00, 0xf0, 0x11, 0x00


	//----- nvinfo : EIATTR_KPARAM_INFO
	.align		4
.L_34:
        /*00dc*/ 	.byte	0x04, 0x17
        /*00de*/ 	.short	(.L_36 - .L_35)
.L_35:
        /*00e0*/ 	.word	0x00000000
        /*00e4*/ 	.short	0x000d
        /*00e6*/ 	.short	0x0048
        /*00e8*/ 	.byte	0x00, 0xf0, 0x11, 0x00


	//----- nvinfo : EIATTR_KPARAM_INFO
	.align		4
.L_36:
        /*00ec*/ 	.byte	0x04, 0x17
        /*00ee*/ 	.short	(.L_38 - .L_37)
.L_37:
        /*00f0*/ 	.word	0x00000000
        /*00f4*/ 	.short	0x000c
        /*00f6*/ 	.short	0x0044
        /*00f8*/ 	.byte	0x00, 0xf0, 0x11, 0x00


	//----- nvinfo : EIATTR_KPARAM_INFO
	.align		4
.L_38:
        /*00fc*/ 	.byte	0x04, 0x17
        /*00fe*/ 	.short	(.L_40 - .L_39)
.L_39:
        /*0100*/ 	.word	0x00000000
        /*0104*/ 	.short	0x000b
        /*0106*/ 	.short	0x0040
        /*0108*/ 	.byte	0x00, 0xf0, 0x11, 0x00


	//----- nvinfo : EIATTR_KPARAM_INFO
	.align		4
.L_40:
        /*010c*/ 	.byte	0x04, 0x17
        /*010e*/ 	.short	(.L_42 - .L_41)
.L_41:
        /*0110*/ 	.word	0x00000000
        /*0114*/ 	.short	0x000a
        /*0116*/ 	.short	0x003c
        /*0118*/ 	.byte	0x00, 0xf0, 0x11, 0x00


	//----- nvinfo : EIATTR_KPARAM_INFO
	.align		4
.L_42:
        /*011c*/ 	.byte	0x04, 0x17
        /*011e*/ 	.short	(.L_44 - .L_43)
.L_43:
        /*0120*/ 	.word	0x00000000
        /*0124*/ 	.short	0x0009
        /*0126*/ 	.short	0x0038
        /*0128*/ 	.byte	0x00, 0xf0, 0x11, 0x00


	//----- nvinfo : EIATTR_KPARAM_INFO
	.align		4
.L_44:
        /*012c*/ 	.byte	0x04, 0x17
        /*012e*/ 	.short	(.L_46 - .L_45)
.L_45:
        /*0130*/ 	.word	0x00000000
        /*0134*/ 	.short	0x0008
        /*0136*/ 	.short	0x0034
        /*0138*/ 	.byte	0x00, 0xf0, 0x11, 0x00


	//----- nvinfo : EIATTR_KPARAM_INFO
	.align		4
.L_46:
        /*013c*/ 	.byte	0x04, 0x17
        /*013e*/ 	.short	(.L_48 - .L_47)
.L_47:
        /*0140*/ 	.word	0x00000000
        /*0144*/ 	.short	0x0007
        /*0146*/ 	.short	0x0030
        /*0148*/ 	.byte	0x00, 0xf0, 0x11, 0x00


	//----- nvinfo : EIATTR_KPARAM_INFO
	.align		4
.L_48:
        /*014c*/ 	.byte	0x04, 0x17
        /*014e*/ 	.short	(.L_50 - .L_49)
.L_49:
        /*0150*/ 	.word	0x00000000
        /*0154*/ 	.short	0x0006
        /*0156*/ 	.short	0x002c
        /*0158*/ 	.byte	0x00, 0xf0, 0x11, 0x00


	//----- nvinfo : EIATTR_KPARAM_INFO
	.align		4
.L_50:
        /*015c*/ 	.byte	0x04, 0x17
        /*015e*/ 	.short	(.L_52 - .L_51)
.L_51:
        /*0160*/ 	.word	0x00000000
        /*0164*/ 	.short	0x0005
        /*0166*/ 	.short	0x0028
        /*0168*/ 	.byte	0x00, 0xf0, 0x11, 0x00


	//----- nvinfo : EIATTR_KPARAM_INFO
	.align		4
.L_52:
        /*016c*/ 	.byte	0x04, 0x17
        /*016e*/ 	.short	(.L_54 - .L_53)
.L_53:
        /*0170*/ 	.word	0x00000000
        /*0174*/ 	.short	0x0004
        /*0176*/ 	.short	0x0020
        /*0178*/ 	.byte	0x00, 0xf4, 0x21, 0x00


	//----- nvinfo : EIATTR_KPARAM_INFO
	.align		4
.L_54:
        /*017c*/ 	.byte	0x04, 0x17
        /*017e*/ 	.short	(.L_56 - .L_55)
.L_55:
        /*0180*/ 	.word	0x00000000
        /*0184*/ 	.short	0x0003
        /*0186*/ 	.short	0x0018
        /*0188*/ 	.byte	0x00, 0xf4, 0x21, 0x00


	//----- nvinfo : EIATTR_KPARAM_INFO
	.align		4
.L_56:
        /*018c*/ 	.byte	0x04, 0x17
        /*018e*/ 	.short	(.L_58 - .L_57)
.L_57:
        /*0190*/ 	.word	0x00000000
        /*0194*/ 	.short	0x0002
        /*0196*/ 	.short	0x0010
        /*0198*/ 	.byte	0x00, 0xf4, 0x21, 0x00


	//----- nvinfo : EIATTR_KPARAM_INFO
	.align		4
.L_58:
        /*019c*/ 	.byte	0x04, 0x17
        /*019e*/ 	.short	(.L_60 - .L_59)
.L_59:
        /*01a0*/ 	.word	0x00000000
        /*01a4*/ 	.short	0x0001
        /*01a6*/ 	.short	0x0008
        /*01a8*/ 	.byte	0x00, 0xf4, 0x21, 0x00


	//----- nvinfo : EIATTR_KPARAM_INFO
	.align		4
.L_60:
        /*01ac*/ 	.byte	0x04, 0x17
        /*01ae*/ 	.short	(.L_62 - .L_61)
.L_61:
        /*01b0*/ 	.word	0x00000000
        /*01b4*/ 	.short	0x0000
        /*01b6*/ 	.short	0x0000
        /*01b8*/ 	.byte	0x00, 0xf4, 0x21, 0x00


	//----- nvinfo : EIATTR_MAXREG_COUNT
	.align		4
.L_62:
        /*01bc*/ 	.byte	0x03, 0x1b
        /*01be*/ 	.short	0x00ff


	//----- nvinfo : EIATTR_NUM_BARRIERS
	.align		4
        /*01c0*/ 	.byte	0x02, 0x4c
        /*01c2*/ 	.byte	0x01
	.zero		1


	//----- nvinfo : EIATTR_ANNOTATIONS
	.align		4
        /*01c4*/ 	.byte	0x04, 0x55
        /*01c6*/ 	.short	(.L_64 - .L_63)


	//   ....[0]....
.L_63:
        /*01c8*/ 	.word	0x00000001
        /*01cc*/ 	.byte	0xc0, 0x04, 0x00, 0x00, 0x01, 0x00, 0x00, 0x00, 0xf0, 0x04, 0x00, 0x00, 0x01, 0x00, 0x00, 0x00
        /* <DEDUP_REMOVED lines=1675> */
        /*6a8c*/ 	.byte	0x50, 0x85, 0x02, 0x00


	//----- nvinfo : EIATTR_MERCURY_ISA_VERSION
	.align		4
.L_64:
        /*6a90*/ 	.byte	0x03, 0x5f
        /*6a92*/ 	.short	0x0000


	//----- nvinfo : EIATTR_COOP_GROUP_MASK_REGIDS
	.align		4
        /*6a94*/ 	.byte	0x04, 0x29
        /*6a96*/ 	.short	(.L_66 - .L_65)


	//   ....[0]....
.L_65:
        /*6a98*/ 	.word	0xffffffff


	//   ....[1]....
        /*6a9c*/ 	.word	0xffffffff


	//   ....[2]....
        /*6aa0*/ 	.word	0xffffffff


	//   ....[3]....
        /*6aa4*/ 	.word	0xffffffff


	//   ....[4]....
        /*6aa8*/ 	.word	0xffffffff


	//   ....[5]....
        /*6aac*/ 	.word	0xffffffff


	//   ....[6]....
        /*6ab0*/ 	.word	0xffffffff


	//   ....[7]....
        /*6ab4*/ 	.word	0xffffffff


	//   ....[8]....
        /*6ab8*/ 	.word	0xffffffff


	//   ....[9]....
        /*6abc*/ 	.word	0xffffffff


	//   ....[10]....
        /*6ac0*/ 	.word	0xffffffff


	//   ....[11]....
        /*6ac4*/ 	.word	0xffffffff


	//   ....[12]....
        /*6ac8*/ 	.word	0xffffffff


	//   ....[13]....
        /*6acc*/ 	.word	0xffffffff


	//   ....[14]....
        /*6ad0*/ 	.word	0xffffffff


	//   ....[15]....
        /*6ad4*/ 	.word	0xffffffff


	//   ....[16]....
        /*6ad8*/ 	.word	0xffffffff


	//   ....[17]....
        /*6adc*/ 	.word	0xffffffff


	//   ....[18]....
        /*6ae0*/ 	.word	0xffffffff


	//   ....[19]....
        /*6ae4*/ 	.word	0xffffffff


	//   ....[20]....
        /*6ae8*/ 	.word	0xffffffff


	//   ....[21]....
        /*6aec*/ 	.word	0xffffffff


	//   ....[22]....
        /*6af0*/ 	.word	0xffffffff


	//   ....[23]....
        /*6af4*/ 	.word	0xffffffff


	//   ....[24]....
        /*6af8*/ 	.word	0xffffffff


	//   ....[25]....
        /*6afc*/ 	.word	0xffffffff


	//   ....[26]....
        /*6b00*/ 	.word	0xffffffff


	//   ....[27]....
        /*6b04*/ 	.word	0xffffffff


	//   ....[28]....
        /*6b08*/ 	.word	0xffffffff


	//   ....[29]....
        /*6b0c*/ 	.word	0xffffffff


	//   ....[30]....
        /*6b10*/ 	.word	0xffffffff


	//   ....[31]....
        /*6b14*/ 	.word	0xffffffff


	//   ....[32]....
        /*6b18*/ 	.word	0xffffffff


	//   ....[33]....
        /*6b1c*/ 	.word	0xffffffff


	//   ....[34]....
        /*6b20*/ 	.word	0xffffffff


	//   ....[35]....
        /*6b24*/ 	.word	0xffffffff


	//   ....[36]....
        /*6b28*/ 	.word	0xffffffff


	//   ....[37]....
        /*6b2c*/ 	.word	0xffffffff


	//   ....[38]....
        /*6b30*/ 	.word	0xffffffff


	//   ....[39]....
        /*6b34*/ 	.word	0xffffffff


	//   ....[40]....
        /*6b38*/ 	.word	0xffffffff


	//   ....[41]....
        /*6b3c*/ 	.word	0xffffffff


	//   ....[42]....
        /*6b40*/ 	.word	0xffffffff


	//   ....[43]....
        /*6b44*/ 	.word	0xffffffff


	//   ....[44]....
        /*6b48*/ 	.word	0xffffffff


	//   ....[45]....
        /*6b4c*/ 	.word	0xffffffff


	//   ....[46]....
        /*6b50*/ 	.word	0xffffffff


	//   ....[47]....
        /*6b54*/ 	.word	0xffffffff


	//   ....[48]....
        /*6b58*/ 	.word	0xffffffff


	//   ....[49]....
        /*6b5c*/ 	.word	0xffffffff


	//   ....[50]....
        /*6b60*/ 	.word	0xffffffff


	//   ....[51]....
        /*6b64*/ 	.word	0xffffffff


	//   ....[52]....
        /*6b68*/ 	.word	0xffffffff


	//   ....[53]....
        /*6b6c*/ 	.word	0xffffffff


	//   ....[54]....
        /*6b70*/ 	.word	0xffffffff


	//   ....[55]....
        /*6b74*/ 	.word	0xffffffff


	//   ....[56]....
        /*6b78*/ 	.word	0xffffffff


	//   ....[57]....
        /*6b7c*/ 	.word	0xffffffff


	//   ....[58]....
        /*6b80*/ 	.word	0xffffffff


	//   ....[59]....
        /*6b84*/ 	.word	0xffffffff


	//   ....[60]....
        /*6b88*/ 	.word	0xffffffff


	//   ....[61]....
        /*6b8c*/ 	.word	0xffffffff


	//   ....[62]....
        /*6b90*/ 	.word	0xffffffff


	//   ....[63]....
        /*6b94*/ 	.word	0xffffffff


	//   ....[64]....
        /*6b98*/ 	.word	0xffffffff


	//   ....[65]....
        /*6b9c*/ 	.word	0xffffffff


	//   ....[66]....
        /*6ba0*/ 	.word	0xffffffff


	//   ....[67]....
        /*6ba4*/ 	.word	0xffffffff


	//   ....[68]....
        /*6ba8*/ 	.word	0xffffffff


	//   ....[69]....
        /*6bac*/ 	.word	0xffffffff


	//   ....[70]....
        /*6bb0*/ 	.word	0xffffffff


	//   ....[71]....
        /*6bb4*/ 	.word	0xffffffff


	//----- nvinfo : EIATTR_COOP_GROUP_INSTR_OFFSETS
	.align		4
.L_66:
        /*6bb8*/ 	.byte	0x04, 0x28
        /*6bba*/ 	.short	(.L_68 - .L_67)


	//   ....[0]....
.L_67:
        /*6bbc*/ 	.word	0x0000f0b0


	//   ....[1]....
        /*6bc0*/ 	.word	0x0000f0c0


	//   ....[2]....
        /*6bc4*/ 	.word	0x0000f100


	//   ....[3]....
        /*6bc8*/ 	.word	0x0000f130


	//   ....[4]....
        /*6bcc*/ 	.word	0x0000f150


	//   ....[5]....
        /*6bd0*/ 	.word	0x0000f1b0


	//   ....[6]....
        /*6bd4*/ 	.word	0x0000f1d0


	//   ....[7]....
        /*6bd8*/ 	.word	0x0000f200


	//   ....[8]....
        /*6bdc*/ 	.word	0x0000f270


	//   ....[9]....
        /*6be0*/ 	.word	0x0000f290


	//   ....[10]....
        /*6be4*/ 	.word	0x0000f2b0


	//   ....[11]....
        /*6be8*/ 	.word	0x0000f2d0


	//   ....[12]....
        /*6bec*/ 	.word	0x0000f2e0


	//   ....[13]....
        /*6bf0*/ 	.word	0x0000f360


	//   ....[14]....
        /*6bf4*/ 	.word	0x0000f390


	//   ....[15]....
        /*6bf8*/ 	.word	0x0000f3b0


	//   ....[16]....
        /*6bfc*/ 	.word	0x0000f450


	//   ....[17]....
        /*6c00*/ 	.word	0x0000f480


	//   ....[18]....
        /*6c04*/ 	.word	0x0000f500


	//   ....[19]....
        /*6c08*/ 	.word	0x0000f550


	//   ....[20]....
        /*6c0c*/ 	.word	0x0000f5f0


	//   ....[21]....
        /*6c10*/ 	.word	0x0000f640


	//   ....[22]....
        /*6c14*/ 	.word	0x0000f6c0


	//   ....[23]....
        /*6c18*/ 	.word	0x0000f760


	//   ....[24]....
        /*6c1c*/ 	.word	0x0000f7c0


	//   ....[25]....
        /*6c20*/ 	.word	0x0000f7e0


	//   ....[26]....
        /*6c24*/ 	.word	0x0000f870


	//   ....[27]....
        /*6c28*/ 	.word	0x0000f890


	//   ....[28]....
        /*6c2c*/ 	.word	0x0000f960


	//   ....[29]....
        /*6c30*/ 	.word	0x0000fa10


	//   ....[30]....
        /*6c34*/ 	.word	0x0000fa20


	//   ....[31]....
        /*6c38*/ 	.word	0x0000fa40


	//   ....[32]....
        /*6c3c*/ 	.word	0x0000fbe0


	//   ....[33]....
        /*6c40*/ 	.word	0x0000fbf0


	//   ....[34]....
        /*6c44*/ 	.word	0x0000fc20


	//   ....[35]....
        /*6c48*/ 	.word	0x0000fc30


	//   ....[36]....
        /*6c4c*/ 	.word	0x000104d0


	//   ....[37]....
        /*6c50*/ 	.word	0x000106d0


	//   ....[38]....
        /*6c54*/ 	.word	0x00010700


	//   ....[39]....
        /*6c58*/ 	.word	0x00010850


	//   ....[40]....
        /*6c5c*/ 	.word	0x000108a0


	//   ....[41]....
        /*6c60*/ 	.word	0x000108b0


	//   ....[42]....
        /*6c64*/ 	.word	0x000108d0


	//   ....[43]....
        /*6c68*/ 	.word	0x00010900


	//   ....[44]....
        /*6c6c*/ 	.word	0x00010910


	//   ....[45]....
        /*6c70*/ 	.word	0x00010920


	//   ....[46]....
        /*6c74*/ 	.word	0x00010930


	//   ....[47]....
        /*6c78*/ 	.word	0x00010940


	//   ....[48]....
        /*6c7c*/ 	.word	0x000109b0


	//   ....[49]....
        /*6c80*/ 	.word	0x000109d0


	//   ....[50]....
        /*6c84*/ 	.word	0x000109f0


	//   ....[51]....
        /*6c88*/ 	.word	0x00010a10


	//   ....[52]....
        /*6c8c*/ 	.word	0x00010a30


	//   ....[53]....
        /*6c90*/ 	.word	0x00010be0


	//   ....[54]....
        /*6c94*/ 	.word	0x00010bf0


	//   ....[55]....
        /*6c98*/ 	.word	0x00010c20


	//   ....[56]....
        /*6c9c*/ 	.word	0x00010c30


	//   ....[57]....
        /*6ca0*/ 	.word	0x00010cd0


	//   ....[58]....
        /*6ca4*/ 	.word	0x00010cf0


	//   ....[59]....
        /*6ca8*/ 	.word	0x00010d00


	//   ....[60]....
        /*6cac*/ 	.word	0x00010d20


	//   ....[61]....
        /*6cb0*/ 	.word	0x00010d50


	//   ....[62]....
        /*6cb4*/ 	.word	0x00010dd0


	//   ....[63]....
        /*6cb8*/ 	.word	0x00010de0


	//   ....[64]....
        /*6cbc*/ 	.word	0x00010df0


	//   ....[65]....
        /*6cc0*/ 	.word	0x00010e00


	//   ....[66]....
        /*6cc4*/ 	.word	0x00010e10


	//   ....[67]....
        /*6cc8*/ 	.word	0x00010e20


	//   ....[68]....
        /*6ccc*/ 	.word	0x00010fd0


	//   ....[69]....
        /*6cd0*/ 	.word	0x00010fe0


	//   ....[70]....
        /*6cd4*/ 	.word	0x00011010


	//   ....[71]....
        /*6cd8*/ 	.word	0x00011020


	//----- nvinfo : EIATTR_EXIT_INSTR_OFFSETS
	.align		4
.L_68:
        /*6cdc*/ 	.byte	0x04, 0x1c
        /*6cde*/ 	.short	(.L_70 - .L_69)


	//   ....[0]....
.L_69:
        /*6ce0*/ 	.word	0x00028920


	//   ....[1]....
        /*6ce4*/ 	.word	0x00028a80


	//----- nvinfo : EIATTR_REQNTID
	.align		4
.L_70:
        /*6ce8*/ 	.byte	0x04, 0x10
        /*6cea*/ 	.short	(.L_72 - .L_71)
.L_71:
        /*6cec*/ 	.word	0x00000100
        /*6cf0*/ 	.word	0x00000001
        /*6cf4*/ 	.word	0x00000001
.L_72:


//--------------------- .nv.callgraph             --------------------------
	.section	.nv.callgraph,"",@"SHT_CUDA_CALLGRAPH"
	.align	4
	.sectionentsize	8
	.align		4
        /*0000*/ 	.word	0x00000000
	.align		4
        /*0004*/ 	.word	0xffffffff
	.align		4
        /*0008*/ 	.word	0x00000000
	.align		4
        /*000c*/ 	.word	0xfffffffe
	.align		4
        /*0010*/ 	.word	0x00000000
	.align		4
        /*0014*/ 	.word	0xfffffffd
	.align		4
        /*0018*/ 	.word	0x00000000
	.align		4
        /*001c*/ 	.word	0xfffffffc


//--------------------- .nv.rel.action            --------------------------
	.section	.nv.rel.action,"",@"SHT_CUDA_RELOCINFO"
	.align	8
	.sectionentsize	8
        /*0000*/ 	.byte	0x73, 0x00, 0x00, 0x00, 0x00, 0x00, 0x00, 0x00, 0x00, 0x00, 0x00, 0x11, 0x25, 0x00, 0x05, 0x36


//--------------------- .nv.constant4             --------------------------
	.section	.nv.constant4,"a",@progbits
	.align	8
	.align		8
.nv.constant4:
        /*0000*/ 	.dword	_$_str


//--------------------- .nv.constant0.attn_fwd    --------------------------
	.section	.nv.constant0.attn_fwd,"a",@progbits
	.sectionflags	@""
	.align	4
.nv.constant0.attn_fwd:
	.zero		488


//--------------------- .text.attn_fwd            --------------------------
	.section	.text.attn_fwd,"ax",@progbits
	.sectioninfo	@"SHI_REGISTERS=128"
	.align	128
        .global         attn_fwd
        .type           attn_fwd,@function
        .size           attn_fwd,(.L_x_3 - attn_fwd)
        .other          attn_fwd,@"STO_CUDA_ENTRY STV_DEFAULT"
attn_fwd:
.text.attn_fwd:
[----:B------:R-:W-:Y:S02]  /*0000*/  IMAD.MOV.U32 R1, RZ, RZ, c[0x0][0x28] ;  /* 0x00000a00ff017624 */ /* 0x000fe400078e00ff */
[----:B------:R-:W0:Y:S01]  /*0010*/  S2R R2, SR_TID.X ;  /* 0x0000000000027919 */ /* 0x000e220000002100 */
[----:B------:R-:W-:Y:S01]  /*0020*/  IMAD.MOV.U32 R45, RZ, RZ, c[0x0][0x198] ;  /* 0x00006600ff2d7624 */ /* 0x000fe200078e00ff */
[----:B------:R-:W-:Y:S01]  /*0030*/  ULDC.64 UR6, c[0x0][0x118] ;  /* 0x0000460000067ab9 */ /* 0x000fe20000000a00 */
[----:B------:R-:W-:Y:S01]  /*0040*/  IADD3 R1, R1, -0xe68, RZ ;  /* 0xfffff19801017810 */ /* 0x000fe20007ffe0ff */
[----:B------:R-:W1:Y:S01]  /*0050*/  S2R R4, SR_CTAID.Y ;  /* 0x0000000000047919 */ /* 0x000e620000002600 */
[--C-:B0-----:R-:W-:Y:S02]  /*0060*/  SHF.R.U32.HI R0, RZ, 0x7, R2.reuse ;  /* 0x00000007ff007819 */ /* 0x101fe40000011602 */
[----:B------:R-:W-:Y:S02]  /*0070*/  SHF.R.S32.HI R44, RZ, 0x7, R2 ;  /* 0x00000007ff2c7819 */ /* 0x000fe40000011402 */
[----:B------:R-:W-:Y:S02]  /*0080*/  SGXT.U32 R3, R0, 0x1 ;  /* 0x000000010003781a */ /* 0x000fe40000000000 */
[----:B------:R-:W0:Y:S01]  /*0090*/  S2R R0, SR_CTAID.X ;  /* 0x0000000000007919 */ /* 0x000e220000002500 */
[----:B------:R-:W-:-:S02]  /*00a0*/  SGXT R44, R44, 0x1 ;  /* 0x000000012c2c781a */ /* 0x000fc40000000200 */
[----:B------:R-:W-:-:S05]  /*00b0*/  IMAD R10, R3, c[0x0][0x198], RZ ;  /* 0x00006600030a7a24 */ /* 0x000fca00078e02ff */
[----:B------:R-:W-:-:S05]  /*00c0*/  LEA R12, R45, R10, 0x1 ;  /* 0x0000000a2d0c7211 */ /* 0x000fca00078e08ff */
[----:B------:R-:W-:-:S04]  /*00d0*/  IMAD R16, R45, 0x2, R12 ;  /* 0x000000022d107824 */ /* 0x000fc800078e020c */
[----:B------:R-:W-:-:S05]  /*00e0*/  IMAD R20, R45, 0x2, R16 ;  /* 0x000000022d147824 */ /* 0x000fca00078e0210 */
[C---:B------:R-:W-:Y:S01]  /*00f0*/  LEA R26, R45.reuse, R20, 0x1 ;  /* 0x000000142d1a7211 */ /* 0x040fe200078e08ff */
[----:B0-----:R-:W-:Y:S02]  /*0100*/  IMAD.SHL.U32 R3, R0, 0x80, RZ ;  /* 0x0000008000037824 */ /* 0x001fe400078e00ff */
[----:B-1----:R-:W-:Y:S02]  /*0110*/  IMAD R0, R4, c[0x0][0x190], RZ ;  /* 0x0000640004007a24 */ /* 0x002fe400078e02ff */
[----:B------:R-:W-:Y:S01]  /*0120*/  IMAD R28, R45, 0x2, R26 ;  /* 0x000000022d1c7824 */ /* 0x000fe200078e021a */
[----:B------:R-:W-:Y:S01]  /*0130*/  LOP3.LUT R3, R3, 0x7f, R2, 0xf8, !PT ;  /* 0x0000007f03037812 */ /* 0x000fe200078ef802 */
[----:B------:R-:W-:Y:S01]  /*0140*/  IMAD.HI R55, R0, 0x2, RZ ;  /* 0x0000000200377827 */ /* 0x000fe200078e02ff */
[----:B------:R-:W-:-:S03]  /*0150*/  LOP3.LUT R2, R2, 0x7f, RZ, 0xc0, !PT ;  /* 0x0000007f02027812 */ /* 0x000fc600078ec0ff */
[----:B------:R-:W-:Y:S02]  /*0160*/  IMAD R4, R3, c[0x0][0x194], RZ ;  /* 0x0000650003047a24 */ /* 0x000fe400078e02ff */
[----:B------:R-:W-:Y:S02]  /*0170*/  IMAD.SHL.U32 R3, R0, 0x2, RZ ;  /* 0x0000000200037824 */ /* 0x000fe400078e00ff */
[C---:B------:R-:W-:Y:S02]  /*0180*/  IMAD.SHL.U32 R6, R4.reuse, 0x2, RZ ;  /* 0x0000000204067824 */ /* 0x040fe400078e00ff */
[----:B------:R-:W-:-:S03]  /*0190*/  IMAD.HI R4, R4, 0x2, RZ ;  /* 0x0000000204047827 */ /* 0x000fc600078e02ff */
[----:B------:R-:W-:Y:S01]  /*01a0*/  IADD3 R0, P0, P1, R6, c[0x0][0x160], R3 ;  /* 0x0000580006007a10 */ /* 0x000fe2000791e003 */
[----:B------:R-:W-:Y:S01]  /*01b0*/  IMAD R34, R45, 0x2, R28 ;  /* 0x000000022d227824 */ /* 0x000fe200078e021c */
[----:B------:R-:W-:Y:S02]  /*01c0*/  SHF.L.U32 R3, R2, 0x1, RZ ;  /* 0x0000000102037819 */ /* 0x000fe400000006ff */
[----:B------:R-:W-:Y:S02]  /*01d0*/  IADD3.X R55, R4, c[0x0][0x164], R55, P0, P1 ;  /* 0x0000590004377a10 */ /* 0x000fe400007e2437 */
[-C--:B------:R-:W-:Y:S02]  /*01e0*/  LEA R112, P0, R10, R0.reuse, 0x1 ;  /* 0x000000000a707211 */ /* 0x080fe400078008ff */
[----:B------:R-:W-:Y:S02]  /*01f0*/  LEA R2, P1, R12, R0, 0x1 ;  /* 0x000000000c027211 */ /* 0x000fe400078208ff */
[----:B------:R-:W-:-:S02]  /*0200*/  LEA.HI.X.SX32 R113, R10, R55, 0x1, P0 ;  /* 0x000000370a717211 */ /* 0x000fc400000f0eff */
[-C--:B------:R-:W-:Y:S02]  /*0210*/  LEA R4, P0, R16, R0.reuse, 0x1 ;  /* 0x0000000010047211 */ /* 0x080fe400078008ff */
[----:B------:R-:W-:Y:S01]  /*0220*/  LOP3.LUT R44, R3, 0x110, R44, 0x78, !PT ;  /* 0x00000110032c7812 */ /* 0x000fe200078e782c */
[----:B------:R0:W2:Y:S01]  /*0230*/  LDG.E.U16 R112, [R112.64] ;  /* 0x0000000670707981 */ /* 0x0000a2000c1e1500 */
[-C--:B------:R-:W-:Y:S02]  /*0240*/  LEA.HI.X.SX32 R3, R12, R55.reuse, 0x1, P1 ;  /* 0x000000370c037211 */ /* 0x080fe400008f0eff */
[----:B------:R-:W-:Y:S02]  /*0250*/  LEA.HI.X.SX32 R5, R16, R55, 0x1, P0 ;  /* 0x0000003710057211 */ /* 0x000fe400000f0eff */
[----:B------:R-:W-:Y:S01]  /*0260*/  LEA R6, P0, R20, R0, 0x1 ;  /* 0x0000000014067211 */ /* 0x000fe200078008ff */
[----:B------:R1:W3:Y:S01]  /*0270*/  LDG.E.U16 R15, [R2.64] ;  /* 0x00000006020f7981 */ /* 0x0002e2000c1e1500 */
[----:B------:R-:W-:-:S02]  /*0280*/  LEA R36, R45, R34, 0x1 ;  /* 0x000000222d247211 */ /* 0x000fc400078e08ff */
[-C--:B------:R-:W-:Y:S01]  /*0290*/  LEA.HI.X.SX32 R7, R20, R55.reuse, 0x1, P0 ;  /* 0x0000003714077211 */ /* 0x080fe200000f0eff */
[----:B------:R4:W5:Y:S01]  /*02a0*/  LDG.E.U16 R21, [R4.64] ;  /* 0x0000000604157981 */ /* 0x000962000c1e1500 */
[CC--:B------:R-:W-:Y:S01]  /*02b0*/  LEA R12, P0, R28.reuse, R0.reuse, 0x1 ;  /* 0x000000001c0c7211 */ /* 0x0c0fe200078008ff */
[C---:B------:R-:W-:Y:S02]  /*02c0*/  IMAD R40, R45.reuse, 0x2, R36 ;  /* 0x000000022d287824 */ /* 0x040fe400078e0224 */
[----:B------:R0:W2:Y:S01]  /*02d0*/  LDG.E.U16 R9, [R6.64] ;  /* 0x0000000606097981 */ /* 0x0000a2000c1e1500 */
[----:B------:R-:W-:Y:S01]  /*02e0*/  LEA.HI.X.SX32 R13, R28, R55, 0x1, P0 ;  /* 0x000000371c0d7211 */ /* 0x000fe200000f0eff */
[----:B------:R-:W-:Y:S01]  /*02f0*/  IMAD R46, R45, 0x2, R40 ;  /* 0x000000022d2e7824 */ /* 0x000fe200078e0228 */
[----:B-1----:R-:W-:-:S03]  /*0300*/  LEA R2, P0, R34, R0, 0x1 ;  /* 0x0000000022027211 */ /* 0x002fc600078008ff */
[----:B------:R1:W2:Y:S01]  /*0310*/  LDG.E.U16 R19, [R12.64] ;  /* 0x000000060c137981 */ /* 0x0002a2000c1e1500 */
[-C--:B------:R-:W-:Y:S02]  /*0320*/  LEA.HI.X.SX32 R3, R34, R55.reuse, 0x1, P0 ;  /* 0x0000003722037211 */ /* 0x080fe400000f0eff */
[C---:B----4-:R-:W-:Y:S02]  /*0330*/  LEA R4, P0, R36.reuse, R0, 0x1 ;  /* 0x0000000024047211 */ /* 0x050fe400078008ff */
[C---:B------:R-:W-:Y:S02]  /*0340*/  LEA R48, R45.reuse, R46, 0x1 ;  /* 0x0000002e2d307211 */ /* 0x040fe400078e08ff */
[----:B------:R-:W-:Y:S01]  /*0350*/  LEA.HI.X.SX32 R5, R36, R55, 0x1, P0 ;  /* 0x0000003724057211 */ /* 0x000fe200000f0eff */
[----:B-1----:R-:W4:Y:S02]  /*0360*/  LDG.E.U16 R13, [R2.64] ;  /* 0x00000006020d7981 */ /* 0x002f24000c1e1500 */
[----:B------:R-:W-:-:S02]  /*0370*/  IMAD R70, R45, 0x2, R48 ;  /* 0x000000022d467824 */ /* 0x000fc400078e0230 */
[----:B------:R-:W4:Y:S01]  /*0380*/  LDG.E.U16 R4, [R4.64] ;  /* 0x0000000604047981 */ /* 0x000f22000c1e1500 */
[----:B0-----:R-:W-:Y:S01]  /*0390*/  LEA R6, P0, R46, R0, 0x1 ;  /* 0x000000002e067211 */ /* 0x001fe200078008ff */
[----:B------:R-:W-:-:S03]  /*03a0*/  IMAD R72, R45, 0x2, R70 ;  /* 0x000000022d487824 */ /* 0x000fc600078e0246 */
[-C--:B------:R-:W-:Y:S02]  /*03b0*/  LEA.HI.X.SX32 R7, R46, R55.reuse, 0x1, P0 ;  /* 0x000000372e077211 */ /* 0x080fe400000f0eff */
[C---:B------:R-:W-:Y:S02]  /*03c0*/  LEA R28, P0, R48.reuse, R0, 0x1 ;  /* 0x00000000301c7211 */ /* 0x040fe400078008ff */
[C---:B------:R-:W-:Y:S02]  /*03d0*/  LEA R74, R45.reuse, R72, 0x1 ;  /* 0x000000482d4a7211 */ /* 0x040fe400078e08ff */
[-C--:B------:R-:W-:Y:S02]  /*03e0*/  LEA.HI.X.SX32 R29, R48, R55.reuse, 0x1, P0 ;  /* 0x00000037301d7211 */ /* 0x080fe400000f0eff */
[-C--:B------:R-:W-:Y:S01]  /*03f0*/  LEA R34, P0, R70, R0.reuse, 0x1 ;  /* 0x0000000046227211 */ /* 0x080fe200078008ff */
[C---:B------:R-:W-:Y:S01]  /*0400*/  IMAD R76, R45.reuse, 0x2, R74 ;  /* 0x000000022d4c7824 */ /* 0x040fe200078e024a */
[----:B------:R-:W-:Y:S01]  /*0410*/  LEA R10, P1, R26, R0, 0x1 ;  /* 0x000000001a0a7211 */ /* 0x000fe200078208ff */
[----:B------:R-:W4:Y:S01]  /*0420*/  LDG.E.U16 R25, [R28.64] ;  /* 0x000000061c197981 */ /* 0x000f22000c1e1500 */
[-C--:B------:R-:W-:Y:S01]  /*0430*/  LEA.HI.X.SX32 R35, R70, R55.reuse, 0x1, P0 ;  /* 0x0000003746237211 */ /* 0x080fe200000f0eff */
[----:B------:R-:W-:Y:S01]  /*0440*/  IMAD R78, R45, 0x2, R76 ;  /* 0x000000022d4e7824 */ /* 0x000fe200078e024c */
[----:B------:R-:W-:-:S02]  /*0450*/  LEA.HI.X.SX32 R11, R26, R55, 0x1, P1 ;  /* 0x000000371a0b7211 */ /* 0x000fc400008f0eff */
[C---:B------:R-:W-:Y:S02]  /*0460*/  LEA R70, P0, R74.reuse, R0, 0x1 ;  /* 0x000000004a467211 */ /* 0x040fe400078008ff */
[----:B------:R-:W-:Y:S01]  /*0470*/  LEA R80, R45, R78, 0x1 ;  /* 0x0000004e2d507211 */ /* 0x000fe200078e08ff */
[----:B------:R0:W4:Y:S01]  /*0480*/  LDG.E.U16 R111, [R10.64] ;  /* 0x000000060a6f7981 */ /* 0x000122000c1e1500 */
[----:B------:R-:W-:-:S03]  /*0490*/  LEA.HI.X.SX32 R71, R74, R55, 0x1, P0 ;  /* 0x000000374a477211 */ /* 0x000fc600000f0eff */
[C---:B------:R-:W-:Y:S02]  /*04a0*/  IMAD R82, R45.reuse, 0x2, R80 ;  /* 0x000000022d527824 */ /* 0x040fe400078e0250 */
[----:B------:R-:W4:Y:S04]  /*04b0*/  LDG.E.U16 R23, [R70.64] ;  /* 0x0000000646177981 */ /* 0x000f28000c1e1500 */
[----:B---3--:R1:W-:Y:S01]  /*04c0*/  STL [R1+0x268], R15 ;  /* 0x0002680f01007387 */ /* 0x0083e20000100800 */
[C---:B0-----:R-:W-:Y:S01]  /*04d0*/  LEA R10, P0, R76.reuse, R0, 0x1 ;  /* 0x000000004c0a7211 */ /* 0x041fe200078008ff */
[----:B------:R-:W-:Y:S02]  /*04e0*/  IMAD R14, R45, 0x2, R82 ;  /* 0x000000022d0e7824 */ /* 0x000fe400078e0252 */
[----:B-----5:R0:W-:Y:S04]  /*04f0*/  STL [R1+0x2b4], R21 ;  /* 0x0002b41501007387 */ /* 0x0201e80000100800 */
[----:B-1----:R1:W3:Y:S01]  /*0500*/  LDG.E.U16 R15, [R6.64] ;  /* 0x00000006060f7981 */ /* 0x0022e2000c1e1500 */
[----:B------:R-:W-:-:S02]  /*0510*/  LEA.HI.X.SX32 R11, R76, R55, 0x1, P0 ;  /* 0x000000374c0b7211 */ /* 0x000fc400000f0eff */
[-C--:B------:R-:W-:Y:S01]  /*0520*/  LEA R16, P1, R40, R0.reuse, 0x1 ;  /* 0x0000000028107211 */ /* 0x080fe200078208ff */
[----:B--2---:R2:W-:Y:S01]  /*0530*/  STL [R1+0x2b8], R9 ;  /* 0x0002b80901007387 */ /* 0x0045e20000100800 */
[C---:B------:R-:W-:Y:S02]  /*0540*/  LEA R36, P0, R78.reuse, R0, 0x1 ;  /* 0x000000004e247211 */ /* 0x040fe400078008ff */
[C---:B------:R-:W-:Y:S01]  /*0550*/  LEA R22, R45.reuse, R14, 0x1 ;  /* 0x0000000e2d167211 */ /* 0x040fe200078e08ff */
[----:B0-----:R0:W5:Y:S04]  /*0560*/  LDG.E.U16 R21, [R10.64] ;  /* 0x000000060a157981 */ /* 0x001168000c1e1500 */
[----:B--2---:R-:W2:Y:S01]  /*0570*/  LDG.E.U16 R9, [R34.64] ;  /* 0x0000000622097981 */ /* 0x004ea2000c1e1500 */
[----:B------:R-:W-:Y:S01]  /*0580*/  LEA.HI.X.SX32 R37, R78, R55, 0x1, P0 ;  /* 0x000000374e257211 */ /* 0x000fe200000f0eff */
[----:B------:R-:W-:-:S02]  /*0590*/  IMAD R8, R45, 0x2, R22 ;  /* 0x000000022d087824 */ /* 0x000fc400078e0216 */
[----:B------:R-:W-:Y:S01]  /*05a0*/  STL [R1+0x264], R19 ;  /* 0x0002641301007387 */ /* 0x000fe20000100800 */
[-C--:B------:R-:W-:Y:S01]  /*05b0*/  LEA.HI.X.SX32 R17, R40, R55.reuse, 0x1, P1 ;  /* 0x0000003728117211 */ /* 0x080fe200008f0eff */
[C---:B------:R-:W-:Y:S02]  /*05c0*/  IMAD R18, R45.reuse, 0x2, R8 ;  /* 0x000000022d127824 */ /* 0x040fe400078e0208 */
[----:B----4-:R4:W-:Y:S01]  /*05d0*/  STL [R1+0x2b0], R13 ;  /* 0x0002b00d01007387 */ /* 0x0109e20000100800 */
[C---:B------:R-:W-:Y:S02]  /*05e0*/  LEA R2, P1, R72.reuse, R0, 0x1 ;  /* 0x0000000048027211 */ /* 0x040fe400078208ff */
[C---:B------:R-:W-:Y:S01]  /*05f0*/  LEA R68, R45.reuse, R18, 0x1 ;  /* 0x000000122d447211 */ /* 0x040fe200078e08ff */
[----:B------:R0:W-:Y:S04]  /*0600*/  STL [R1+0x2ac], R4 ;  /* 0x0002ac0401007387 */ /* 0x0001e80000100800 */
[----:B------:R2:W5:Y:S04]  /*0610*/  LDG.E.U16 R110, [R16.64] ;  /* 0x00000006106e7981 */ /* 0x000568000c1e1500 */
[----:B----4-:R-:W4:Y:S01]  /*0620*/  LDG.E.U16 R13, [R36.64] ;  /* 0x00000006240d7981 */ /* 0x010f22000c1e1500 */
[----:B------:R-:W-:Y:S01]  /*0630*/  LEA.HI.X.SX32 R3, R72, R55, 0x1, P1 ;  /* 0x0000003748037211 */ /* 0x000fe200008f0eff */
[----:B------:R-:W-:Y:S01]  /*0640*/  IMAD R66, R45, 0x2, R68 ;  /* 0x000000022d427824 */ /* 0x000fe200078e0244 */
[----:B0-----:R-:W-:-:S02]  /*0650*/  LEA R4, P0, R82, R0, 0x1 ;  /* 0x0000000052047211 */ /* 0x001fc400078008ff */
[----:B-1----:R-:W-:Y:S01]  /*0660*/  LEA R6, P1, R80, R0, 0x1 ;  /* 0x0000000050067211 */ /* 0x002fe200078208ff */
[----:B------:R0:W4:Y:S01]  /*0670*/  LDG.E.U16 R109, [R2.64] ;  /* 0x00000006026d7981 */ /* 0x000122000c1e1500 */
[----:B------:R-:W-:Y:S02]  /*0680*/  LEA.HI.X.SX32 R5, R82, R55, 0x1, P0 ;  /* 0x0000003752057211 */ /* 0x000fe400000f0eff */
[----:B------:R-:W-:-:S03]  /*0690*/  LEA R64, R45, R66, 0x1 ;  /* 0x000000422d407211 */ /* 0x000fc600078e08ff */
[----:B------:R1:W4:Y:S01]  /*06a0*/  LDG.E.U16 R19, [R4.64] ;  /* 0x0000000604137981 */ /* 0x000322000c1e1500 */
[-C--:B------:R-:W-:Y:S01]  /*06b0*/  LEA.HI.X.SX32 R7, R80, R55.reuse, 0x1, P1 ;  /* 0x0000003750077211 */ /* 0x080fe200008f0eff */
[C---:B------:R-:W-:Y:S01]  /*06c0*/  IMAD R62, R45.reuse, 0x2, R64 ;  /* 0x000000022d3e7824 */ /* 0x040fe200078e0240 */
[-C--:B0-----:R-:W-:Y:S02]  /*06d0*/  LEA R2, P0, R14, R0.reuse, 0x1 ;  /* 0x000000000e027211 */ /* 0x081fe400078008ff */
[-C--:B------:R-:W-:Y:S01]  /*06e0*/  LEA R10, P1, R8, R0.reuse, 0x1 ;  /* 0x00000000080a7211 */ /* 0x080fe200078208ff */
[----:B------:R0:W4:Y:S01]  /*06f0*/  LDG.E.U16 R108, [R6.64] ;  /* 0x00000006066c7981 */ /* 0x000122000c1e1500 */
[-C--:B------:R-:W-:Y:S02]  /*0700*/  LEA.HI.X.SX32 R3, R14, R55.reuse, 0x1, P0 ;  /* 0x000000370e037211 */ /* 0x080fe400000f0eff */
[----:B------:R-:W-:Y:S02]  /*0710*/  LEA R14, P0, R22, R0, 0x1 ;  /* 0x00000000160e7211 */ /* 0x000fe400078008ff */
[----:B------:R-:W-:Y:S01]  /*0720*/  LEA.HI.X.SX32 R11, R8, R55, 0x1, P1 ;  /* 0x00000037080b7211 */ /* 0x000fe200008f0eff */
[----:B------:R0:W4:Y:S01]  /*0730*/  LDG.E.U16 R31, [R2.64] ;  /* 0x00000006021f7981 */ /* 0x000122000c1e1500 */
[----:B------:R-:W-:-:S03]  /*0740*/  LEA R24, R45, R62, 0x1 ;  /* 0x0000003e2d187211 */ /* 0x000fc600078e08ff */
[----:B------:R0:W4:Y:S02]  /*0750*/  LDG.E.U16 R107, [R10.64] ;  /* 0x000000060a6b7981 */ /* 0x000124000c1e1500 */
[----:B------:R-:W-:-:S04]  /*0760*/  IMAD R30, R45, 0x2, R24 ;  /* 0x000000022d1e7824 */ /* 0x000fc800078e0218 */
[----:B------:R-:W-:-:S04]  /*0770*/  IMAD R42, R45, 0x2, R30 ;  /* 0x000000022d2a7824 */ /* 0x000fc800078e021e */
[C---:B------:R-:W-:Y:S01]  /*0780*/  IMAD R60, R45.reuse, 0x2, R42 ;  /* 0x000000022d3c7824 */ /* 0x040fe200078e022a */
[----:B---3--:R3:W-:Y:S04]  /*0790*/  STL [R1+0x260], R15 ;  /* 0x0002600f01007387 */ /* 0x0087e80000100800 */
[----:B------:R-:W-:Y:S01]  /*07a0*/  LEA R58, R45, R60, 0x1 ;  /* 0x0000003c2d3a7211 */ /* 0x000fe200078e08ff */
[----:B------:R1:W-:Y:S01]  /*07b0*/  STL [R1+0x2a8], R25 ;  /* 0x0002a81901007387 */ /* 0x0003e20000100800 */
[----:B0-----:R-:W-:-:S03]  /*07c0*/  LEA R2, P1, R64, R0, 0x1 ;  /* 0x0000000040027211 */ /* 0x001fc600078208ff */
[----:B------:R-:W-:Y:S01]  /*07d0*/  IMAD R56, R45, 0x2, R58 ;  /* 0x000000022d387824 */ /* 0x000fe200078e023a */
[-C--:B---3--:R-:W-:Y:S02]  /*07e0*/  LEA.HI.X.SX32 R15, R22, R55.reuse, 0x1, P0 ;  /* 0x00000037160f7211 */ /* 0x088fe400000f0eff */
[CC--:B------:R-:W-:Y:S01]  /*07f0*/  LEA R8, P0, R18.reuse, R0.reuse, 0x1 ;  /* 0x0000000012087211 */ /* 0x0c0fe200078008ff */
[----:B--2---:R0:W-:Y:S04]  /*0800*/  STL [R1+0x2a4], R9 ;  /* 0x0002a40901007387 */ /* 0x0041e80000100800 */
[----:B-1----:R1:W2:Y:S01]  /*0810*/  LDG.E.U16 R25, [R14.64] ;  /* 0x000000060e197981 */ /* 0x0022a2000c1e1500 */
[-C--:B0-----:R-:W-:Y:S02]  /*0820*/  LEA.HI.X.SX32 R9, R18, R55.reuse, 0x1, P0 ;  /* 0x0000003712097211 */ /* 0x081fe400000f0eff */
[CC--:B------:R-:W-:Y:S01]  /*0830*/  LEA R4, P0, R68.reuse, R0.reuse, 0x1 ;  /* 0x0000000044047211 */ /* 0x0c0fe200078008ff */
[----:B------:R-:W-:Y:S03]  /*0840*/  STL [R1+0x258], R23 ;  /* 0x0002581701007387 */ /* 0x000fe60000100800 */
[----:B------:R-:W-:Y:S01]  /*0850*/  LEA.HI.X.SX32 R5, R68, R55, 0x1, P0 ;  /* 0x0000003744057211 */ /* 0x000fe200000f0eff */
[----:B-1----:R0:W3:Y:S01]  /*0860*/  LDG.E.U16 R15, [R8.64] ;  /* 0x00000006080f7981 */ /* 0x0020e2000c1e1500 */
[----:B------:R-:W-:-:S03]  /*0870*/  LEA R6, P0, R66, R0, 0x1 ;  /* 0x0000000042067211 */ /* 0x000fc600078008ff */
[----:B-----5:R1:W-:Y:S01]  /*0880*/  STL [R1+0x2a0], R21 ;  /* 0x0002a01501007387 */ /* 0x0203e20000100800 */
[-C--:B------:R-:W-:Y:S02]  /*0890*/  LEA.HI.X.SX32 R7, R66, R55.reuse, 0x1, P0 ;  /* 0x0000003742077211 */ /* 0x080fe400000f0eff */
[CC--:B------:R-:W-:Y:S01]  /*08a0*/  LEA R10, P0, R62.reuse, R0.reuse, 0x1 ;  /* 0x000000003e0a7211 */ /* 0x0c0fe200078008ff */
[----:B------:R5:W3:Y:S03]  /*08b0*/  LDG.E.U16 R27, [R4.64] ;  /* 0x00000006041b7981 */ /* 0x000ae6000c1e1500 */
[-C--:B------:R-:W-:Y:S02]  /*08c0*/  LEA.HI.X.SX32 R11, R62, R55.reuse, 0x1, P0 ;  /* 0x000000373e0b7211 */ /* 0x080fe400000f0eff */
[CC--:B0-----:R-:W-:Y:S01]  /*08d0*/  LEA R8, P0, R24.reuse, R0.reuse, 0x1 ;  /* 0x0000000018087211 */ /* 0x0c1fe200078008ff */
[----:B-1----:R0:W3:Y:S03]  /*08e0*/  LDG.E.U16 R21, [R6.64] ;  /* 0x0000000606157981 */ /* 0x0020e6000c1e1500 */
[-C--:B------:R-:W-:Y:S01]  /*08f0*/  LEA.HI.X.SX32 R9, R24, R55.reuse, 0x1, P0 ;  /* 0x0000003718097211 */ /* 0x080fe200000f0eff */
[----:B----4-:R-:W-:Y:S04]  /*0900*/  STL [R1+0x29c], R13 ;  /* 0x00029c0d01007387 */ /* 0x010fe80000100800 */
[----:B------:R1:W-:Y:S04]  /*0910*/  STL [R1+0x254], R19 ;  /* 0x0002541301007387 */ /* 0x0003e80000100800 */
[----:B------:R4:W3:Y:S04]  /*0920*/  LDG.E.U16 R9, [R8.64] ;  /* 0x0000000608097981 */ /* 0x0008e8000c1e1500 */
[----:B-1----:R1:W3:Y:S01]  /*0930*/  LDG.E.U16 R19, [R10.64] ;  /* 0x000000060a137981 */ /* 0x0022e2000c1e1500 */
[----:B------:R-:W-:Y:S01]  /*0940*/  LEA.HI.X.SX32 R3, R64, R55, 0x1, P1 ;  /* 0x0000003740037211 */ /* 0x000fe200008f0eff */
[----:B------:R-:W-:Y:S01]  /*0950*/  IMAD R54, R45, 0x2, R56 ;  /* 0x000000022d367824 */ /* 0x000fe200078e0238 */
[----:B-----5:R-:W-:-:S02]  /*0960*/  LEA R4, P0, R30, R0, 0x1 ;  /* 0x000000001e047211 */ /* 0x020fc400078008ff */
[----:B0-----:R-:W-:Y:S01]  /*0970*/  LEA R6, P1, R42, R0, 0x1 ;  /* 0x000000002a067211 */ /* 0x001fe200078208ff */
[----:B------:R0:W5:Y:S01]  /*0980*/  LDG.E.U16 R106, [R2.64] ;  /* 0x00000006026a7981 */ /* 0x000162000c1e1500 */
[-C--:B------:R-:W-:Y:S02]  /*0990*/  LEA.HI.X.SX32 R5, R30, R55.reuse, 0x1, P0 ;  /* 0x000000371e057211 */ /* 0x080fe400000f0eff */
[C---:B------:R-:W-:Y:S02]  /*09a0*/  LEA R32, R45.reuse, R54, 0x1 ;  /* 0x000000362d207211 */ /* 0x040fe400078e08ff */
[-C--:B------:R-:W-:Y:S01]  /*09b0*/  LEA.HI.X.SX32 R7, R42, R55.reuse, 0x1, P1 ;  /* 0x000000372a077211 */ /* 0x080fe200008f0eff */
[----:B-1----:R1:W5:Y:S01]  /*09c0*/  LDG.E.U16 R11, [R4.64] ;  /* 0x00000006040b7981 */ /* 0x002362000c1e1500 */
[C---:B0-----:R-:W-:Y:S01]  /*09d0*/  LEA R2, P0, R60.reuse, R0, 0x1 ;  /* 0x000000003c027211 */ /* 0x041fe200078008ff */
[----:B------:R-:W-:Y:S02]  /*09e0*/  IMAD R38, R45, 0x2, R32 ;  /* 0x000000022d267824 */ /* 0x000fe400078e0220 */
[----:B------:R-:W-:Y:S01]  /*09f0*/  STL [R1+0x298], R31 ;  /* 0x0002981f01007387 */ /* 0x000fe20000100800 */
[----:B------:R-:W-:-:S02]  /*0a00*/  LEA.HI.X.SX32 R3, R60, R55, 0x1, P0 ;  /* 0x000000373c037211 */ /* 0x000fc400000f0eff */
[CC--:B-1----:R-:W-:Y:S01]  /*0a10*/  LEA R4, P0, R58.reuse, R0.reuse, 0x1 ;  /* 0x000000003a047211 */ /* 0x0c2fe200078008ff */
[----:B------:R0:W5:Y:S01]  /*0a20*/  LDG.E.U16 R105, [R6.64] ;  /* 0x0000000606697981 */ /* 0x000162000c1e1500 */
[C---:B------:R-:W-:Y:S02]  /*0a30*/  IMAD R92, R45.reuse, 0x2, R38 ;  /* 0x000000022d5c7824 */ /* 0x040fe400078e0226 */
[-C--:B------:R-:W-:Y:S01]  /*0a40*/  LEA.HI.X.SX32 R5, R58, R55.reuse, 0x1, P0 ;  /* 0x000000373a057211 */ /* 0x080fe200000f0eff */
[----:B------:R1:W5:Y:S01]  /*0a50*/  LDG.E.U16 R39, [R2.64] ;  /* 0x0000000602277981 */ /* 0x000362000c1e1500 */
[C---:B0-----:R-:W-:Y:S02]  /*0a60*/  LEA R6, P0, R56.reuse, R0, 0x1 ;  /* 0x0000000038067211 */ /* 0x041fe400078008ff */
[----:B------:R-:W-:Y:S02]  /*0a70*/  LEA R52, R45, R92, 0x1 ;  /* 0x0000005c2d347211 */ /* 0x000fe400078e08ff */
[----:B------:R-:W-:-:S02]  /*0a80*/  LEA.HI.X.SX32 R7, R56, R55, 0x1, P0 ;  /* 0x0000003738077211 */ /* 0x000fc400000f0eff */
[C---:B-1----:R-:W-:Y:S01]  /*0a90*/  LEA R2, P1, R54.reuse, R0, 0x1 ;  /* 0x0000000036027211 */ /* 0x042fe200078208ff */
[----:B------:R-:W-:Y:S02]  /*0aa0*/  IMAD R26, R45, 0x2, R52 ;  /* 0x000000022d1a7824 */ /* 0x000fe400078e0234 */
[----:B----4-:R0:W4:Y:S01]  /*0ab0*/  LDG.E.U16 R8, [R6.64] ;  /* 0x0000000606087981 */ /* 0x010122000c1e1500 */
[----:B------:R-:W-:-:S05]  /*0ac0*/  LEA.HI.X.SX32 R3, R54, R55, 0x1, P1 ;  /* 0x0000003736037211 */ /* 0x000fca00008f0eff */
[----:B------:R1:W4:Y:S02]  /*0ad0*/  LDG.E.U16 R103, [R2.64] ;  /* 0x0000000602677981 */ /* 0x000324000c1e1500 */
[----:B-1----:R-:W-:-:S04]  /*0ae0*/  LEA R2, P1, R52, R0, 0x1 ;  /* 0x0000000034027211 */ /* 0x002fc800078208ff */
[----:B------:R-:W-:Y:S01]  /*0af0*/  LEA.HI.X.SX32 R3, R52, R55, 0x1, P1 ;  /* 0x0000003734037211 */ /* 0x000fe200008f0eff */
[----:B--2---:R-:W-:Y:S01]  /*0b00*/  STL [R1+0x294], R25 ;  /* 0x0002941901007387 */ /* 0x004fe20000100800 */
[----:B------:R-:W-:-:S03]  /*0b10*/  IMAD R50, R45, 0x2, R26 ;  /* 0x000000022d327824 */ /* 0x000fc600078e021a */
[----:B------:R1:W2:Y:S04]  /*0b20*/  LDG.E.U16 R101, [R2.64] ;  /* 0x0000000602657981 */ /* 0x0002a8000c1e1500 */
[----:B---3--:R-:W-:Y:S04]  /*0b30*/  STL [R1+0x250], R15 ;  /* 0x0002500f01007387 */ /* 0x008fe80000100800 */
[----:B------:R-:W-:Y:S04]  /*0b40*/  STL [R1+0x290], R27 ;  /* 0x0002901b01007387 */ /* 0x000fe80000100800 */
[----:B------:R3:W-:Y:S04]  /*0b50*/  STL [R1+0x28c], R21 ;  /* 0x00028c1501007387 */ /* 0x0007e80000100800 */
[----:B---3--:R3:W2:Y:S02]  /*0b60*/  LDG.E.U16 R21, [R4.64] ;  /* 0x0000000604157981 */ /* 0x0086a4000c1e1500 */
[----:B---3--:R-:W-:-:S02]  /*0b70*/  LEA R4, P0, R32, R0, 0x1 ;  /* 0x0000000020047211 */ /* 0x008fc400078008ff */
[----:B------:R-:W-:Y:S02]  /*0b80*/  STL [R1+0x248], R19 ;  /* 0x0002481301007387 */ /* 0x000fe40000100800 */
[-C--:B------:R-:W-:Y:S02]  /*0b90*/  LEA.HI.X.SX32 R5, R32, R55.reuse, 0x1, P0 ;  /* 0x0000003720057211 */ /* 0x080fe400000f0eff */
[C---:B0-----:R-:W-:Y:S01]  /*0ba0*/  LEA R6, P0, R38.reuse, R0, 0x1 ;  /* 0x0000000026067211 */ /* 0x041fe200078008ff */
[----:B------:R0:W-:Y:S03]  /*0bb0*/  STL [R1+0x288], R9 ;  /* 0x0002880901007387 */ /* 0x0001e60000100800 */
[----:B------:R-:W-:-:S05]  /*0bc0*/  LEA.HI.X.SX32 R7, R38, R55, 0x1, P0 ;  /* 0x0000003726077211 */ /* 0x000fca00000f0eff */
[----:B------:R3:W4:Y:S04]  /*0bd0*/  LDG.E.U16 R27, [R6.64] ;  /* 0x00000006061b7981 */ /* 0x000728000c1e1500 */
[----:B0-----:R0:W4:Y:S02]  /*0be0*/  LDG.E.U16 R9, [R4.64] ;  /* 0x0000000604097981 */ /* 0x001124000c1e1500 */
[----:B0-----:R-:W-:-:S04]  /*0bf0*/  LEA R4, P0, R26, R0, 0x1 ;  /* 0x000000001a047211 */ /* 0x001fc800078008ff */
[----:B------:R-:W-:-:S05]  /*0c00*/  LEA.HI.X.SX32 R5, R26, R55, 0x1, P0 ;  /* 0x000000371a057211 */ /* 0x000fca00000f0eff */
[----:B------:R0:W4:Y:S01]  /*0c10*/  LDG.E.U16 R52, [R4.64] ;  /* 0x0000000604347981 */ /* 0x000122000c1e1500 */
[----:B------:R-:W-:-:S05]  /*0c20*/  LEA R91, R45, R50, 0x1 ;  /* 0x000000322d5b7211 */ /* 0x000fca00078e08ff */
[----:B------:R-:W-:Y:S01]  /*0c30*/  IMAD R20, R45, 0x2, R91 ;  /* 0x000000022d147824 */ /* 0x000fe200078e025b */
[----:B---3--:R-:W-:-:S03]  /*0c40*/  LEA R6, P0, R50, R0, 0x1 ;  /* 0x0000000032067211 */ /* 0x008fc600078008ff */
[----:B------:R-:W-:Y:S01]  /*0c50*/  IMAD R12, R45, 0x2, R20 ;  /* 0x000000022d0c7824 */ /* 0x000fe200078e0214 */
[----:B------:R-:W-:-:S04]  /*0c60*/  LEA.HI.X.SX32 R7, R50, R55, 0x1, P0 ;  /* 0x0000003732077211 */ /* 0x000fc800000f0eff */
[----:B------:R-:W-:Y:S01]  /*0c70*/  LEA R40, R45, R12, 0x1 ;  /* 0x0000000c2d287211 */ /* 0x000fe200078e08ff */
[----:B------:R3:W4:Y:S01]  /*0c80*/  LDG.E.U16 R51, [R6.64] ;  /* 0x0000000606337981 */ /* 0x000722000c1e1500 */
[----:B0-----:R-:W-:-:S03]  /*0c90*/  LEA R4, P0, R12, R0, 0x1 ;  /* 0x000000000c047211 */ /* 0x001fc600078008ff */
[C---:B------:R-:W-:Y:S01]  /*0ca0*/  IMAD R90, R45.reuse, 0x2, R40 ;  /* 0x000000022d5a7824 */ /* 0x040fe200078e0228 */
[-C--:B------:R-:W-:Y:S02]  /*0cb0*/  LEA.HI.X.SX32 R5, R12, R55.reuse, 0x1, P0 ;  /* 0x000000370c057211 */ /* 0x080fe400000f0eff */
[C---:B-1----:R-:W-:Y:S01]  /*0cc0*/  LEA R2, P1, R20.reuse, R0, 0x1 ;  /* 0x0000000014027211 */ /* 0x042fe200078208ff */
[C---:B------:R-:W-:Y:S02]  /*0cd0*/  IMAD R48, R45.reuse, 0x2, R90 ;  /* 0x000000022d307824 */ /* 0x040fe400078e025a */
[----:B------:R0:W4:Y:S01]  /*0ce0*/  LDG.E.U16 R50, [R4.64] ;  /* 0x0000000604327981 */ /* 0x000122000c1e1500 */
[-C--:B------:R-:W-:Y:S02]  /*0cf0*/  LEA.HI.X.SX32 R3, R20, R55.reuse, 0x1, P1 ;  /* 0x0000003714037211 */ /* 0x080fe400008f0eff */
[C---:B------:R-:W-:Y:S02]  /*0d00*/  LEA R46, R45.reuse, R48, 0x1 ;  /* 0x000000302d2e7211 */ /* 0x040fe400078e08ff */
[C---:B---3--:R-:W-:Y:S01]  /*0d10*/  LEA R6, P0, R40.reuse, R0, 0x1 ;  /* 0x0000000028067211 */ /* 0x048fe200078008ff */
[----:B------:R1:W3:Y:S02]  /*0d20*/  LDG.E.U16 R100, [R2.64] ;  /* 0x0000000602647981 */ /* 0x0002e4000c1e1500 */
[----:B------:R-:W-:Y:S01]  /*0d30*/  IMAD R41, R45, 0x2, R46 ;  /* 0x000000022d297824 */ /* 0x000fe200078e022e */
[----:B------:R-:W-:-:S02]  /*0d40*/  LEA.HI.X.SX32 R7, R40, R55, 0x1, P0 ;  /* 0x0000003728077211 */ /* 0x000fc400000f0eff */
[-C--:B0-----:R-:W-:Y:S01]  /*0d50*/  LEA R4, P0, R46, R0.reuse, 0x1 ;  /* 0x000000002e047211 */ /* 0x081fe200078008ff */
[C---:B------:R-:W-:Y:S01]  /*0d60*/  IMAD R88, R45.reuse, 0x2, R41 ;  /* 0x000000022d587824 */ /* 0x040fe200078e0229 */
[----:B-1----:R-:W-:Y:S02]  /*0d70*/  LEA R2, P1, R48, R0, 0x1 ;  /* 0x0000000030027211 */ /* 0x002fe400078208ff */
[-C--:B------:R-:W-:Y:S02]  /*0d80*/  LEA.HI.X.SX32 R5, R46, R55.reuse, 0x1, P0 ;  /* 0x000000372e057211 */ /* 0x080fe400000f0eff */
[----:B------:R-:W-:Y:S02]  /*0d90*/  LEA.HI.X.SX32 R3, R48, R55, 0x1, P1 ;  /* 0x0000003730037211 */ /* 0x000fe400008f0eff */
[----:B------:R0:W3:Y:S01]  /*0da0*/  LDG.E.U16 R48, [R6.64] ;  /* 0x0000000606307981 */ /* 0x0000e2000c1e1500 */
[----:B------:R-:W-:-:S03]  /*0db0*/  LEA R28, R45, R88, 0x1 ;  /* 0x000000582d1c7211 */ /* 0x000fc600078e08ff */
[----:B------:R1:W3:Y:S04]  /*0dc0*/  LDG.E.U16 R49, [R4.64] ;  /* 0x0000000604317981 */ /* 0x0002e8000c1e1500 */
[----:B-----5:R-:W-:Y:S01]  /*0dd0*/  STL [R1+0x284], R11 ;  /* 0x0002840b01007387 */ /* 0x020fe20000100800 */
[----:B0-----:R-:W-:-:S03]  /*0de0*/  LEA R6, P0, R41, R0, 0x1 ;  /* 0x0000000029067211 */ /* 0x001fc600078008ff */
[----:B------:R0:W5:Y:S01]  /*0df0*/  LDG.E.U16 R97, [R2.64] ;  /* 0x0000000602617981 */ /* 0x000162000c1e1500 */
[----:B------:R-:W-:Y:S01]  /*0e00*/  LEA.HI.X.SX32 R7, R41, R55, 0x1, P0 ;  /* 0x0000003729077211 */ /* 0x000fe200000f0eff */
[----:B------:R-:W-:-:S04]  /*0e10*/  IMAD R16, R45, 0x2, R28 ;  /* 0x000000022d107824 */ /* 0x000fc800078e021c */
[----:B------:R0:W3:Y:S01]  /*0e20*/  LDG.E.U16 R47, [R6.64] ;  /* 0x00000006062f7981 */ /* 0x0000e2000c1e1500 */
[----:B-1----:R-:W-:Y:S01]  /*0e30*/  LEA R4, P0, R16, R0, 0x1 ;  /* 0x0000000010047211 */ /* 0x002fe200078008ff */
[----:B------:R-:W-:-:S03]  /*0e40*/  IMAD R34, R45, 0x2, R16 ;  /* 0x000000022d227824 */ /* 0x000fc600078e0210 */
[----:B------:R-:W-:Y:S01]  /*0e50*/  LEA.HI.X.SX32 R5, R16, R55, 0x1, P0 ;  /* 0x0000003710057211 */ /* 0x000fe200000f0eff */
[----:B------:R-:W-:Y:S01]  /*0e60*/  STL [R1+0x244], R39 ;  /* 0x0002442701007387 */ /* 0x000fe20000100800 */
[----:B0-----:R-:W-:-:S03]  /*0e70*/  LEA R6, P0, R34, R0, 0x1 ;  /* 0x0000000022067211 */ /* 0x001fc600078008ff */
[----:B------:R0:W3:Y:S01]  /*0e80*/  LDG.E.U16 R53, [R4.64] ;  /* 0x0000000604357981 */ /* 0x0000e2000c1e1500 */
[----:B------:R-:W-:-:S03]  /*0e90*/  LEA.HI.X.SX32 R7, R34, R55, 0x1, P0 ;  /* 0x0000003722077211 */ /* 0x000fc600000f0eff */
[----:B--2---:R-:W-:Y:S04]  /*0ea0*/  STL [R1+0x280], R21 ;  /* 0x0002801501007387 */ /* 0x004fe80000100800 */
[----:B----4-:R-:W-:Y:S04]  /*0eb0*/  STL [R1+0x27c], R8 ;  /* 0x00027c0801007387 */ /* 0x010fe80000100800 */
[----:B------:R-:W-:Y:S04]  /*0ec0*/  STL [R1+0x240], R9 ;  /* 0x0002400901007387 */ /* 0x000fe80000100800 */
[----:B------:R-:W-:Y:S04]  /*0ed0*/  STL [R1+0x278], R27 ;  /* 0x0002781b01007387 */ /* 0x000fe80000100800 */
[----:B------:R1:W-:Y:S04]  /*0ee0*/  STL [R1+0x238], R52 ;  /* 0x0002383401007387 */ /* 0x0003e80000100800 */
[----:B-1----:R1:W2:Y:S01]  /*0ef0*/  LDG.E.U16 R52, [R6.64] ;  /* 0x0000000606347981 */ /* 0x0022a2000c1e1500 */
[----:B------:R-:W-:-:S05]  /*0f00*/  LEA R87, R45, R34, 0x1 ;  /* 0x000000222d577211 */ /* 0x000fca00078e08ff */
[----:B------:R-:W-:-:S04]  /*0f10*/  IMAD R29, R45, 0x2, R87 ;  /* 0x000000022d1d7824 */ /* 0x000fc800078e0257 */
[----:B------:R-:W-:-:S05]  /*0f20*/  IMAD R17, R45, 0x2, R29 ;  /* 0x000000022d117824 */ /* 0x000fca00078e021d */
[----:B------:R-:W-:Y:S02]  /*0f30*/  LEA R35, R45, R17, 0x1 ;  /* 0x000000112d237211 */ /* 0x000fe400078e08ff */
[----:B0-----:R-:W-:-:S03]  /*0f40*/  LEA R4, P0, R17, R0, 0x1 ;  /* 0x0000000011047211 */ /* 0x001fc600078008ff */
[----:B------:R-:W-:Y:S01]  /*0f50*/  IMAD R86, R45, 0x2, R35 ;  /* 0x000000022d567824 */ /* 0x000fe200078e0223 */
[-C--:B------:R-:W-:Y:S02]  /*0f60*/  LEA.HI.X.SX32 R5, R17, R55.reuse, 0x1, P0 ;  /* 0x0000003711057211 */ /* 0x080fe400000f0eff */
[-C--:B-1----:R-:W-:Y:S01]  /*0f70*/  LEA R6, P0, R35, R0.reuse, 0x1 ;  /* 0x0000000023067211 */ /* 0x082fe200078008ff */
[----:B------:R-:W-:Y:S01]  /*0f80*/  IMAD R22, R45, 0x2, R86 ;  /* 0x000000022d167824 */ /* 0x000fe200078e0256 */
[C---:B------:R-:W-:Y:S01]  /*0f90*/  LEA R2, P1, R28.reuse, R0, 0x1 ;  /* 0x000000001c027211 */ /* 0x040fe200078208ff */
[----:B------:R-:W-:Y:S01]  /*0fa0*/  STL [R1+0x274], R51 ;  /* 0x0002743301007387 */ /* 0x000fe20000100800 */
[-C--:B------:R-:W-:Y:S02]  /*0fb0*/  LEA.HI.X.SX32 R7, R35, R55.reuse, 0x1, P0 ;  /* 0x0000003723077211 */ /* 0x080fe400000f0eff */
[----:B------:R-:W-:Y:S01]  /*0fc0*/  LEA R18, R45, R22, 0x1 ;  /* 0x000000162d127211 */ /* 0x000fe200078e08ff */
[----:B------:R0:W4:Y:S01]  /*0fd0*/  LDG.E.U16 R57, [R4.64] ;  /* 0x0000000604397981 */ /* 0x000122000c1e1500 */
[----:B------:R-:W-:-:S03]  /*0fe0*/  LEA.HI.X.SX32 R3, R28, R55, 0x1, P1 ;  /* 0x000000371c037211 */ /* 0x000fc600008f0eff */
[----:B------:R1:W-:Y:S01]  /*0ff0*/  STL [R1+0x234], R50 ;  /* 0x0002343201007387 */ /* 0x0003e20000100800 */
[----:B------:R-:W-:-:S03]  /*1000*/  IMAD R36, R45, 0x2, R18 ;  /* 0x000000022d247824 */ /* 0x000fc600078e0212 */
[----:B------:R0:W4:Y:S01]  /*1010*/  LDG.E.U16 R96, [R2.64] ;  /* 0x0000000602607981 */ /* 0x000122000c1e1500 */
[----:B------:R-:W-:-:S03]  /*1020*/  IMAD R84, R45, 0x2, R36 ;  /* 0x000000022d547824 */ /* 0x000fc600078e0224 */
[----:B-1----:R1:W5:Y:S01]  /*1030*/  LDG.E.U16 R50, [R6.64] ;  /* 0x0000000606327981 */ /* 0x002362000c1e1500 */
[----:B0-----:R-:W-:-:S04]  /*1040*/  LEA R2, P1, R29, R0, 0x1 ;  /* 0x000000001d027211 */ /* 0x001fc800078208ff */
[----:B------:R-:W-:Y:S02]  /*1050*/  LEA.HI.X.SX32 R3, R29, R55, 0x1, P1 ;  /* 0x000000371d037211 */ /* 0x000fe400008f0eff */
[----:B------:R-:W-:-:S03]  /*1060*/  LEA R23, R45, R84, 0x1 ;  /* 0x000000542d177211 */ /* 0x000fc600078e08ff */
[----:B------:R0:W5:Y:S01]  /*1070*/  LDG.E.U16 R95, [R2.64] ;  /* 0x00000006025f7981 */ /* 0x000162000c1e1500 */
[-C--:B------:R-:W-:Y:S01]  /*1080*/  LEA R4, P0, R18, R0.reuse, 0x1 ;  /* 0x0000000012047211 */ /* 0x080fe200078008ff */
[----:B------:R-:W-:Y:S01]  /*1090*/  IMAD R13, R45, 0x2, R23 ;  /* 0x000000022d0d7824 */ /* 0x000fe200078e0217 */
[----:B0-----:R-:W-:-:S03]  /*10a0*/  LEA R2, P1, R22, R0, 0x1 ;  /* 0x0000000016027211 */ /* 0x001fc600078208ff */
[C---:B------:R-:W-:Y:S01]  /*10b0*/  IMAD R37, R45.reuse, 0x2, R13 ;  /* 0x000000022d257824 */ /* 0x040fe200078e020d */
[-C--:B------:R-:W-:Y:S02]  /*10c0*/  LEA.HI.X.SX32 R5, R18, R55.reuse, 0x1, P0 ;  /* 0x0000003712057211 */ /* 0x080fe400000f0eff */
[----:B------:R-:W-:Y:S01]  /*10d0*/  LEA.HI.X.SX32 R3, R22, R55, 0x1, P1 ;  /* 0x0000003716037211 */ /* 0x000fe200008f0eff */
[----:B---3--:R-:W-:Y:S01]  /*10e0*/  STL [R1+0x270], R48 ;  /* 0x0002703001007387 */ /* 0x008fe20000100800 */
[----:B------:R-:W-:-:S03]  /*10f0*/  LEA R82, R45, R37, 0x1 ;  /* 0x000000252d527211 */ /* 0x000fc600078e08ff */
[----:B------:R-:W-:Y:S04]  /*1100*/  STL [R1+0x230], R49 ;  /* 0x0002303101007387 */ /* 0x000fe80000100800 */
[----:B------:R0:W5:Y:S04]  /*1110*/  LDG.E.U16 R94, [R2.64] ;  /* 0x00000006025e7981 */ /* 0x000168000c1e1500 */
[----:B------:R1:W-:Y:S01]  /*1120*/  STL [R1+0x26c], R47 ;  /* 0x00026c2f01007387 */ /* 0x0003e20000100800 */
[----:B0-----:R-:W-:-:S03]  /*1130*/  LEA R2, P0, R36, R0, 0x1 ;  /* 0x0000000024027211 */ /* 0x001fc600078008ff */
[----:B-1----:R0:W5:Y:S01]  /*1140*/  LDG.E.U16 R47, [R4.64] ;  /* 0x00000006042f7981 */ /* 0x002162000c1e1500 */
[----:B------:R-:W-:Y:S01]  /*1150*/  LEA.HI.X.SX32 R3, R36, R55, 0x1, P0 ;  /* 0x0000003724037211 */ /* 0x000fe200000f0eff */
[----:B------:R-:W-:Y:S01]  /*1160*/  IMAD R24, R45, 0x2, R82 ;  /* 0x000000022d187824 */ /* 0x000fe200078e0252 */
[----:B------:R-:W-:-:S03]  /*1170*/  LEA R6, P0, R13, R0, 0x1 ;  /* 0x000000000d067211 */ /* 0x000fc600078008ff */
[----:B------:R-:W-:Y:S01]  /*1180*/  IMAD R14, R45, 0x2, R24 ;  /* 0x000000022d0e7824 */ /* 0x000fe200078e0218 */
[----:B------:R-:W-:Y:S01]  /*1190*/  LEA.HI.X.SX32 R7, R13, R55, 0x1, P0 ;  /* 0x000000370d077211 */ /* 0x000fe200000f0eff */
[----:B------:R1:W-:Y:S01]  /*11a0*/  STL [R1+0x228], R53 ;  /* 0x0002283501007387 */ /* 0x0003e20000100800 */
[----:B0-----:R-:W-:-:S03]  /*11b0*/  LEA R4, P0, R37, R0, 0x1 ;  /* 0x0000000025047211 */ /* 0x001fc600078008ff */
[----:B------:R0:W5:Y:S01]  /*11c0*/  LDG.E.U16 R56, [R2.64] ;  /* 0x0000000602387981 */ /* 0x000162000c1e1500 */
[----:B------:R-:W-:-:S03]  /*11d0*/  LEA.HI.X.SX32 R5, R37, R55, 0x1, P0 ;  /* 0x0000003725057211 */ /* 0x000fc600000f0eff */
[----:B-1----:R1:W5:Y:S02]  /*11e0*/  LDG.E.U16 R53, [R6.64] ;  /* 0x0000000606357981 */ /* 0x002364000c1e1500 */
[----:B-1----:R-:W-:-:S04]  /*11f0*/  LEA R6, P0, R14, R0, 0x1 ;  /* 0x000000000e067211 */ /* 0x002fc800078008ff */
[----:B------:R-:W-:-:S05]  /*1200*/  LEA.HI.X.SX32 R7, R14, R55, 0x1, P0 ;  /* 0x000000370e077211 */ /* 0x000fca00000f0eff */
[----:B------:R1:W5:Y:S04]  /*1210*/  LDG.E.U16 R59, [R6.64] ;  /* 0x00000006063b7981 */ /* 0x000368000c1e1500 */
[----:B--2---:R2:W-:Y:S04]  /*1220*/  STL [R1+0x25c], R52 ;  /* 0x00025c3401007387 */ /* 0x0045e80000100800 */
[----:B--2---:R2:W3:Y:S01]  /*1230*/  LDG.E.U16 R52, [R4.64] ;  /* 0x0000000604347981 */ /* 0x0044e2000c1e1500 */
[----:B------:R-:W-:-:S05]  /*1240*/  LEA R30, R45, R14, 0x1 ;  /* 0x0000000e2d1e7211 */ /* 0x000fca00078e08ff */
[----:B------:R-:W-:-:S04]  /*1250*/  IMAD R42, R45, 0x2, R30 ;  /* 0x000000022d2a7824 */ /* 0x000fc800078e021e */
[----:B------:R-:W-:-:S05]  /*1260*/  IMAD R25, R45, 0x2, R42 ;  /* 0x000000022d197824 */ /* 0x000fca00078e022a */
[----:B------:R-:W-:-:S05]  /*1270*/  LEA R15, R45, R25, 0x1 ;  /* 0x000000192d0f7211 */ /* 0x000fca00078e08ff */
[----:B------:R-:W-:Y:S01]  /*1280*/  IMAD R31, R45, 0x2, R15 ;  /* 0x000000022d1f7824 */ /* 0x000fe200078e020f */
[----:B--2---:R-:W-:-:S03]  /*1290*/  LEA R4, P0, R30, R0, 0x1 ;  /* 0x000000001e047211 */ /* 0x004fc600078008ff */
[----:B------:R-:W-:Y:S01]  /*12a0*/  IMAD R43, R45, 0x2, R31 ;  /* 0x000000022d2b7824 */ /* 0x000fe200078e021f */
[----:B------:R-:W-:Y:S02]  /*12b0*/  LEA.HI.X.SX32 R5, R30, R55, 0x1, P0 ;  /* 0x000000371e057211 */ /* 0x000fe400000f0eff */
[-C--:B-1----:R-:W-:Y:S02]  /*12c0*/  LEA R6, P0, R15, R0.reuse, 0x1 ;  /* 0x000000000f067211 */ /* 0x082fe400078008ff */
[----:B------:R-:W-:Y:S01]  /*12d0*/  LEA R33, R45, R43, 0x1 ;  /* 0x0000002b2d217211 */ /* 0x000fe200078e08ff */
[----:B----4-:R1:W-:Y:S01]  /*12e0*/  STL [R1+0x224], R57 ;  /* 0x0002243901007387 */ /* 0x0103e20000100800 */
[----:B------:R-:W-:Y:S02]  /*12f0*/  LEA R114, P1, R23, R0, 0x1 ;  /* 0x0000000017727211 */ /* 0x000fe400078208ff */
[-C--:B------:R-:W-:Y:S01]  /*1300*/  LEA.HI.X.SX32 R7, R15, R55.reuse, 0x1, P0 ;  /* 0x000000370f077211 */ /* 0x080fe200000f0eff */
[----:B-----5:R2:W-:Y:S01]  /*1310*/  STL [R1+0x24c], R50 ;  /* 0x00024c3201007387 */ /* 0x0205e20000100800 */
[----:B------:R-:W-:Y:S01]  /*1320*/  IMAD R10, R45, 0x2, R33 ;  /* 0x000000022d0a7824 */ /* 0x000fe200078e0221 */
[----:B------:R-:W-:-:S02]  /*1330*/  LEA.HI.X.SX32 R115, R23, R55, 0x1, P1 ;  /* 0x0000003717737211 */ /* 0x000fc400008f0eff */
[CC--:B0-----:R-:W-:Y:S01]  /*1340*/  LEA R2, P1, R24.reuse, R0.reuse, 0x1 ;  /* 0x0000000018027211 */ /* 0x0c1fe200078208ff */
[----:B-1----:R0:W4:Y:S04]  /*1350*/  LDG.E.U16 R57, [R6.64] ;  /* 0x0000000606397981 */ /* 0x002128000c1e1500 */
[----:B--2---:R1:W2:Y:S01]  /*1360*/  LDG.E.U16 R50, [R4.64] ;  /* 0x0000000604327981 */ /* 0x0042a2000c1e1500 */
[----:B------:R-:W-:Y:S01]  /*1370*/  IMAD R32, R45, 0x2, R10 ;  /* 0x000000022d207824 */ /* 0x000fe200078e020a */
[----:B------:R-:W-:Y:S02]  /*1380*/  LEA.HI.X.SX32 R3, R24, R55, 0x1, P1 ;  /* 0x0000003718037211 */ /* 0x000fe400008f0eff */
[----:B------:R5:W2:Y:S04]  /*1390*/  LDG.E.U16 R114, [R114.64] ;  /* 0x0000000672727981 */ /* 0x000aa8000c1e1500 */
[----:B------:R0:W2:Y:S01]  /*13a0*/  LDG.E.U16 R113, [R2.64] ;  /* 0x0000000602717981 */ /* 0x0000a2000c1e1500 */
[----:B-1----:R-:W-:-:S04]  /*13b0*/  LEA R4, P0, R31, R0, 0x1 ;  /* 0x000000001f047211 */ /* 0x002fc800078008ff */
[----:B------:R-:W-:Y:S02]  /*13c0*/  LEA.HI.X.SX32 R5, R31, R55, 0x1, P0 ;  /* 0x000000371f057211 */ /* 0x000fe400000f0eff */
[----:B0-----:R-:W-:-:S03]  /*13d0*/  LEA R6, P0, R10, R0, 0x1 ;  /* 0x000000000a067211 */ /* 0x001fc600078008ff */
[----:B------:R0:W2:Y:S01]  /*13e0*/  LDG.E.U16 R61, [R4.64] ;  /* 0x00000006043d7981 */ /* 0x0000a2000c1e1500 */
[----:B------:R-:W-:Y:S02]  /*13f0*/  LEA.HI.X.SX32 R7, R10, R55, 0x1, P0 ;  /* 0x000000370a077211 */ /* 0x000fe400000f0eff */
[-C--:B------:R-:W-:Y:S02]  /*1400*/  LEA R2, P1, R25, R0.reuse, 0x1 ;  /* 0x0000000019027211 */ /* 0x080fe400078208ff */
[----:B0-----:R-:W-:-:S04]  /*1410*/  LEA R4, P0, R32, R0, 0x1 ;  /* 0x0000000020047211 */ /* 0x001fc800078008ff */
[-C--:B------:R-:W-:Y:S02]  /*1420*/  LEA.HI.X.SX32 R5, R32, R55.reuse, 0x1, P0 ;  /* 0x0000003720057211 */ /* 0x080fe400000f0eff */
[----:B------:R-:W-:-:S03]  /*1430*/  LEA.HI.X.SX32 R3, R25, R55, 0x1, P1 ;  /* 0x0000003719037211 */ /* 0x000fc600008f0eff */
[----:B------:R-:W2:Y:S04]  /*1440*/  LDG.E.U16 R4, [R4.64] ;  /* 0x0000000604047981 */ /* 0x000ea8000c1e1500 */
[----:B------:R0:W-:Y:S01]  /*1450*/  STL [R1+0x220], R47 ;  /* 0x0002202f01007387 */ /* 0x0001e20000100800 */
[----:B------:R-:W-:-:S03]  /*1460*/  LEA R38, R45, R32, 0x1 ;  /* 0x000000202d267211 */ /* 0x000fc600078e08ff */
[----:B0-----:R0:W4:Y:S02]  /*1470*/  LDG.E.U16 R47, [R2.64] ;  /* 0x00000006022f7981 */ /* 0x001124000c1e1500 */
[----:B------:R-:W-:Y:S01]  /*1480*/  IMAD R19, R45, 0x2, R38 ;  /* 0x000000022d137824 */ /* 0x000fe200078e0226 */
[----:B0-----:R-:W-:-:S04]  /*1490*/  LEA R2, P1, R33, R0, 0x1 ;  /* 0x0000000021027211 */ /* 0x001fc800078208ff */
[----:B------:R-:W-:-:S05]  /*14a0*/  LEA.HI.X.SX32 R3, R33, R55, 0x1, P1 ;  /* 0x0000003721037211 */ /* 0x000fca00008f0eff */
[----:B------:R0:W5:Y:S04]  /*14b0*/  LDG.E.U16 R60, [R2.64] ;  /* 0x00000006023c7981 */ /* 0x000168000c1e1500 */
[----:B------:R1:W-:Y:S01]  /*14c0*/  STL [R1+0x23c], R56 ;  /* 0x00023c3801007387 */ /* 0x0003e20000100800 */
[----:B0-----:R-:W-:-:S03]  /*14d0*/  LEA R2, P1, R19, R0, 0x1 ;  /* 0x0000000013027211 */ /* 0x001fc600078208ff */
[----:B------:R-:W-:Y:S01]  /*14e0*/  STL [R1+0x218], R53 ;  /* 0x0002183501007387 */ /* 0x000fe20000100800 */
[----:B------:R-:W-:-:S03]  /*14f0*/  LEA.HI.X.SX32 R3, R19, R55, 0x1, P1 ;  /* 0x0000003713037211 */ /* 0x000fc600008f0eff */
[----:B-1----:R0:W5:Y:S04]  /*1500*/  LDG.E.U16 R56, [R6.64] ;  /* 0x0000000606387981 */ /* 0x002168000c1e1500 */
[----:B---3--:R-:W-:Y:S04]  /*1510*/  STL [R1+0x22c], R52 ;  /* 0x00022c3401007387 */ /* 0x008fe80000100800 */
[----:B------:R1:W-:Y:S04]  /*1520*/  STL [R1+0x214], R59 ;  /* 0x0002143b01007387 */ /* 0x0003e80000100800 */
[----:B-1----:R1:W3:Y:S01]  /*1530*/  LDG.E.U16 R59, [R2.64] ;  /* 0x00000006023b7981 */ /* 0x0022e2000c1e1500 */
[----:B------:R-:W-:-:S05]  /*1540*/  IMAD R11, R45, 0x2, R19 ;  /* 0x000000022d0b7824 */ /* 0x000fca00078e0213 */
[----:B------:R-:W-:-:S05]  /*1550*/  LEA R26, R45, R11, 0x1 ;  /* 0x0000000b2d1a7211 */ /* 0x000fca00078e08ff */
[----:B------:R-:W-:-:S04]  /*1560*/  IMAD R39, R45, 0x2, R26 ;  /* 0x000000022d277824 */ /* 0x000fc800078e021a */
[----:B------:R-:W-:-:S05]  /*1570*/  IMAD R20, R45, 0x2, R39 ;  /* 0x000000022d147824 */ /* 0x000fca00078e0227 */
[----:B------:R-:W-:-:S05]  /*1580*/  LEA R12, R45, R20, 0x1 ;  /* 0x000000142d0c7211 */ /* 0x000fca00078e08ff */
[----:B------:R-:W-:Y:S01]  /*1590*/  IMAD R21, R45, 0x2, R12 ;  /* 0x000000022d157824 */ /* 0x000fe200078e020c */
[----:B0-----:R-:W-:-:S03]  /*15a0*/  LEA R6, P0, R11, R0, 0x1 ;  /* 0x000000000b067211 */ /* 0x001fc600078008ff */
[----:B------:R-:W-:Y:S01]  /*15b0*/  IMAD R40, R45, 0x2, R21 ;  /* 0x000000022d287824 */ /* 0x000fe200078e0215 */
[----:B------:R-:W-:-:S04]  /*15c0*/  LEA.HI.X.SX32 R7, R11, R55, 0x1, P0 ;  /* 0x000000370b077211 */ /* 0x000fc800000f0eff */
[----:B------:R-:W-:Y:S02]  /*15d0*/  LEA R8, R45, R40, 0x1 ;  /* 0x000000282d087211 */ /* 0x000fe400078e08ff */
[----:B-1----:R-:W-:-:S03]  /*15e0*/  LEA R2, P1, R20, R0, 0x1 ;  /* 0x0000000014027211 */ /* 0x002fc600078208ff */
[----:B------:R-:W-:Y:S01]  /*15f0*/  IMAD R9, R45, 0x2, R8 ;  /* 0x000000022d097824 */ /* 0x000fe200078e0208 */
[----:B------:R-:W-:-:S03]  /*1600*/  LEA.HI.X.SX32 R3, R20, R55, 0x1, P1 ;  /* 0x0000003714037211 */ /* 0x000fc600008f0eff */
[----:B------:R-:W-:-:S05]  /*1610*/  IMAD R27, R45, 0x2, R9 ;  /* 0x000000022d1b7824 */ /* 0x000fca00078e0209 */
[----:B------:R-:W-:Y:S01]  /*1620*/  LEA R41, R45, R27, 0x1 ;  /* 0x0000001b2d297211 */ /* 0x000fe200078e08ff */
[----:B--2---:R0:W-:Y:S04]  /*1630*/  STL [R1+0x1fc], R4 ;  /* 0x0001fc0401007387 */ /* 0x0041e80000100800 */
[----:B------:R-:W-:Y:S01]  /*1640*/  STL [R1+0x21c], R50 ;  /* 0x00021c3201007387 */ /* 0x000fe20000100800 */
[----:B0-----:R-:W-:-:S03]  /*1650*/  LEA R4, P0, R26, R0, 0x1 ;  /* 0x000000001a047211 */ /* 0x001fc600078008ff */
[----:B----4-:R0:W-:Y:S01]  /*1660*/  STL [R1+0x208], R47 ;  /* 0x0002082f01007387 */ /* 0x0101e20000100800 */
[----:B------:R-:W-:-:S03]  /*1670*/  LEA.HI.X.SX32 R5, R26, R55, 0x1, P0 ;  /* 0x000000371a057211 */ /* 0x000fc600000f0eff */
[----:B0-----:R0:W2:Y:S04]  /*1680*/  LDG.E.U16 R47, [R6.64] ;  /* 0x00000006062f7981 */ /* 0x0010a8000c1e1500 */
[----:B------:R1:W4:Y:S01]  /*1690*/  LDG.E.U16 R64, [R4.64] ;  /* 0x0000000604407981 */ /* 0x000322000c1e1500 */
[----:B0-----:R-:W-:-:S03]  /*16a0*/  LEA R6, P0, R12, R0, 0x1 ;  /* 0x000000000c067211 */ /* 0x001fc600078008ff */
[----:B------:R0:W-:Y:S01]  /*16b0*/  STL [R1+0x210], R57 ;  /* 0x0002103901007387 */ /* 0x0001e20000100800 */
[-C--:B------:R-:W-:Y:S02]  /*16c0*/  LEA.HI.X.SX32 R7, R12, R55.reuse, 0x1, P0 ;  /* 0x000000370c077211 */ /* 0x080fe400000f0eff */
[C---:B-1----:R-:W-:Y:S01]  /*16d0*/  LEA R4, P0, R21.reuse, R0, 0x1 ;  /* 0x0000000015047211 */ /* 0x042fe200078008ff */
[----:B------:R-:W-:Y:S03]  /*16e0*/  STL [R1+0x20c], R61 ;  /* 0x00020c3d01007387 */ /* 0x000fe60000100800 */
[----:B------:R-:W-:Y:S01]  /*16f0*/  LEA.HI.X.SX32 R5, R21, R55, 0x1, P0 ;  /* 0x0000003715057211 */ /* 0x000fe200000f0eff */
[----:B-----5:R1:W-:Y:S01]  /*1700*/  STL [R1+0x200], R60 ;  /* 0x0002003c01007387 */ /* 0x0203e20000100800 */
[----:B------:R-:W-:-:S03]  /*1710*/  IMAD R46, R45, 0x2, R41 ;  /* 0x000000022d2e7824 */ /* 0x000fc600078e0229 */
[----:B0-----:R0:W4:Y:S04]  /*1720*/  LDG.E.U16 R57, [R2.64] ;  /* 0x0000000602397981 */ /* 0x001128000c1e1500 */
[----:B------:R0:W4:Y:S04]  /*1730*/  LDG.E.U16 R63, [R4.64] ;  /* 0x00000006043f7981 */ /* 0x000128000c1e1500 */
[----:B-1----:R1:W4:Y:S01]  /*1740*/  LDG.E.U16 R60, [R6.64] ;  /* 0x00000006063c7981 */ /* 0x002322000c1e1500 */
[-C--:B0-----:R-:W-:Y:S02]  /*1750*/  LEA R2, P1, R8, R0.reuse, 0x1 ;  /* 0x0000000008027211 */ /* 0x081fe400078208ff */
[----:B-1----:R-:W-:-:S02]  /*1760*/  LEA R6, P0, R9, R0, 0x1 ;  /* 0x0000000009067211 */ /* 0x002fc400078008ff */
[-C--:B------:R-:W-:Y:S02]  /*1770*/  LEA.HI.X.SX32 R3, R8, R55.reuse, 0x1, P1 ;  /* 0x0000003708037211 */ /* 0x080fe400008f0eff */
[-C--:B------:R-:W-:Y:S02]  /*1780*/  LEA.HI.X.SX32 R7, R9, R55.reuse, 0x1, P0 ;  /* 0x0000003709077211 */ /* 0x080fe400000f0eff */
[----:B------:R-:W-:Y:S01]  /*1790*/  LEA R4, P0, R27, R0, 0x1 ;  /* 0x000000001b047211 */ /* 0x000fe200078008ff */
[----:B------:R-:W-:Y:S01]  /*17a0*/  IMAD R16, R45, 0x2, R46 ;  /* 0x000000022d107824 */ /* 0x000fe200078e022e */
[----:B------:R0:W-:Y:S02]  /*17b0*/  STL [R1+0x204], R56 ;  /* 0x0002043801007387 */ /* 0x0001e40000100800 */
[----:B------:R-:W-:-:S05]  /*17c0*/  LEA.HI.X.SX32 R5, R27, R55, 0x1, P0 ;  /* 0x000000371b057211 */ /* 0x000fca00000f0eff */
[----:B------:R1:W4:Y:S04]  /*17d0*/  LDG.E.U16 R66, [R4.64] ;  /* 0x0000000604427981 */ /* 0x000328000c1e1500 */
[----:B0-----:R0:W4:Y:S02]  /*17e0*/  LDG.E.U16 R56, [R2.64] ;  /* 0x0000000602387981 */ /* 0x001124000c1e1500 */
[----:B0-----:R-:W-:-:S04]  /*17f0*/  LEA R2, P1, R46, R0, 0x1 ;  /* 0x000000002e027211 */ /* 0x001fc800078208ff */
[----:B------:R-:W-:-:S05]  /*1800*/  LEA.HI.X.SX32 R3, R46, R55, 0x1, P1 ;  /* 0x000000372e037211 */ /* 0x000fca00008f0eff */
[----:B------:R0:W4:Y:S04]  /*1810*/  LDG.E.U16 R61, [R2.64] ;  /* 0x00000006023d7981 */ /* 0x000128000c1e1500 */
[----:B---3--:R3:W-:Y:S04]  /*1820*/  STL [R1+0x1f8], R59 ;  /* 0x0001f83b01007387 */ /* 0x0087e80000100800 */
[----:B---3--:R3:W5:Y:S02]  /*1830*/  LDG.E.U16 R59, [R6.64] ;  /* 0x00000006063b7981 */ /* 0x008764000c1e1500 */
[----:B---3--:R-:W-:-:S04]  /*1840*/  LEA R6, P0, R16, R0, 0x1 ;  /* 0x0000000010067211 */ /* 0x008fc800078008ff */
[----:B------:R-:W-:-:S05]  /*1850*/  LEA.HI.X.SX32 R7, R16, R55, 0x1, P0 ;  /* 0x0000003710077211 */ /* 0x000fca00000f0eff */
[----:B------:R3:W5:Y:S01]  /*1860*/  LDG.E.U16 R65, [R6.64] ;  /* 0x0000000606417981 */ /* 0x000762000c1e1500 */
[----:B------:R-:W-:-:S05]  /*1870*/  LEA R28, R45, R16, 0x1 ;  /* 0x000000102d1c7211 */ /* 0x000fca00078e08ff */
[----:B------:R-:W-:-:S04]  /*1880*/  IMAD R34, R45, 0x2, R28 ;  /* 0x000000022d227824 */ /* 0x000fc800078e021c */
[----:B------:R-:W-:-:S05]  /*1890*/  IMAD R51, R45, 0x2, R34 ;  /* 0x000000022d337824 */ /* 0x000fca00078e0222 */
[----:B------:R-:W-:-:S05]  /*18a0*/  LEA R17, R45, R51, 0x1 ;  /* 0x000000332d117211 */ /* 0x000fca00078e08ff */
[----:B------:R-:W-:-:S04]  /*18b0*/  IMAD R29, R45, 0x2, R17 ;  /* 0x000000022d1d7824 */ /* 0x000fc800078e0211 */
[----:B------:R-:W-:Y:S01]  /*18c0*/  IMAD R35, R45, 0x2, R29 ;  /* 0x000000022d237824 */ /* 0x000fe200078e021d */
[----:B-1----:R-:W-:-:S04]  /*18d0*/  LEA R4, P0, R28, R0, 0x1 ;  /* 0x000000001c047211 */ /* 0x002fc800078008ff */
[----:B------:R-:W-:Y:S02]  /*18e0*/  LEA R48, R45, R35, 0x1 ;  /* 0x000000232d307211 */ /* 0x000fe400078e08ff */
[-C--:B0-----:R-:W-:Y:S02]  /*18f0*/  LEA R2, P1, R51, R0.reuse, 0x1 ;  /* 0x0000000033027211 */ /* 0x081fe400078208ff */
[-C--:B------:R-:W-:Y:S01]  /*1900*/  LEA.HI.X.SX32 R5, R28, R55.reuse, 0x1, P0 ;  /* 0x000000371c057211 */ /* 0x080fe200000f0eff */
[----:B------:R-:W-:Y:S01]  /*1910*/  IMAD R18, R45, 0x2, R48 ;  /* 0x000000022d127824 */ /* 0x000fe200078e0230 */
[----:B---3--:R-:W-:Y:S02]  /*1920*/  LEA R6, P0, R17, R0, 0x1 ;  /* 0x0000000011067211 */ /* 0x008fe400078008ff */
[-C--:B------:R-:W-:Y:S01]  /*1930*/  LEA.HI.X.SX32 R3, R51, R55.reuse, 0x1, P1 ;  /* 0x0000003733037211 */ /* 0x080fe200008f0eff */
[----:B------:R-:W-:Y:S01]  /*1940*/  IMAD R22, R45, 0x2, R18 ;  /* 0x000000022d167824 */ /* 0x000fe200078e0212 */
[----:B------:R-:W-:-:S04]  /*1950*/  LEA.HI.X.SX32 R7, R17, R55, 0x1, P0 ;  /* 0x0000003711077211 */ /* 0x000fc800000f0eff */
[C---:B------:R-:W-:Y:S01]  /*1960*/  LEA R36, R45.reuse, R22, 0x1 ;  /* 0x000000162d247211 */ /* 0x040fe200078e08ff */
[----:B------:R0:W4:Y:S04]  /*1970*/  LDG.E.U16 R67, [R6.64] ;  /* 0x0000000606437981 */ /* 0x000128000c1e1500 */
[----:B------:R-:W-:Y:S01]  /*1980*/  IMAD R49, R45, 0x2, R36 ;  /* 0x000000022d317824 */ /* 0x000fe200078e0224 */
[----:B--2---:R-:W-:Y:S04]  /*1990*/  STL [R1+0x1f4], R47 ;  /* 0x0001f42f01007387 */ /* 0x004fe80000100800 */
[----:B----4-:R1:W-:Y:S04]  /*19a0*/  STL [R1+0x1f0], R64 ;  /* 0x0001f04001007387 */ /* 0x0103e80000100800 */
[----:B-1----:R1:W2:Y:S02]  /*19b0*/  LDG.E.U16 R64, [R4.64] ;  /* 0x0000000604407981 */ /* 0x0022a4000c1e1500 */
[----:B-1----:R-:W-:-:S02]  /*19c0*/  LEA R4, P0, R29, R0, 0x1 ;  /* 0x000000001d047211 */ /* 0x002fc400078008ff */
[----:B------:R-:W-:Y:S02]  /*19d0*/  STL [R1+0x1ec], R57 ;  /* 0x0001ec3901007387 */ /* 0x000fe40000100800 */
[----:B------:R-:W-:Y:S02]  /*19e0*/  LEA.HI.X.SX32 R5, R29, R55, 0x1, P0 ;  /* 0x000000371d057211 */ /* 0x000fe400000f0eff */
[----:B------:R1:W-:Y:S01]  /*19f0*/  STL [R1+0x1e8], R60 ;  /* 0x0001e83c01007387 */ /* 0x0003e20000100800 */
[----:B0-----:R-:W-:-:S03]  /*1a00*/  LEA R6, P0, R18, R0, 0x1 ;  /* 0x0000000012067211 */ /* 0x001fc600078008ff */
[----:B------:R0:W-:Y:S04]  /*1a10*/  STL [R1+0x1e4], R63 ;  /* 0x0001e43f01007387 */ /* 0x0001e80000100800 */
[----:B-1----:R1:W4:Y:S01]  /*1a20*/  LDG.E.U16 R60, [R2.64] ;  /* 0x00000006023c7981 */ /* 0x002322000c1e1500 */
[----:B------:R-:W-:-:S03]  /*1a30*/  LEA.HI.X.SX32 R7, R18, R55, 0x1, P0 ;  /* 0x0000003712077211 */ /* 0x000fc600000f0eff */
[----:B0-----:R0:W4:Y:S01]  /*1a40*/  LDG.E.U16 R63, [R4.64] ;  /* 0x00000006043f7981 */ /* 0x001122000c1e1500 */
[----:B-1----:R-:W-:-:S04]  /*1a50*/  LEA R2, P1, R48, R0, 0x1 ;  /* 0x0000000030027211 */ /* 0x002fc800078208ff */
[-C--:B------:R-:W-:Y:S02]  /*1a60*/  LEA.HI.X.SX32 R3, R48, R55.reuse, 0x1, P1 ;  /* 0x0000003730037211 */ /* 0x080fe400008f0eff */
[C---:B0-----:R-:W-:Y:S01]  /*1a70*/  LEA R4, P0, R22.reuse, R0, 0x1 ;  /* 0x0000000016047211 */ /* 0x041fe200078008ff */
[----:B------:R-:W-:Y:S03]  /*1a80*/  STL [R1+0x1e0], R56 ;  /* 0x0001e03801007387 */ /* 0x000fe60000100800 */
[----:B------:R-:W-:-:S05]  /*1a90*/  LEA.HI.X.SX32 R5, R22, R55, 0x1, P0 ;  /* 0x0000003716057211 */ /* 0x000fca00000f0eff */
[----:B------:R0:W4:Y:S04]  /*1aa0*/  LDG.E.U16 R68, [R4.64] ;  /* 0x0000000604447981 */ /* 0x000128000c1e1500 */
[----:B-----5:R1:W-:Y:S04]  /*1ab0*/  STL [R1+0x1dc], R59 ;  /* 0x0001dc3b01007387 */ /* 0x0203e80000100800 */
[----:B------:R5:W-:Y:S04]  /*1ac0*/  STL [R1+0x1d8], R66 ;  /* 0x0001d84201007387 */ /* 0x000be80000100800 */
[----:B-1----:R1:W3:Y:S04]  /*1ad0*/  LDG.E.U16 R59, [R2.64] ;  /* 0x00000006023b7981 */ /* 0x0022e8000c1e1500 */
[----:B-----5:R5:W3:Y:S01]  /*1ae0*/  LDG.E.U16 R66, [R6.64] ;  /* 0x0000000606427981 */ /* 0x020ae2000c1e1500 */
[----:B-1----:R-:W-:-:S03]  /*1af0*/  LEA R2, P1, R49, R0, 0x1 ;  /* 0x0000000031027211 */ /* 0x002fc600078208ff */
[----:B------:R-:W-:Y:S01]  /*1b00*/  STL [R1+0x1d4], R61 ;  /* 0x0001d43d01007387 */ /* 0x000fe20000100800 */
[----:B------:R-:W-:-:S03]  /*1b10*/  LEA.HI.X.SX32 R3, R49, R55, 0x1, P1 ;  /* 0x0000003731037211 */ /* 0x000fc600008f0eff */
        /* <DEDUP_REMOVED lines=8> */
[----:B-----5:R-:W-:-:S03]  /*1ba0*/  LEA R6, P0, R13, R0, 0x1 ;  /* 0x000000000d067211 */ /* 0x020fc600078008ff */
[----:B------:R-:W-:Y:S01]  /*1bb0*/  IMAD R30, R45, 0x2, R24 ;  /* 0x000000022d1e7824 */ /* 0x000fe200078e0218 */
[----:B------:R-:W-:-:S04]  /*1bc0*/  LEA.HI.X.SX32 R7, R13, R55, 0x1, P0 ;  /* 0x000000370d077211 */ /* 0x000fc800000f0eff */
[----:B------:R-:W-:Y:S02]  /*1bd0*/  LEA R58, R45, R30, 0x1 ;  /* 0x0000001e2d3a7211 */ /* 0x000fe400078e08ff */
[-C--:B0-----:R-:W-:Y:S02]  /*1be0*/  LEA R4, P0, R23, R0.reuse, 0x1 ;  /* 0x0000000017047211 */ /* 0x081fe400078008ff */
[CC--:B-1----:R-:W-:Y:S01]  /*1bf0*/  LEA R2, P1, R54.reuse, R0.reuse, 0x1 ;  /* 0x0000000036027211 */ /* 0x0c2fe200078208ff */
[----:B------:R-:W-:Y:S01]  /*1c00*/  IMAD R15, R45, 0x2, R58 ;  /* 0x000000022d0f7824 */ /* 0x000fe200078e023a */
[-C--:B------:R-:W-:Y:S02]  /*1c10*/  LEA.HI.X.SX32 R5, R23, R55.reuse, 0x1, P0 ;  /* 0x0000003717057211 */ /* 0x080fe400000f0eff */
[----:B------:R-:W-:Y:S01]  /*1c20*/  LEA.HI.X.SX32 R3, R54, R55, 0x1, P1 ;  /* 0x0000003736037211 */ /* 0x000fe200008f0eff */
[C---:B------:R-:W-:Y:S02]  /*1c30*/  IMAD R25, R45.reuse, 0x2, R15 ;  /* 0x000000022d197824 */ /* 0x040fe400078e020f */
[----:B------:R0:W5:Y:S03]  /*1c40*/  LDG.E.U16 R71, [R4.64] ;  /* 0x0000000604477981 */ /* 0x000166000c1e1500 */
[----:B------:R-:W-:Y:S01]  /*1c50*/  LEA R31, R45, R25, 0x1 ;  /* 0x000000192d1f7211 */ /* 0x000fe200078e08ff */
[----:B------:R1:W5:Y:S04]  /*1c60*/  LDG.E.U16 R69, [R2.64] ;  /* 0x0000000602457981 */ /* 0x000368000c1e1500 */
[----:B--2---:R2:W-:Y:S01]  /*1c70*/  STL [R1+0x1cc], R64 ;  /* 0x0001cc4001007387 */ /* 0x0045e20000100800 */
[----:B-1----:R-:W-:-:S03]  /*1c80*/  LEA R2, P1, R58, R0, 0x1 ;  /* 0x000000003a027211 */ /* 0x002fc600078208ff */
[----:B--2---:R1:W2:Y:S02]  /*1c90*/  LDG.E.U16 R64, [R6.64] ;  /* 0x0000000606407981 */ /* 0x0042a4000c1e1500 */
[----:B-1----:R-:W-:-:S04]  /*1ca0*/  LEA R6, P0, R14, R0, 0x1 ;  /* 0x000000000e067211 */ /* 0x002fc800078008ff */
[-C--:B------:R-:W-:Y:S02]  /*1cb0*/  LEA.HI.X.SX32 R7, R14, R55.reuse, 0x1, P0 ;  /* 0x000000370e077211 */ /* 0x080fe400000f0eff */
[C---:B0-----:R-:W-:Y:S01]  /*1cc0*/  LEA R4, P0, R24.reuse, R0, 0x1 ;  /* 0x0000000018047211 */ /* 0x041fe200078008ff */
[----:B----4-:R-:W-:Y:S03]  /*1cd0*/  STL [R1+0x1c8], R60 ;  /* 0x0001c83c01007387 */ /* 0x010fe60000100800 */
[-C--:B------:R-:W-:Y:S01]  /*1ce0*/  LEA.HI.X.SX32 R5, R24, R55.reuse, 0x1, P0 ;  /* 0x0000003718057211 */ /* 0x080fe200000f0eff */
[----:B------:R0:W-:Y:S01]  /*1cf0*/  STL [R1+0x1c4], R67 ;  /* 0x0001c44301007387 */ /* 0x0001e20000100800 */
[----:B------:R-:W-:-:S03]  /*1d00*/  LEA.HI.X.SX32 R3, R58, R55, 0x1, P1 ;  /* 0x000000373a037211 */ /* 0x000fc600008f0eff */
[----:B------:R1:W-:Y:S01]  /*1d10*/  STL [R1+0x1c0], R63 ;  /* 0x0001c03f01007387 */ /* 0x0003e20000100800 */
[----:B------:R-:W-:-:S03]  /*1d20*/  IMAD R62, R45, 0x2, R31 ;  /* 0x000000022d3e7824 */ /* 0x000fc600078e021f */
[----:B0-----:R0:W4:Y:S04]  /*1d30*/  LDG.E.U16 R67, [R4.64] ;  /* 0x0000000604437981 */ /* 0x001128000c1e1500 */
[----:B-1----:R1:W4:Y:S02]  /*1d40*/  LDG.E.U16 R63, [R6.64] ;  /* 0x00000006063f7981 */ /* 0x002324000c1e1500 */
[----:B-1----:R-:W-:-:S04]  /*1d50*/  LEA R6, P0, R15, R0, 0x1 ;  /* 0x000000000f067211 */ /* 0x002fc800078008ff */
[----:B------:R-:W-:Y:S02]  /*1d60*/  LEA.HI.X.SX32 R7, R15, R55, 0x1, P0 ;  /* 0x000000370f077211 */ /* 0x000fe400000f0eff */
[----:B0-----:R-:W-:-:S04]  /*1d70*/  LEA R4, P0, R25, R0, 0x1 ;  /* 0x0000000019047211 */ /* 0x001fc800078008ff */
[----:B------:R-:W-:-:S05]  /*1d80*/  LEA.HI.X.SX32 R5, R25, R55, 0x1, P0 ;  /* 0x0000003719057211 */ /* 0x000fca00000f0eff */
[----:B------:R0:W4:Y:S04]  /*1d90*/  LDG.E.U16 R73, [R4.64] ;  /* 0x0000000604497981 */ /* 0x000128000c1e1500 */
[----:B---3--:R-:W-:Y:S04]  /*1da0*/  STL [R1+0x1bc], R59 ;  /* 0x0001bc3b01007387 */ /* 0x008fe80000100800 */
[----:B------:R1:W-:Y:S04]  /*1db0*/  STL [R1+0x1b8], R66 ;  /* 0x0001b84201007387 */ /* 0x0003e80000100800 */
[----:B------:R-:W-:Y:S04]  /*1dc0*/  STL [R1+0x1b4], R68 ;  /* 0x0001b44401007387 */ /* 0x000fe80000100800 */
[----:B-1----:R1:W3:Y:S02]  /*1dd0*/  LDG.E.U16 R66, [R2.64] ;  /* 0x0000000602427981 */ /* 0x0022e4000c1e1500 */
[----:B-1----:R-:W-:-:S02]  /*1de0*/  LEA R2, P1, R62, R0, 0x1 ;  /* 0x000000003e027211 */ /* 0x002fc400078208ff */
[----:B------:R1:W-:Y:S02]  /*1df0*/  STL [R1+0x1b0], R65 ;  /* 0x0001b04101007387 */ /* 0x0003e40000100800 */
[----:B------:R-:W-:-:S05]  /*1e00*/  LEA.HI.X.SX32 R3, R62, R55, 0x1, P1 ;  /* 0x000000373e037211 */ /* 0x000fca00008f0eff */
[----:B------:R0:W3:Y:S04]  /*1e10*/  LDG.E.U16 R70, [R2.64] ;  /* 0x0000000602467981 */ /* 0x0000e8000c1e1500 */
[----:B-1----:R1:W3:Y:S01]  /*1e20*/  LDG.E.U16 R65, [R6.64] ;  /* 0x0000000606417981 */ /* 0x0022e2000c1e1500 */
[----:B------:R-:W-:-:S05]  /*1e30*/  IMAD R10, R45, 0x2, R62 ;  /* 0x000000022d0a7824 */ /* 0x000fca00078e023e */
[----:B------:R-:W-:-:S05]  /*1e40*/  LEA R53, R45, R10, 0x1 ;  /* 0x0000000a2d357211 */ /* 0x000fca00078e08ff */
[----:B------:R-:W-:-:S04]  /*1e50*/  IMAD R32, R45, 0x2, R53 ;  /* 0x000000022d207824 */ /* 0x000fc800078e0235 */
[----:B------:R-:W-:Y:S01]  /*1e60*/  IMAD R52, R45, 0x2, R32 ;  /* 0x000000022d347824 */ /* 0x000fe200078e0220 */
[----:B-1----:R-:W-:-:S04]  /*1e70*/  LEA R6, P0, R10, R0, 0x1 ;  /* 0x000000000a067211 */ /* 0x002fc800078008ff */
[----:B------:R-:W-:Y:S02]  /*1e80*/  LEA R11, R45, R52, 0x1 ;  /* 0x000000342d0b7211 */ /* 0x000fe400078e08ff */
[----:B------:R-:W-:-:S03]  /*1e90*/  LEA.HI.X.SX32 R7, R10, R55, 0x1, P0 ;  /* 0x000000370a077211 */ /* 0x000fc600000f0eff */
[----:B------:R-:W-:Y:S01]  /*1ea0*/  IMAD R19, R45, 0x2, R11 ;  /* 0x000000022d137824 */ /* 0x000fe200078e020b */
[-C--:B0-----:R-:W-:Y:S01]  /*1eb0*/  LEA R4, P0, R53, R0.reuse, 0x1 ;  /* 0x0000000035047211 */ /* 0x081fe200078008ff */
[----:B------:R0:W3:Y:S02]  /*1ec0*/  LDG.E.U16 R72, [R6.64] ;  /* 0x0000000606487981 */ /* 0x0000e4000c1e1500 */
[----:B------:R-:W-:Y:S01]  /*1ed0*/  IMAD R33, R45, 0x2, R19 ;  /* 0x000000022d217824 */ /* 0x000fe200078e0213 */
[-C--:B------:R-:W-:Y:S02]  /*1ee0*/  LEA R2, P1, R52, R0.reuse, 0x1 ;  /* 0x0000000034027211 */ /* 0x080fe400078208ff */
[----:B------:R-:W-:Y:S02]  /*1ef0*/  LEA.HI.X.SX32 R5, R53, R55, 0x1, P0 ;  /* 0x0000003735057211 */ /* 0x000fe400000f0eff */
[----:B------:R-:W-:Y:S02]  /*1f00*/  LEA R50, R45, R33, 0x1 ;  /* 0x000000212d327211 */ /* 0x000fe400078e08ff */
[----:B0-----:R-:W-:-:S02]  /*1f10*/  LEA R6, P0, R11, R0, 0x1 ;  /* 0x000000000b067211 */ /* 0x001fc400078008ff */
[-C--:B------:R-:W-:Y:S01]  /*1f20*/  LEA.HI.X.SX32 R3, R52, R55.reuse, 0x1, P1 ;  /* 0x0000003734037211 */ /* 0x080fe200008f0eff */
[----:B------:R-:W-:Y:S01]  /*1f30*/  IMAD R12, R45, 0x2, R50 ;  /* 0x000000022d0c7824 */ /* 0x000fe200078e0232 */
[----:B------:R-:W-:Y:S01]  /*1f40*/  LEA.HI.X.SX32 R7, R11, R55, 0x1, P0 ;  /* 0x000000370b077211 */ /* 0x000fe200000f0eff */
[----:B--2---:R-:W-:Y:S04]  /*1f50*/  STL [R1+0x1ac], R64 ;  /* 0x0001ac4001007387 */ /* 0x004fe80000100800 */
[----:B-----5:R0:W-:Y:S04]  /*1f60*/  STL [R1+0x1a8], R71 ;  /* 0x0001a84701007387 */ /* 0x0201e80000100800 */
[----:B------:R1:W-:Y:S04]  /*1f70*/  STL [R1+0x1a4], R69 ;  /* 0x0001a44501007387 */ /* 0x0003e80000100800 */
[----:B0-----:R0:W2:Y:S04]  /*1f80*/  LDG.E.U16 R71, [R4.64] ;  /* 0x0000000604477981 */ /* 0x0010a8000c1e1500 */
[----:B-1----:R1:W5:Y:S01]  /*1f90*/  LDG.E.U16 R69, [R2.64] ;  /* 0x0000000602457981 */ /* 0x002362000c1e1500 */
[----:B0-----:R-:W-:-:S02]  /*1fa0*/  LEA R4, P0, R19, R0, 0x1 ;  /* 0x0000000013047211 */ /* 0x001fc400078008ff */
[C---:B-1----:R-:W-:Y:S02]  /*1fb0*/  LEA R2, P1, R50.reuse, R0, 0x1 ;  /* 0x0000000032027211 */ /* 0x042fe400078208ff */
[-C--:B------:R-:W-:Y:S01]  /*1fc0*/  LEA.HI.X.SX32 R5, R19, R55.reuse, 0x1, P0 ;  /* 0x0000003713057211 */ /* 0x080fe200000f0eff */
[----:B----4-:R-:W-:Y:S04]  /*1fd0*/  STL [R1+0x1a0], R63 ;  /* 0x0001a03f01007387 */ /* 0x010fe80000100800 */
[----:B------:R0:W-:Y:S01]  /*1fe0*/  STL [R1+0x19c], R67 ;  /* 0x00019c4301007387 */ /* 0x0001e20000100800 */
[----:B------:R-:W-:-:S03]  /*1ff0*/  LEA.HI.X.SX32 R3, R50, R55, 0x1, P1 ;  /* 0x0000003732037211 */ /* 0x000fc600008f0eff */
[----:B0-----:R0:W4:Y:S02]  /*2000*/  LDG.E.U16 R67, [R6.64] ;  /* 0x0000000606437981 */ /* 0x001124000c1e1500 */
[----:B0-----:R-:W-:-:S04]  /*2010*/  LEA R6, P0, R12, R0, 0x1 ;  /* 0x000000000c067211 */ /* 0x001fc800078008ff */
[----:B------:R-:W-:Y:S01]  /*2020*/  LEA.HI.X.SX32 R7, R12, R55, 0x1, P0 ;  /* 0x000000370c077211 */ /* 0x000fe200000f0eff */
[----:B---3--:R0:W-:Y:S04]  /*2030*/  STL [R1+0x198], R66 ;  /* 0x0001984201007387 */ /* 0x0081e80000100800 */
[----:B0-----:R0:W3:Y:S04]  /*2040*/  LDG.E.U16 R66, [R4.64] ;  /* 0x0000000604427981 */ /* 0x0010e8000c1e1500 */
[----:B------:R1:W-:Y:S04]  /*2050*/  STL [R1+0x194], R65 ;  /* 0x0001944101007387 */ /* 0x0003e80000100800 */
[----:B------:R-:W-:Y:S04]  /*2060*/  STL [R1+0x190], R73 ;  /* 0x0001904901007387 */ /* 0x000fe80000100800 */
[----:B------:R0:W-:Y:S04]  /*2070*/  STL [R1+0x18c], R70 ;  /* 0x00018c4601007387 */ /* 0x0001e80000100800 */
[----:B-1----:R1:W3:Y:S04]  /*2080*/  LDG.E.U16 R65, [R2.64] ;  /* 0x0000000602417981 */ /* 0x0022e8000c1e1500 */
[----:B0-----:R0:W3:Y:S01]  /*2090*/  LDG.E.U16 R70, [R6.64] ;  /* 0x0000000606467981 */ /* 0x0010e2000c1e1500 */
[----:B------:R-:W-:-:S05]  /*20a0*/  IMAD R20, R45, 0x2, R12 ;  /* 0x000000022d147824 */ /* 0x000fca00078e020c */
[----:B------:R-:W-:-:S05]  /*20b0*/  LEA R26, R45, R20, 0x1 ;  /* 0x000000142d1a7211 */ /* 0x000fca00078e08ff */
[----:B------:R-:W-:-:S04]  /*20c0*/  IMAD R8, R45, 0x2, R26 ;  /* 0x000000022d087824 */ /* 0x000fc800078e021a */
[----:B------:R-:W-:-:S05]  /*20d0*/  IMAD R9, R45, 0x2, R8 ;  /* 0x000000022d097824 */ /* 0x000fca00078e0208 */
[----:B------:R-:W-:-:S05]  /*20e0*/  LEA R21, R45, R9, 0x1 ;  /* 0x000000092d157211 */ /* 0x000fca00078e08ff */
[----:B------:R-:W-:Y:S01]  /*20f0*/  IMAD R27, R45, 0x2, R21 ;  /* 0x000000022d1b7824 */ /* 0x000fe200078e0215 */
[----:B------:R-:W-:-:S03]  /*2100*/  LEA R4, P0, R20, R0, 0x1 ;  /* 0x0000000014047211 */ /* 0x000fc600078008ff */
[C---:B------:R-:W-:Y:S01]  /*2110*/  IMAD R46, R45.reuse, 0x2, R27 ;  /* 0x000000022d2e7824 */ /* 0x040fe200078e021b */
[----:B-1----:R-:W-:Y:S02]  /*2120*/  LEA R2, P1, R8, R0, 0x1 ;  /* 0x0000000008027211 */ /* 0x002fe400078208ff */
[-C--:B------:R-:W-:Y:S02]  /*2130*/  LEA.HI.X.SX32 R5, R20, R55.reuse, 0x1, P0 ;  /* 0x0000003714057211 */ /* 0x080fe400000f0eff */
[----:B------:R-:W-:Y:S02]  /*2140*/  LEA R47, R45, R46, 0x1 ;  /* 0x0000002e2d2f7211 */ /* 0x000fe400078e08ff */
[----:B------:R-:W-:Y:S01]  /*2150*/  LEA.HI.X.SX32 R3, R8, R55, 0x1, P1 ;  /* 0x0000003708037211 */ /* 0x000fe200008f0eff */
[----:B------:R1:W3:Y:S01]  /*2160*/  LDG.E.U16 R75, [R4.64] ;  /* 0x00000006044b7981 */ /* 0x0002e2000c1e1500 */
[----:B0-----:R-:W-:Y:S01]  /*2170*/  LEA R6, P0, R9, R0, 0x1 ;  /* 0x0000000009067211 */ /* 0x001fe200078008ff */
[----:B------:R-:W-:-:S02]  /*2180*/  IMAD R16, R45, 0x2, R47 ;  /* 0x000000022d107824 */ /* 0x000fc400078e022f */
[----:B------:R0:W3:Y:S01]  /*2190*/  LDG.E.U16 R74, [R2.64] ;  /* 0x00000006024a7981 */ /* 0x0000e2000c1e1500 */
[----:B------:R-:W-:Y:S01]  /*21a0*/  LEA.HI.X.SX32 R7, R9, R55, 0x1, P0 ;  /* 0x0000003709077211 */ /* 0x000fe200000f0eff */
[----:B------:R-:W-:Y:S01]  /*21b0*/  IMAD R28, R45, 0x2, R16 ;  /* 0x000000022d1c7824 */ /* 0x000fe200078e0210 */
[----:B-1----:R-:W-:-:S03]  /*21c0*/  LEA R4, P0, R21, R0, 0x1 ;  /* 0x0000000015047211 */ /* 0x002fc600078008ff */
[----:B------:R1:W3:Y:S01]  /*21d0*/  LDG.E.U16 R73, [R6.64] ;  /* 0x0000000606497981 */ /* 0x0002e2000c1e1500 */
[CC--:B0-----:R-:W-:Y:S02]  /*21e0*/  LEA R2, P1, R46.reuse, R0.reuse, 0x1 ;  /* 0x000000002e027211 */ /* 0x0c1fe400078208ff */
[-C--:B------:R-:W-:Y:S01]  /*21f0*/  LEA.HI.X.SX32 R5, R21, R55.reuse, 0x1, P0 ;  /* 0x0000003715057211 */ /* 0x080fe200000f0eff */
[----:B------:R0:W-:Y:S01]  /*2200*/  STL [R1+0x188], R72 ;  /* 0x0001884801007387 */ /* 0x0001e20000100800 */
[-C--:B------:R-:W-:Y:S02]  /*2210*/  LEA.HI.X.SX32 R3, R46, R55.reuse, 0x1, P1 ;  /* 0x000000372e037211 */ /* 0x080fe400008f0eff */
[----:B-1----:R-:W-:Y:S01]  /*2220*/  LEA R6, P0, R47, R0, 0x1 ;  /* 0x000000002f067211 */ /* 0x002fe200078008ff */
[----:B--2---:R-:W-:Y:S01]  /*2230*/  STL [R1+0x184], R71 ;  /* 0x0001844701007387 */ /* 0x004fe20000100800 */
[----:B------:R-:W-:Y:S02]  /*2240*/  LEA R57, R45, R28, 0x1 ;  /* 0x0000001c2d397211 */ /* 0x000fe400078e08ff */
[----:B------:R-:W-:Y:S01]  /*2250*/  LEA.HI.X.SX32 R7, R47, R55, 0x1, P0 ;  /* 0x000000372f077211 */ /* 0x000fe200000f0eff */
[----:B-----5:R1:W-:Y:S04]  /*2260*/  STL [R1+0x180], R69 ;  /* 0x0001804501007387 */ /* 0x0203e80000100800 */
[----:B0-----:R0:W2:Y:S04]  /*2270*/  LDG.E.U16 R72, [R6.64] ;  /* 0x0000000606487981 */ /* 0x0010a8000c1e1500 */
[----:B-1----:R1:W5:Y:S02]  /*2280*/  LDG.E.U16 R69, [R4.64] ;  /* 0x0000000604457981 */ /* 0x002364000c1e1500 */
[----:B-1----:R-:W-:-:S04]  /*2290*/  LEA R4, P0, R16, R0, 0x1 ;  /* 0x0000000010047211 */ /* 0x002fc800078008ff */
[----:B------:R-:W-:Y:S01]  /*22a0*/  LEA.HI.X.SX32 R5, R16, R55, 0x1, P0 ;  /* 0x0000003710057211 */ /* 0x000fe200000f0eff */
[----:B----4-:R1:W-:Y:S04]  /*22b0*/  STL [R1+0x17c], R67 ;  /* 0x00017c4301007387 */ /* 0x0103e80000100800 */
[----:B------:R4:W2:Y:S04]  /*22c0*/  LDG.E.U16 R71, [R4.64] ;  /* 0x0000000604477981 */ /* 0x0008a8000c1e1500 */
[----:B-1----:R1:W2:Y:S02]  /*22d0*/  LDG.E.U16 R67, [R2.64] ;  /* 0x0000000602437981 */ /* 0x0022a4000c1e1500 */
[----:B-1----:R-:W-:-:S04]  /*22e0*/  LEA R2, P1, R57, R0, 0x1 ;  /* 0x0000000039027211 */ /* 0x002fc800078208ff */
[----:B------:R-:W-:Y:S01]  /*22f0*/  LEA.HI.X.SX32 R3, R57, R55, 0x1, P1 ;  /* 0x0000003739037211 */ /* 0x000fe200008f0eff */
[----:B---3--:R-:W-:Y:S04]  /*2300*/  STL [R1+0x178], R66 ;  /* 0x0001784201007387 */ /* 0x008fe80000100800 */
[----:B------:R-:W-:Y:S04]  /*2310*/  STL [R1+0x174], R65 ;  /* 0x0001744101007387 */ /* 0x000fe80000100800 */
[----:B------:R1:W-:Y:S04]  /*2320*/  STL [R1+0x170], R70 ;  /* 0x0001704601007387 */ /* 0x0003e80000100800 */
[----:B-1----:R1:W3:Y:S01]  /*2330*/  LDG.E.U16 R70, [R2.64] ;  /* 0x0000000602467981 */ /* 0x0022e2000c1e1500 */
[----:B------:R-:W-:-:S04]  /*2340*/  IMAD R51, R45, 0x2, R57 ;  /* 0x000000022d337824 */ /* 0x000fc800078e0239 */
[----:B------:R-:W-:Y:S01]  /*2350*/  IMAD R17, R45, 0x2, R51 ;  /* 0x000000022d117824 */ /* 0x000fe200078e0233 */
[----:B0-----:R-:W-:-:S04]  /*2360*/  LEA R6, P0, R51, R0, 0x1 ;  /* 0x0000000033067211 */ /* 0x001fc800078008ff */
[----:B------:R-:W-:Y:S02]  /*2370*/  LEA R29, R45, R17, 0x1 ;  /* 0x000000112d1d7211 */ /* 0x000fe400078e08ff */
[----:B------:R-:W-:-:S03]  /*2380*/  LEA.HI.X.SX32 R7, R51, R55, 0x1, P0 ;  /* 0x0000003733077211 */ /* 0x000fc600000f0eff */
[----:B------:R-:W-:Y:S01]  /*2390*/  IMAD R56, R45, 0x2, R29 ;  /* 0x000000022d387824 */ /* 0x000fe200078e021d */
[CC--:B----4-:R-:W-:Y:S01]  /*23a0*/  LEA R4, P0, R17.reuse, R0.reuse, 0x1 ;  /* 0x0000000011047211 */ /* 0x0d0fe200078008ff */
[----:B------:R0:W4:Y:S03]  /*23b0*/  LDG.E.U16 R79, [R6.64] ;  /* 0x00000006064f7981 */ /* 0x000126000c1e1500 */
[C---:B-1----:R-:W-:Y:S02]  /*23c0*/  LEA R2, P1, R56.reuse, R0, 0x1 ;  /* 0x0000000038027211 */ /* 0x042fe400078208ff */
[-C--:B------:R-:W-:Y:S02]  /*23d0*/  LEA.HI.X.SX32 R5, R17, R55.reuse, 0x1, P0 ;  /* 0x0000003711057211 */ /* 0x080fe400000f0eff */
[----:B------:R-:W-:-:S03]  /*23e0*/  LEA.HI.X.SX32 R3, R56, R55, 0x1, P1 ;  /* 0x0000003738037211 */ /* 0x000fc600008f0eff */
[----:B------:R1:W4:Y:S04]  /*23f0*/  LDG.E.U16 R78, [R4.64] ;  /* 0x00000006044e7981 */ /* 0x000328000c1e1500 */
[----:B------:R1:W4:Y:S01]  /*2400*/  LDG.E.U16 R77, [R2.64] ;  /* 0x00000006024d7981 */ /* 0x000322000c1e1500 */
[----:B------:R-:W-:-:S05]  /*2410*/  IMAD R48, R45, 0x2, R56 ;  /* 0x000000022d307824 */ /* 0x000fca00078e0238 */
[----:B------:R-:W-:Y:S02]  /*2420*/  LEA R18, R45, R48, 0x1 ;  /* 0x000000302d127211 */ /* 0x000fe400078e08ff */
[----:B0-----:R-:W-:-:S03]  /*2430*/  LEA R6, P0, R48, R0, 0x1 ;  /* 0x0000000030067211 */ /* 0x001fc600078008ff */
[----:B------:R-:W-:Y:S01]  /*2440*/  IMAD R22, R45, 0x2, R18 ;  /* 0x000000022d167824 */ /* 0x000fe200078e0212 */
[----:B------:R-:W-:-:S03]  /*2450*/  LEA.HI.X.SX32 R7, R48, R55, 0x1, P0 ;  /* 0x0000003730077211 */ /* 0x000fc600000f0eff */
[C---:B------:R-:W-:Y:S01]  /*2460*/  IMAD R61, R45.reuse, 0x2, R22 ;  /* 0x000000022d3d7824 */ /* 0x040fe200078e0216 */
[CC--:B-1----:R-:W-:Y:S01]  /*2470*/  LEA R4, P0, R18.reuse, R0.reuse, 0x1 ;  /* 0x0000000012047211 */ /* 0x0c2fe200078008ff */
[----:B------:R0:W4:Y:S03]  /*2480*/  LDG.E.U16 R76, [R6.64] ;  /* 0x00000006064c7981 */ /* 0x000126000c1e1500 */
[----:B------:R-:W-:Y:S02]  /*2490*/  LEA R49, R45, R61, 0x1 ;  /* 0x0000003d2d317211 */ /* 0x000fe400078e08ff */
[-C--:B------:R-:W-:Y:S02]  /*24a0*/  LEA R2, P1, R61, R0.reuse, 0x1 ;  /* 0x000000003d027211 */ /* 0x080fe400078208ff */
[----:B------:R-:W-:Y:S01]  /*24b0*/  LEA.HI.X.SX32 R5, R18, R55, 0x1, P0 ;  /* 0x0000003712057211 */ /* 0x000fe200000f0eff */
[----:B------:R1:W-:Y:S01]  /*24c0*/  STL [R1+0x16c], R75 ;  /* 0x00016c4b01007387 */ /* 0x0003e20000100800 */
[----:B0-----:R-:W-:-:S03]  /*24d0*/  LEA R6, P0, R49, R0, 0x1 ;  /* 0x0000000031067211 */ /* 0x001fc600078008ff */
[----:B------:R-:W-:Y:S01]  /*24e0*/  STL [R1+0x168], R74 ;  /* 0x0001684a01007387 */ /* 0x000fe20000100800 */
[-C--:B------:R-:W-:Y:S02]  /*24f0*/  LEA.HI.X.SX32 R3, R61, R55.reuse, 0x1, P1 ;  /* 0x000000373d037211 */ /* 0x080fe400008f0eff */
[----:B------:R-:W-:Y:S01]  /*2500*/  LEA.HI.X.SX32 R7, R49, R55, 0x1, P0 ;  /* 0x0000003731077211 */ /* 0x000fe200000f0eff */
[----:B------:R0:W-:Y:S04]  /*2510*/  STL [R1+0x164], R73 ;  /* 0x0001644901007387 */ /* 0x0001e80000100800 */
[----:B-----5:R-:W-:Y:S04]  /*2520*/  STL [R1+0x160], R69 ;  /* 0x0001604501007387 */ /* 0x020fe80000100800 */
[----:B-1----:R1:W5:Y:S04]  /*2530*/  LDG.E.U16 R75, [R4.64] ;  /* 0x00000006044b7981 */ /* 0x002368000c1e1500 */
[----:B0-----:R0:W5:Y:S04]  /*2540*/  LDG.E.U16 R73, [R2.64] ;  /* 0x0000000602497981 */ /* 0x001168000c1e1500 */
[----:B--2---:R-:W-:Y:S04]  /*2550*/  STL [R1+0x15c], R67 ;  /* 0x00015c4301007387 */ /* 0x004fe80000100800 */
[----:B------:R-:W-:Y:S04]  /*2560*/  STL [R1+0x158], R72 ;  /* 0x0001584801007387 */ /* 0x000fe80000100800 */
[----:B------:R-:W-:Y:S04]  /*2570*/  STL [R1+0x154], R71 ;  /* 0x0001544701007387 */ /* 0x000fe80000100800 */
[----:B---3--:R2:W-:Y:S04]  /*2580*/  STL [R1+0x150], R70 ;  /* 0x0001504601007387 */ /* 0x0085e80000100800 */
[----:B--2---:R2:W3:Y:S01]  /*2590*/  LDG.E.U16 R70, [R6.64] ;  /* 0x0000000606467981 */ /* 0x0044e2000c1e1500 */
[----:B------:R-:W-:-:S04]  /*25a0*/  IMAD R13, R45, 0x2, R49 ;  /* 0x000000022d0d7824 */ /* 0x000fc800078e0231 */
[----:B------:R-:W-:-:S05]  /*25b0*/  IMAD R23, R45, 0x2, R13 ;  /* 0x000000022d177824 */ /* 0x000fca00078e020d */
[----:B------:R-:W-:-:S05]  /*25c0*/  LEA R60, R45, R23, 0x1 ;  /* 0x000000172d3c7211 */ /* 0x000fca00078e08ff */
[----:B------:R-:W-:-:S04]  /*25d0*/  IMAD R54, R45, 0x2, R60 ;  /* 0x000000022d367824 */ /* 0x000fc800078e023c */
[----:B------:R-:W-:Y:S01]  /*25e0*/  IMAD R14, R45, 0x2, R54 ;  /* 0x000000022d0e7824 */ /* 0x000fe200078e0236 */
[-C--:B-1----:R-:W-:Y:S02]  /*25f0*/  LEA R4, P0, R13, R0.reuse, 0x1 ;  /* 0x000000000d047211 */ /* 0x082fe400078008ff */
[C---:B0-----:R-:W-:Y:S02]  /*2600*/  LEA R2, P1, R60.reuse, R0, 0x1 ;  /* 0x000000003c027211 */ /* 0x041fe400078208ff */
[----:B------:R-:W-:Y:S02]  /*2610*/  LEA R24, R45, R14, 0x1 ;  /* 0x0000000e2d187211 */ /* 0x000fe400078e08ff */
[-C--:B------:R-:W-:Y:S02]  /*2620*/  LEA.HI.X.SX32 R5, R13, R55.reuse, 0x1, P0 ;  /* 0x000000370d057211 */ /* 0x080fe400000f0eff */
[-C--:B------:R-:W-:Y:S01]  /*2630*/  LEA.HI.X.SX32 R3, R60, R55.reuse, 0x1, P1 ;  /* 0x000000373c037211 */ /* 0x080fe200008f0eff */
[----:B------:R-:W-:Y:S01]  /*2640*/  IMAD R59, R45, 0x2, R24 ;  /* 0x000000022d3b7824 */ /* 0x000fe200078e0218 */
[CC--:B--2---:R-:W-:Y:S01]  /*2650*/  LEA R6, P0, R54.reuse, R0.reuse, 0x1 ;  /* 0x0000000036067211 */ /* 0x0c4fe200078008ff */
[----:B------:R0:W2:Y:S03]  /*2660*/  LDG.E.U16 R71, [R4.64] ;  /* 0x0000000604477981 */ /* 0x0000a6000c1e1500 */
[----:B------:R-:W-:Y:S01]  /*2670*/  LEA.HI.X.SX32 R7, R54, R55, 0x1, P0 ;  /* 0x0000003736077211 */ /* 0x000fe200000f0eff */
[----:B------:R1:W2:Y:S01]  /*2680*/  LDG.E.U16 R80, [R2.64] ;  /* 0x0000000602507981 */ /* 0x0002a2000c1e1500 */
[----:B0-----:R-:W-:-:S02]  /*2690*/  LEA R4, P0, R14, R0, 0x1 ;  /* 0x000000000e047211 */ /* 0x001fc400078008ff */
[C---:B-1----:R-:W-:Y:S02]  /*26a0*/  LEA R2, P1, R59.reuse, R0, 0x1 ;  /* 0x000000003b027211 */ /* 0x042fe400078208ff */
[-C--:B------:R-:W-:Y:S02]  /*26b0*/  LEA.HI.X.SX32 R5, R14, R55.reuse, 0x1, P0 ;  /* 0x000000370e057211 */ /* 0x080fe400000f0eff */
[----:B------:R-:W-:Y:S01]  /*26c0*/  LEA.HI.X.SX32 R3, R59, R55, 0x1, P1 ;  /* 0x000000373b037211 */ /* 0x000fe200008f0eff */
[----:B----4-:R0:W-:Y:S04]  /*26d0*/  STL [R1+0x14c], R79 ;  /* 0x00014c4f01007387 */ /* 0x0101e80000100800 */
[----:B------:R1:W-:Y:S04]  /*26e0*/  STL [R1+0x148], R78 ;  /* 0x0001484e01007387 */ /* 0x0003e80000100800 */
[----:B------:R4:W-:Y:S04]  /*26f0*/  STL [R1+0x144], R77 ;  /* 0x0001444d01007387 */ /* 0x0009e80000100800 */
[----:B0-----:R0:W2:Y:S04]  /*2700*/  LDG.E.U16 R79, [R6.64] ;  /* 0x00000006064f7981 */ /* 0x0010a8000c1e1500 */
[----:B-1----:R1:W2:Y:S04]  /*2710*/  LDG.E.U16 R78, [R4.64] ;  /* 0x00000006044e7981 */ /* 0x0022a8000c1e1500 */
[----:B----4-:R4:W2:Y:S01]  /*2720*/  LDG.E.U16 R77, [R2.64] ;  /* 0x00000006024d7981 */ /* 0x0108a2000c1e1500 */
[----:B------:R-:W-:-:S05]  /*2730*/  IMAD R58, R45, 0x2, R59 ;  /* 0x000000022d3a7824 */ /* 0x000fca00078e023b */
[----:B------:R-:W-:Y:S02]  /*2740*/  LEA R15, R45, R58, 0x1 ;  /* 0x0000003a2d0f7211 */ /* 0x000fe400078e08ff */
[----:B0-----:R-:W-:-:S03]  /*2750*/  LEA R6, P0, R58, R0, 0x1 ;  /* 0x000000003a067211 */ /* 0x001fc600078008ff */
[----:B------:R-:W-:Y:S01]  /*2760*/  IMAD R25, R45, 0x2, R15 ;  /* 0x000000022d197824 */ /* 0x000fe200078e020f */
[----:B------:R-:W-:-:S03]  /*2770*/  LEA.HI.X.SX32 R7, R58, R55, 0x1, P0 ;  /* 0x000000373a077211 */ /* 0x000fc600000f0eff */
[----:B------:R-:W-:Y:S01]  /*2780*/  IMAD R68, R45, 0x2, R25 ;  /* 0x000000022d447824 */ /* 0x000fe200078e0219 */
[----:B-1----:R-:W-:Y:S01]  /*2790*/  LEA R4, P0, R15, R0, 0x1 ;  /* 0x000000000f047211 */ /* 0x002fe200078008ff */
[----:B------:R0:W-:Y:S03]  /*27a0*/  STL [R1+0x140], R76 ;  /* 0x0001404c01007387 */ /* 0x0001e60000100800 */
[----:B------:R-:W-:Y:S02]  /*27b0*/  LEA R64, R45, R68, 0x1 ;  /* 0x000000442d407211 */ /* 0x000fe400078e08ff */
[C---:B----4-:R-:W-:Y:S02]  /*27c0*/  LEA R2, P1, R68.reuse, R0, 0x1 ;  /* 0x0000000044027211 */ /* 0x050fe400078208ff */
[-C--:B------:R-:W-:Y:S01]  /*27d0*/  LEA.HI.X.SX32 R5, R15, R55.reuse, 0x1, P0 ;  /* 0x000000370f057211 */ /* 0x080fe200000f0eff */
[----:B0-----:R0:W4:Y:S01]  /*27e0*/  LDG.E.U16 R76, [R6.64] ;  /* 0x00000006064c7981 */ /* 0x001122000c1e1500 */
[----:B------:R-:W-:-:S03]  /*27f0*/  LEA.HI.X.SX32 R3, R68, R55, 0x1, P1 ;  /* 0x0000003744037211 */ /* 0x000fc600008f0eff */
[----:B-----5:R1:W-:Y:S01]  /*2800*/  STL [R1+0x13c], R75 ;  /* 0x00013c4b01007387 */ /* 0x0203e20000100800 */
[----:B0-----:R-:W-:-:S03]  /*2810*/  LEA R6, P0, R64, R0, 0x1 ;  /* 0x0000000040067211 */ /* 0x001fc600078008ff */
[----:B------:R-:W-:Y:S01]  /*2820*/  STL [R1+0x138], R73 ;  /* 0x0001384901007387 */ /* 0x000fe20000100800 */
[----:B------:R-:W-:-:S03]  /*2830*/  LEA.HI.X.SX32 R7, R64, R55, 0x1, P0 ;  /* 0x0000003740077211 */ /* 0x000fc600000f0eff */
[----:B-1----:R0:W4:Y:S04]  /*2840*/  LDG.E.U16 R75, [R4.64] ;  /* 0x00000006044b7981 */ /* 0x002128000c1e1500 */
[----:B------:R1:W4:Y:S04]  /*2850*/  LDG.E.U16 R68, [R6.64] ;  /* 0x0000000606447981 */ /* 0x000328000c1e1500 */
[----:B---3--:R3:W-:Y:S04]  /*2860*/  STL [R1+0x134], R70 ;  /* 0x0001344601007387 */ /* 0x0087e80000100800 */
[----:B---3--:R3:W5:Y:S01]  /*2870*/  LDG.E.U16 R70, [R2.64] ;  /* 0x0000000602467981 */ /* 0x008762000c1e1500 */
[----:B------:R-:W-:-:S04]  /*2880*/  IMAD R10, R45, 0x2, R64 ;  /* 0x000000022d0a7824 */ /* 0x000fc800078e0240 */
[----:B------:R-:W-:-:S05]  /*2890*/  IMAD R99, R45, 0x2, R10 ;  /* 0x000000022d637824 */ /* 0x000fca00078e020a */
[----:B------:R-:W-:Y:S02]  /*28a0*/  LEA R62, R45, R99, 0x1 ;  /* 0x000000632d3e7211 */ /* 0x000fe400078e08ff */
[----:B0-----:R-:W-:-:S03]  /*28b0*/  LEA R4, P0, R10, R0, 0x1 ;  /* 0x000000000a047211 */ /* 0x001fc600078008ff */
[----:B------:R-:W-:Y:S01]  /*28c0*/  IMAD R63, R45, 0x2, R62 ;  /* 0x000000022d3f7824 */ /* 0x000fe200078e023e */
[----:B------:R-:W-:-:S03]  /*28d0*/  LEA.HI.X.SX32 R5, R10, R55, 0x1, P0 ;  /* 0x000000370a057211 */ /* 0x000fc600000f0eff */
[----:B------:R-:W-:Y:S01]  /*28e0*/  IMAD R11, R45, 0x2, R63 ;  /* 0x000000022d0b7824 */ /* 0x000fe200078e023f */
[CC--:B-1----:R-:W-:Y:S01]  /*28f0*/  LEA R6, P0, R63.reuse, R0.reuse, 0x1 ;  /* 0x000000003f067211 */ /* 0x0c2fe200078008ff */
[----:B------:R0:W5:Y:S01]  /*2900*/  LDG.E.U16 R93, [R4.64] ;  /* 0x00000006045d7981 */ /* 0x000162000c1e1500 */
[CC--:B---3--:R-:W-:Y:S02]  /*2910*/  LEA R2, P1, R62.reuse, R0.reuse, 0x1 ;  /* 0x000000003e027211 */ /* 0x0c8fe400078208ff */
[-C--:B------:R-:W-:Y:S01]  /*2920*/  LEA.HI.X.SX32 R7, R63, R55.reuse, 0x1, P0 ;  /* 0x000000373f077211 */ /* 0x080fe200000f0eff */
[----:B--2---:R-:W-:Y:S01]  /*2930*/  STL [R1+0x130], R71 ;  /* 0x0001304701007387 */ /* 0x004fe20000100800 */
[----:B------:R-:W-:Y:S02]  /*2940*/  LEA.HI.X.SX32 R3, R62, R55, 0x1, P1 ;  /* 0x000000373e037211 */ /* 0x000fe400008f0eff */
[----:B------:R-:W-:Y:S02]  /*2950*/  LEA R19, R45, R11, 0x1 ;  /* 0x0000000b2d137211 */ /* 0x000fe400078e08ff */
[C---:B0-----:R-:W-:Y:S01]  /*2960*/  LEA R4, P0, R11.reuse, R0, 0x1 ;  /* 0x000000000b047211 */ /* 0x041fe200078008ff */
[----:B------:R-:W-:Y:S03]  /*2970*/  STL [R1+0x12c], R80 ;  /* 0x00012c5001007387 */ /* 0x000fe60000100800 */
[----:B------:R-:W-:Y:S01]  /*2980*/  LEA.HI.X.SX32 R5, R11, R55, 0x1, P0 ;  /* 0x000000370b057211 */ /* 0x000fe200000f0eff */
[----:B------:R0:W2:Y:S01]  /*2990*/  LDG.E.U16 R64, [R2.64] ;  /* 0x0000000602407981 */ /* 0x0000a2000c1e1500 */
[----:B------:R-:W-:-:S03]  /*29a0*/  IMAD R53, R45, 0x2, R19 ;  /* 0x000000022d357824 */ /* 0x000fc600078e0213 */
[----:B------:R1:W3:Y:S01]  /*29b0*/  LDG.E.U16 R89, [R4.64] ;  /* 0x0000000604597981 */ /* 0x0002e2000c1e1500 */
[----:B------:R-:W-:-:S03]  /*29c0*/  IMAD R52, R45, 0x2, R53 ;  /* 0x000000022d347824 */ /* 0x000fc600078e0235 */
[----:B------:R-:W-:Y:S04]  /*29d0*/  STL [R1+0x128], R79 ;  /* 0x0001284f01007387 */ /* 0x000fe80000100800 */
[----:B------:R-:W-:Y:S04]  /*29e0*/  STL [R1+0x124], R78 ;  /* 0x0001244e01007387 */ /* 0x000fe80000100800 */
[----:B------:R1:W-:Y:S01]  /*29f0*/  STL [R1+0x120], R77 ;  /* 0x0001204d01007387 */ /* 0x0003e20000100800 */
[----:B0-----:R-:W-:-:S03]  /*2a00*/  LEA R2, P1, R53, R0, 0x1 ;  /* 0x0000000035027211 */ /* 0x001fc600078208ff */
[----:B-1----:R0:W3:Y:S01]  /*2a10*/  LDG.E.U16 R77, [R6.64] ;  /* 0x00000006064d7981 */ /* 0x0020e2000c1e1500 */
[----:B------:R-:W-:Y:S02]  /*2a20*/  LEA R12, R45, R52, 0x1 ;  /* 0x000000342d0c7211 */ /* 0x000fe400078e08ff */
[-C--:B------:R-:W-:Y:S02]  /*2a30*/  LEA.HI.X.SX32 R3, R53, R55.reuse, 0x1, P1 ;  /* 0x0000003735037211 */ /* 0x080fe400008f0eff */
[C---:B0-----:R-:W-:Y:S01]  /*2a40*/  LEA R6, P0, R52.reuse, R0, 0x1 ;  /* 0x0000000034067211 */ /* 0x041fe200078008ff */
[C---:B------:R-:W-:Y:S02]  /*2a50*/  IMAD R20, R45.reuse, 0x2, R12 ;  /* 0x000000022d147824 */ /* 0x040fe400078e020c */
[----:B------:R0:W3:Y:S01]  /*2a60*/  LDG.E.U16 R79, [R2.64] ;  /* 0x00000006024f7981 */ /* 0x0000e2000c1e1500 */
[----:B------:R-:W-:Y:S01]  /*2a70*/  LEA.HI.X.SX32 R7, R52, R55, 0x1, P0 ;  /* 0x0000003734077211 */ /* 0x000fe200000f0eff */
[----:B------:R-:W-:-:S04]  /*2a80*/  IMAD R8, R45, 0x2, R20 ;  /* 0x000000022d087824 */ /* 0x000fc800078e0214 */
[----:B------:R1:W3:Y:S01]  /*2a90*/  LDG.E.U16 R78, [R6.64] ;  /* 0x00000006064e7981 */ /* 0x0002e2000c1e1500 */
[----:B------:R-:W-:Y:S02]  /*2aa0*/  LEA R9, R45, R8, 0x1 ;  /* 0x000000082d097211 */ /* 0x000fe400078e08ff */
[----:B------:R-:W-:-:S03]  /*2ab0*/  LEA R4, P0, R12, R0, 0x1 ;  /* 0x000000000c047211 */ /* 0x000fc600078008ff */
[----:B------:R-:W-:Y:S01]  /*2ac0*/  IMAD R50, R45, 0x2, R9 ;  /* 0x000000022d327824 */ /* 0x000fe200078e0209 */
[----:B0-----:R-:W-:-:S03]  /*2ad0*/  LEA R2, P1, R8, R0, 0x1 ;  /* 0x0000000008027211 */ /* 0x001fc600078208ff */
[----:B------:R-:W-:Y:S01]  /*2ae0*/  IMAD R21, R45, 0x2, R50 ;  /* 0x000000022d157824 */ /* 0x000fe200078e0232 */
[-C--:B------:R-:W-:Y:S02]  /*2af0*/  LEA.HI.X.SX32 R5, R12, R55.reuse, 0x1, P0 ;  /* 0x000000370c057211 */ /* 0x080fe400000f0eff */
[----:B------:R-:W-:Y:S01]  /*2b00*/  LEA.HI.X.SX32 R3, R8, R55, 0x1, P1 ;  /* 0x0000003708037211 */ /* 0x000fe200008f0eff */
[----:B----4-:R-:W-:Y:S01]  /*2b10*/  STL [R1+0x11c], R76 ;  /* 0x00011c4c01007387 */ /* 0x010fe20000100800 */
[----:B------:R-:W-:Y:S02]  /*2b20*/  LEA R8, P0, R9, R0, 0x1 ;  /* 0x0000000009087211 */ /* 0x000fe400078008ff */
[----:B------:R-:W-:Y:S01]  /*2b30*/  LEA R46, R45, R21, 0x1 ;  /* 0x000000152d2e7211 */ /* 0x000fe200078e08ff */
[----:B------:R0:W-:Y:S01]  /*2b40*/  STL [R1+0x118], R75 ;  /* 0x0001184b01007387 */ /* 0x0001e20000100800 */
[----:B------:R-:W-:-:S05]  /*2b50*/  LEA.HI.X.SX32 R9, R9, R55, 0x1, P0 ;  /* 0x0000003709097211 */ /* 0x000fca00000f0eff */
[----:B-1----:R-:W4:Y:S04]  /*2b60*/  LDG.E.U16 R6, [R8.64] ;  /* 0x0000000608067981 */ /* 0x002f28000c1e1500 */
[----:B0-----:R0:W4:Y:S02]  /*2b70*/  LDG.E.U16 R75, [R4.64] ;  /* 0x00000006044b7981 */ /* 0x001124000c1e1500 */
[----:B0-----:R-:W-:-:S04]  /*2b80*/  LEA R4, P0, R50, R0, 0x1 ;  /* 0x0000000032047211 */ /* 0x001fc800078008ff */
[----:B------:R-:W-:-:S05]  /*2b90*/  LEA.HI.X.SX32 R5, R50, R55, 0x1, P0 ;  /* 0x0000003732057211 */ /* 0x000fca00000f0eff */
[----:B------:R0:W4:Y:S04]  /*2ba0*/  LDG.E.U16 R104, [R4.64] ;  /* 0x0000000604687981 */ /* 0x000128000c1e1500 */
[----:B-----5:R-:W-:Y:S04]  /*2bb0*/  STL [R1+0x114], R70 ;  /* 0x0001144601007387 */ /* 0x020fe80000100800 */
[----:B------:R1:W-:Y:S04]  /*2bc0*/  STL [R1+0x110], R68 ;  /* 0x0001104401007387 */ /* 0x0003e80000100800 */
[----:B-1----:R1:W5:Y:S02]  /*2bd0*/  LDG.E.U16 R68, [R2.64] ;  /* 0x0000000602447981 */ /* 0x002364000c1e1500 */
[----:B-1----:R-:W-:-:S04]  /*2be0*/  LEA R2, P1, R46, R0, 0x1 ;  /* 0x000000002e027211 */ /* 0x002fc800078208ff */
[----:B------:R-:W-:-:S05]  /*2bf0*/  LEA.HI.X.SX32 R3, R46, R55, 0x1, P1 ;  /* 0x000000372e037211 */ /* 0x000fca00008f0eff */
[----:B------:R1:W5:Y:S01]  /*2c00*/  LDG.E.U16 R98, [R2.64] ;  /* 0x0000000602627981 */ /* 0x000362000c1e1500 */
[----:B------:R-:W-:-:S04]  /*2c10*/  IMAD R47, R45, 0x2, R46 ;  /* 0x000000022d2f7824 */ /* 0x000fc800078e022e */
[----:B------:R-:W-:Y:S01]  /*2c20*/  IMAD R66, R45, 0x2, R47 ;  /* 0x000000022d427824 */ /* 0x000fe200078e022f */
[----:B------:R-:W-:-:S04]  /*2c30*/  LEA R46, P0, R47, R0, 0x1 ;  /* 0x000000002f2e7211 */ /* 0x000fc800078008ff */
[-C--:B------:R-:W-:Y:S02]  /*2c40*/  LEA.HI.X.SX32 R47, R47, R55.reuse, 0x1, P0 ;  /* 0x000000372f2f7211 */ /* 0x080fe400000f0eff */
[C---:B0-----:R-:W-:Y:S01]  /*2c50*/  LEA R4, P0, R66.reuse, R0, 0x1 ;  /* 0x0000000042047211 */ /* 0x041fe200078008ff */
[----:B------:R-:W-:Y:S01]  /*2c60*/  STL [R1+0x10c], R93 ;  /* 0x00010c5d01007387 */ /* 0x000fe20000100800 */
[C---:B------:R-:W-:Y:S02]  /*2c70*/  LEA R16, R45.reuse, R66, 0x1 ;  /* 0x000000422d107211 */ /* 0x040fe400078e08ff */
[-C--:B------:R-:W-:Y:S01]  /*2c80*/  LEA.HI.X.SX32 R5, R66, R55.reuse, 0x1, P0 ;  /* 0x0000003742057211 */ /* 0x080fe200000f0eff */
[----:B--2---:R-:W-:Y:S02]  /*2c90*/  STL [R1+0x108], R64 ;  /* 0x0001084001007387 */ /* 0x004fe40000100800 */
[C---:B------:R-:W-:Y:S02]  /*2ca0*/  IMAD R65, R45.reuse, 0x2, R16 ;  /* 0x000000022d417824 */ /* 0x040fe400078e0210 */
[----:B------:R0:W2:Y:S02]  /*2cb0*/  LDG.E.U16 R102, [R4.64] ;  /* 0x0000000604667981 */ /* 0x0000a4000c1e1500 */
[----:B------:R-:W-:Y:S01]  /*2cc0*/  IMAD R51, R45, 0x2, R65 ;  /* 0x000000022d337824 */ /* 0x000fe200078e0241 */
[C---:B-1----:R-:W-:Y:S01]  /*2cd0*/  LEA R2, P1, R65.reuse, R0, 0x1 ;  /* 0x0000000041027211 */ /* 0x042fe200078208ff */
[----:B---3--:R-:W-:Y:S04]  /*2ce0*/  STL [R1+0x104], R77 ;  /* 0x0001044d01007387 */ /* 0x008fe80000100800 */
[----:B------:R1:W-:Y:S04]  /*2cf0*/  STL [R1+0x100], R89 ;  /* 0x0001005901007387 */ /* 0x0003e80000100800 */
[----:B-1----:R1:W3:Y:S01]  /*2d00*/  LDG.E.U16 R89, [R46.64] ;  /* 0x000000062e597981 */ /* 0x0022e2000c1e1500 */
[----:B------:R-:W-:-:S03]  /*2d10*/  LEA.HI.X.SX32 R3, R65, R55, 0x1, P1 ;  /* 0x0000003741037211 */ /* 0x000fc600008f0eff */
[----:B------:R-:W-:Y:S01]  /*2d20*/  STL [R1+0xfc], R79 ;  /* 0x0000fc4f01007387 */ /* 0x000fe20000100800 */
[----:B-1----:R-:W-:-:S03]  /*2d30*/  LEA R46, P0, R51, R0, 0x1 ;  /* 0x00000000332e7211 */ /* 0x002fc600078008ff */
[----:B------:R1:W-:Y:S01]  /*2d40*/  STL [R1+0xf8], R78 ;  /* 0x0000f84e01007387 */ /* 0x0003e20000100800 */
[----:B------:R-:W-:Y:S02]  /*2d50*/  LEA.HI.X.SX32 R47, R51, R55, 0x1, P0 ;  /* 0x00000037332f7211 */ /* 0x000fe400000f0eff */
[----:B------:R-:W-:-:S03]  /*2d60*/  LEA R57, R45, R51, 0x1 ;  /* 0x000000332d397211 */ /* 0x000fc600078e08ff */
[----:B------:R0:W2:Y:S04]  /*2d70*/  LDG.E.U16 R93, [R46.64] ;  /* 0x000000062e5d7981 */ /* 0x0000a8000c1e1500 */
[----:B-1----:R1:W2:Y:S01]  /*2d80*/  LDG.E.U16 R78, [R2.64] ;  /* 0x00000006024e7981 */ /* 0x0022a2000c1e1500 */
[----:B------:R-:W-:-:S04]  /*2d90*/  IMAD R17, R45, 0x2, R57 ;  /* 0x000000022d117824 */ /* 0x000fc800078e0239 */
[----:B------:R-:W-:Y:S01]  /*2da0*/  IMAD R56, R45, 0x2, R17 ;  /* 0x000000022d387824 */ /* 0x000fe200078e0211 */
[----:B0-----:R-:W-:-:S04]  /*2db0*/  LEA R4, P0, R57, R0, 0x1 ;  /* 0x0000000039047211 */ /* 0x001fc800078008ff */
[----:B------:R-:W-:Y:S02]  /*2dc0*/  LEA R48, R45, R56, 0x1 ;  /* 0x000000382d307211 */ /* 0x000fe400078e08ff */
[CC--:B-1----:R-:W-:Y:S02]  /*2dd0*/  LEA R2, P1, R56.reuse, R0.reuse, 0x1 ;  /* 0x0000000038027211 */ /* 0x0c2fe400078208ff */
[-C--:B------:R-:W-:Y:S01]  /*2de0*/  LEA.HI.X.SX32 R5, R57, R55.reuse, 0x1, P0 ;  /* 0x0000003739057211 */ /* 0x080fe200000f0eff */
[----:B------:R-:W-:Y:S01]  /*2df0*/  IMAD R69, R45, 0x2, R48 ;  /* 0x000000022d457824 */ /* 0x000fe200078e0230 */
[-C--:B------:R-:W-:Y:S02]  /*2e00*/  LEA.HI.X.SX32 R3, R56, R55.reuse, 0x1, P1 ;  /* 0x0000003738037211 */ /* 0x080fe400008f0eff */
[CC--:B------:R-:W-:Y:S01]  /*2e10*/  LEA R56, P0, R48.reuse, R0.reuse, 0x1 ;  /* 0x0000000030387211 */ /* 0x0c0fe200078008ff */
[----:B----4-:R-:W-:Y:S03]  /*2e20*/  STL [R1+0xf4], R75 ;  /* 0x0000f44b01007387 */ /* 0x010fe60000100800 */
[----:B------:R-:W-:Y:S01]  /*2e30*/  LEA.HI.X.SX32 R57, R48, R55, 0x1, P0 ;  /* 0x0000003730397211 */ /* 0x000fe200000f0eff */
[----:B------:R-:W4:Y:S01]  /*2e40*/  LDG.E.U16 R79, [R4.64] ;  /* 0x00000006044f7981 */ /* 0x000f22000c1e1500 */
[----:B------:R-:W-:-:S04]  /*2e50*/  LEA R46, P0, R69, R0, 0x1 ;  /* 0x00000000452e7211 */ /* 0x000fc800078008ff */
[----:B------:R-:W-:-:S05]  /*2e60*/  LEA.HI.X.SX32 R47, R69, R55, 0x1, P0 ;  /* 0x00000037452f7211 */ /* 0x000fca00000f0eff */
[----:B------:R0:W4:Y:S04]  /*2e70*/  LDG.E.U16 R115, [R46.64] ;  /* 0x000000062e737981 */ /* 0x000128000c1e1500 */
[----:B-----5:R-:W-:Y:S04]  /*2e80*/  STL [R1+0xf0], R68 ;  /* 0x0000f04401007387 */ /* 0x020fe80000100800 */
[----:B------:R1:W-:Y:S04]  /*2e90*/  STL [R1+0xec], R6 ;  /* 0x0000ec0601007387 */ /* 0x0003e80000100800 */
[----:B------:R-:W-:Y:S04]  /*2ea0*/  STL [R1+0xe8], R104 ;  /* 0x0000e86801007387 */ /* 0x000fe80000100800 */
[----:B-1----:R1:W5:Y:S04]  /*2eb0*/  LDG.E.U16 R6, [R2.64] ;  /* 0x0000000602067981 */ /* 0x002368000c1e1500 */
[----:B------:R0:W-:Y:S04]  /*2ec0*/  STL [R1+0xe4], R98 ;  /* 0x0000e46201007387 */ /* 0x0001e80000100800 */
[----:B0-----:R0:W5:Y:S01]  /*2ed0*/  LDG.E.U16 R98, [R56.64] ;  /* 0x0000000638627981 */ /* 0x001162000c1e1500 */
[----:B------:R-:W-:-:S05]  /*2ee0*/  IMAD R18, R45, 0x2, R69 ;  /* 0x000000022d127824 */ /* 0x000fca00078e0245 */
[----:B------:R-:W-:-:S05]  /*2ef0*/  LEA R67, R45, R18, 0x1 ;  /* 0x000000122d437211 */ /* 0x000fca00078e08ff */
[----:B------:R-:W-:Y:S01]  /*2f00*/  IMAD R49, R45, 0x2, R67 ;  /* 0x000000022d317824 */ /* 0x000fe200078e0243 */
[----:B-1----:R-:W-:-:S03]  /*2f10*/  LEA R2, P1, R67, R0, 0x1 ;  /* 0x0000000043027211 */ /* 0x002fc600078208ff */
[----:B------:R-:W-:Y:S01]  /*2f20*/  IMAD R74, R45, 0x2, R49 ;  /* 0x000000022d4a7824 */ /* 0x000fe200078e0231 */
[----:B0-----:R-:W-:Y:S02]  /*2f30*/  LEA R56, P0, R49, R0, 0x1 ;  /* 0x0000000031387211 */ /* 0x001fe400078008ff */
[-C--:B------:R-:W-:Y:S02]  /*2f40*/  LEA.HI.X.SX32 R3, R67, R55.reuse, 0x1, P1 ;  /* 0x0000003743037211 */ /* 0x080fe400008f0eff */
[----:B------:R-:W-:Y:S02]  /*2f50*/  LEA R13, R45, R74, 0x1 ;  /* 0x0000004a2d0d7211 */ /* 0x000fe400078e08ff */
[----:B------:R-:W-:-:S03]  /*2f60*/  LEA.HI.X.SX32 R57, R49, R55, 0x1, P0 ;  /* 0x0000003731397211 */ /* 0x000fc600000f0eff */
[----:B------:R-:W-:Y:S01]  /*2f70*/  IMAD R72, R45, 0x2, R13 ;  /* 0x000000022d487824 */ /* 0x000fe200078e020d */
[----:B------:R-:W-:-:S03]  /*2f80*/  LEA R46, P0, R74, R0, 0x1 ;  /* 0x000000004a2e7211 */ /* 0x000fc600078008ff */
[----:B------:R-:W-:Y:S01]  /*2f90*/  IMAD R54, R45, 0x2, R72 ;  /* 0x000000022d367824 */ /* 0x000fe200078e0248 */
[----:B------:R-:W-:-:S05]  /*2fa0*/  LEA.HI.X.SX32 R47, R74, R55, 0x1, P0 ;  /* 0x000000374a2f7211 */ /* 0x000fca00000f0eff */
[----:B------:R0:W5:Y:S04]  /*2fb0*/  LDG.E.U16 R118, [R46.64] ;  /* 0x000000062e767981 */ /* 0x000168000c1e1500 */
[----:B---3--:R1:W-:Y:S04]  /*2fc0*/  STL [R1+0xe0], R89 ;  /* 0x0000e05901007387 */ /* 0x0083e80000100800 */
[----:B--2---:R2:W-:Y:S04]  /*2fd0*/  STL [R1+0xdc], R102 ;  /* 0x0000dc6601007387 */ /* 0x0045e80000100800 */
[----:B-1----:R1:W3:Y:S04]  /*2fe0*/  LDG.E.U16 R89, [R2.64] ;  /* 0x0000000602597981 */ /* 0x0022e8000c1e1500 */
[----:B--2---:R2:W3:Y:S01]  /*2ff0*/  LDG.E.U16 R102, [R56.64] ;  /* 0x0000000638667981 */ /* 0x0044e2000c1e1500 */
[----:B-1----:R-:W-:-:S02]  /*3000*/  LEA R2, P1, R72, R0, 0x1 ;  /* 0x0000000048027211 */ /* 0x002fc400078208ff */
[----:B--2---:R-:W-:Y:S02]  /*3010*/  LEA R56, P0, R54, R0, 0x1 ;  /* 0x0000000036387211 */ /* 0x004fe400078008ff */
[-C--:B------:R-:W-:Y:S02]  /*3020*/  LEA.HI.X.SX32 R3, R72, R55.reuse, 0x1, P1 ;  /* 0x0000003748037211 */ /* 0x080fe400008f0eff */
[----:B------:R-:W-:Y:S01]  /*3030*/  LEA.HI.X.SX32 R57, R54, R55, 0x1, P0 ;  /* 0x0000003736397211 */ /* 0x000fe200000f0eff */
[----:B------:R-:W-:Y:S01]  /*3040*/  STL [R1+0xd8], R78 ;  /* 0x0000d84e01007387 */ /* 0x000fe20000100800 */
[----:B------:R-:W-:-:S03]  /*3050*/  LEA R61, R45, R54, 0x1 ;  /* 0x000000362d3d7211 */ /* 0x000fc600078e08ff */
[----:B------:R1:W-:Y:S04]  /*3060*/  STL [R1+0xd4], R93 ;  /* 0x0000d45d01007387 */ /* 0x0003e80000100800 */
        /* <DEDUP_REMOVED lines=13> */
[----:B------:R-:W3:Y:S01]  /*3140*/  LDG.E.U16 R117, [R46.64] ;  /* 0x000000062e757981 */ /* 0x000ee2000c1e1500 */
[----:B------:R-:W-:Y:S01]  /*3150*/  LEA R58, P0, R59, R0, 0x1 ;  /* 0x000000003b3a7211 */ /* 0x000fe200078008ff */
[----:B------:R-:W-:-:S02]  /*3160*/  IMAD R15, R45, 0x2, R59 ;  /* 0x000000022d0f7824 */ /* 0x000fc400078e023b */
[----:B------:R0:W3:Y:S01]  /*3170*/  LDG.E.U16 R116, [R60.64] ;  /* 0x000000063c747981 */ /* 0x0000e2000c1e1500 */
[----:B------:R-:W-:Y:S02]  /*3180*/  LEA.HI.X.SX32 R59, R59, R55, 0x1, P0 ;  /* 0x000000373b3b7211 */ /* 0x000fe400000f0eff */
[----:B------:R-:W-:-:S05]  /*3190*/  LEA R85, R45, R15, 0x1 ;  /* 0x0000000f2d557211 */ /* 0x000fca00078e08ff */
[C---:B------:R-:W-:Y:S01]  /*31a0*/  IMAD R73, R45.reuse, 0x2, R85 ;  /* 0x000000022d497824 */ /* 0x040fe200078e0255 */
[----:B-----5:R-:W-:Y:S04]  /*31b0*/  STL [R1+0xcc], R6 ;  /* 0x0000cc0601007387 */ /* 0x020fe80000100800 */
[----:B------:R1:W-:Y:S04]  /*31c0*/  STL [R1+0xc8], R98 ;  /* 0x0000c86201007387 */ /* 0x0003e80000100800 */
[----:B------:R5:W-:Y:S04]  /*31d0*/  STL [R1+0xc4], R115 ;  /* 0x0000c47301007387 */ /* 0x000be80000100800 */
[----:B-1----:R-:W4:Y:S04]  /*31e0*/  LDG.E.U16 R98, [R2.64] ;  /* 0x0000000602627981 */ /* 0x002f28000c1e1500 */
[----:B-----5:R1:W5:Y:S01]  /*31f0*/  LDG.E.U16 R115, [R58.64] ;  /* 0x000000063a737981 */ /* 0x020362000c1e1500 */
[----:B------:R-:W-:-:S05]  /*3200*/  IMAD R71, R45, 0x2, R73 ;  /* 0x000000022d477824 */ /* 0x000fca00078e0249 */
[----:B------:R-:W-:-:S05]  /*3210*/  LEA R10, R45, R71, 0x1 ;  /* 0x000000472d0a7211 */ /* 0x000fca00078e08ff */
[----:B------:R-:W-:-:S04]  /*3220*/  IMAD R62, R45, 0x2, R10 ;  /* 0x000000022d3e7824 */ /* 0x000fc800078e020a */
        /* <DEDUP_REMOVED lines=12> */
[----:B------:R-:W-:Y:S01]  /*32f0*/  IMAD R77, R45, 0x2, R64 ;  /* 0x000000022d4d7824 */ /* 0x000fe200078e0240 */
[----:B--2---:R-:W-:-:S04]  /*3300*/  LEA R56, P1, R85, R0, 0x1 ;  /* 0x0000000055387211 */ /* 0x004fc800078208ff */
[----:B------:R-:W-:Y:S02]  /*3310*/  LEA R50, R45, R77, 0x1 ;  /* 0x0000004d2d327211 */ /* 0x000fe400078e08ff */
[-C--:B------:R-:W-:Y:S02]  /*3320*/  LEA.HI.X.SX32 R57, R85, R55.reuse, 0x1, P1 ;  /* 0x0000003755397211 */ /* 0x080fe400008f0eff */
[-C--:B0-----:R-:W-:Y:S01]  /*3330*/  LEA R60, P0, R73, R0.reuse, 0x1 ;  /* 0x00000000493c7211 */ /* 0x081fe200078008ff */
[----:B------:R-:W-:Y:S01]  /*3340*/  IMAD R8, R45, 0x2, R50 ;  /* 0x000000022d087824 */ /* 0x000fe200078e0232 */
[----:B---3--:R-:W-:Y:S02]  /*3350*/  STL [R1+0xc0], R89 ;  /* 0x0000c05901007387 */ /* 0x008fe40000100800 */
[----:B------:R-:W-:Y:S01]  /*3360*/  LEA.HI.X.SX32 R61, R73, R55, 0x1, P0 ;  /* 0x00000037493d7211 */ /* 0x000fe200000f0eff */
[C---:B------:R-:W-:Y:S01]  /*3370*/  IMAD R65, R45.reuse, 0x2, R8 ;  /* 0x000000022d417824 */ /* 0x040fe200078e0208 */
[----:B------:R0:W-:Y:S04]  /*3380*/  STL [R1+0xbc], R102 ;  /* 0x0000bc6601007387 */ /* 0x0001e80000100800 */
[----:B------:R-:W-:Y:S01]  /*3390*/  LEA R66, R45, R65, 0x1 ;  /* 0x000000412d427211 */ /* 0x000fe200078e08ff */
[----:B------:R2:W3:Y:S04]  /*33a0*/  LDG.E.U16 R85, [R60.64] ;  /* 0x000000063c557981 */ /* 0x0004e8000c1e1500 */
[----:B0-----:R0:W3:Y:S01]  /*33b0*/  LDG.E.U16 R102, [R56.64] ;  /* 0x0000000638667981 */ /* 0x0010e2000c1e1500 */
[----:B-1----:R-:W-:Y:S01]  /*33c0*/  LEA R58, P0, R71, R0, 0x1 ;  /* 0x00000000473a7211 */ /* 0x002fe200078008ff */
[----:B------:R-:W-:-:S03]  /*33d0*/  IMAD R51, R45, 0x2, R66 ;  /* 0x000000022d337824 */ /* 0x000fc600078e0242 */
[-C--:B------:R-:W-:Y:S01]  /*33e0*/  LEA.HI.X.SX32 R59, R71, R55.reuse, 0x1, P0 ;  /* 0x00000037473b7211 */ /* 0x080fe200000f0eff */
[C---:B------:R-:W-:Y:S01]  /*33f0*/  IMAD R9, R45.reuse, 0x2, R51 ;  /* 0x000000022d097824 */ /* 0x040fe200078e0233 */
[C---:B0-----:R-:W-:Y:S01]  /*3400*/  LEA R56, P1, R62.reuse, R0, 0x1 ;  /* 0x000000003e387211 */ /* 0x041fe200078208ff */
[----:B------:R-:W-:Y:S03]  /*3410*/  STL [R1+0xb8], R118 ;  /* 0x0000b87601007387 */ /* 0x000fe60000100800 */
[----:B------:R-:W-:Y:S01]  /*3420*/  LEA.HI.X.SX32 R57, R62, R55, 0x1, P1 ;  /* 0x000000373e397211 */ /* 0x000fe200008f0eff */
[----:B------:R-:W-:Y:S01]  /*3430*/  STL [R1+0xb4], R93 ;  /* 0x0000b45d01007387 */ /* 0x000fe20000100800 */
[----:B------:R-:W-:-:S03]  /*3440*/  LEA R68, R45, R9, 0x1 ;  /* 0x000000092d447211 */ /* 0x000fc600078e08ff */
[----:B------:R0:W3:Y:S04]  /*3450*/  LDG.E.U16 R121, [R58.64] ;  /* 0x000000063a797981 */ /* 0x0000e8000c1e1500 */
[----:B------:R1:W-:Y:S01]  /*3460*/  STL [R1+0xb0], R104 ;  /* 0x0000b06801007387 */ /* 0x0003e20000100800 */
[----:B------:R-:W-:Y:S01]  /*3470*/  IMAD R75, R45, 0x2, R68 ;  /* 0x000000022d4b7824 */ /* 0x000fe200078e0244 */
[----:B------:R-:W-:Y:S02]  /*3480*/  LEA R62, P0, R63, R0, 0x1 ;  /* 0x000000003f3e7211 */ /* 0x000fe400078008ff */
[----:B-1----:R1:W3:Y:S01]  /*3490*/  LDG.E.U16 R104, [R56.64] ;  /* 0x0000000638687981 */ /* 0x0022e2000c1e1500 */
[----:B------:R-:W-:Y:S01]  /*34a0*/  IMAD R48, R45, 0x2, R75 ;  /* 0x000000022d307824 */ /* 0x000fe200078e024b */
[----:B------:R-:W-:-:S02]  /*34b0*/  LEA.HI.X.SX32 R63, R63, R55, 0x1, P0 ;  /* 0x000000373f3f7211 */ /* 0x000fc400000f0eff */
[-C--:B--2---:R-:W-:Y:S02]  /*34c0*/  LEA R60, P0, R70, R0.reuse, 0x1 ;  /* 0x00000000463c7211 */ /* 0x084fe400078008ff */
[----:B0-----:R-:W-:Y:S01]  /*34d0*/  LEA R58, P1, R64, R0, 0x1 ;  /* 0x00000000403a7211 */ /* 0x001fe200078208ff */
[----:B------:R0:W2:Y:S01]  /*34e0*/  LDG.E.U16 R120, [R62.64] ;  /* 0x000000063e787981 */ /* 0x0000a2000c1e1500 */
[C---:B------:R-:W-:Y:S02]  /*34f0*/  LEA R4, R45.reuse, R48, 0x1 ;  /* 0x000000302d047211 */ /* 0x040fe400078e08ff */
[-C--:B------:R-:W-:Y:S02]  /*3500*/  LEA.HI.X.SX32 R61, R70, R55.reuse, 0x1, P0 ;  /* 0x00000037463d7211 */ /* 0x080fe400000f0eff */
[-C--:B------:R-:W-:Y:S01]  /*3510*/  LEA.HI.X.SX32 R59, R64, R55.reuse, 0x1, P1 ;  /* 0x00000037403b7211 */ /* 0x080fe200008f0eff */
[----:B------:R-:W-:Y:S01]  /*3520*/  IMAD R69, R45, 0x2, R4 ;  /* 0x000000022d457824 */ /* 0x000fe200078e0204 */
[CC--:B------:R-:W-:Y:S01]  /*3530*/  LEA R64, P0, R65.reuse, R0.reuse, 0x1 ;  /* 0x0000000041407211 */ /* 0x0c0fe200078008ff */
[----:B------:R1:W2:Y:S03]  /*3540*/  LDG.E.U16 R119, [R60.64] ;  /* 0x000000063c777981 */ /* 0x0002a6000c1e1500 */
[----:B------:R-:W-:Y:S01]  /*3550*/  LEA.HI.X.SX32 R65, R65, R55, 0x1, P0 ;  /* 0x0000003741417211 */ /* 0x000fe200000f0eff */
[----:B------:R4:W2:Y:S01]  /*3560*/  LDG.E.U16 R118, [R58.64] ;  /* 0x000000063a767981 */ /* 0x0008a2000c1e1500 */
[----:B0-----:R-:W-:-:S02]  /*3570*/  LEA R62, P1, R69, R0, 0x1 ;  /* 0x00000000453e7211 */ /* 0x001fc400078208ff */
[C---:B-1----:R-:W-:Y:S01]  /*3580*/  LEA R60, P0, R68.reuse, R0, 0x1 ;  /* 0x00000000443c7211 */ /* 0x042fe200078008ff */
[----:B------:R0:W-:Y:S01]  /*3590*/  STL [R1+0xac], R117 ;  /* 0x0000ac7501007387 */ /* 0x0001e20000100800 */
[-C--:B------:R-:W-:Y:S02]  /*35a0*/  LEA.HI.X.SX32 R63, R69, R55.reuse, 0x1, P1 ;  /* 0x00000037453f7211 */ /* 0x080fe400008f0eff */
[----:B------:R-:W-:Y:S01]  /*35b0*/  LEA.HI.X.SX32 R61, R68, R55, 0x1, P0 ;  /* 0x00000037443d7211 */ /* 0x000fe200000f0eff */
[----:B0-----:R0:W2:Y:S04]  /*35c0*/  LDG.E.U16 R117, [R64.64] ;  /* 0x0000000640757981 */ /* 0x0010a8000c1e1500 */
[----:B----4-:R-:W-:Y:S04]  /*35d0*/  STL [R1+0xa8], R98 ;  /* 0x0000a86201007387 */ /* 0x010fe80000100800 */
[----:B------:R1:W-:Y:S04]  /*35e0*/  STL [R1+0xa4], R116 ;  /* 0x0000a47401007387 */ /* 0x0003e80000100800 */
[----:B-----5:R4:W-:Y:S04]  /*35f0*/  STL [R1+0xa0], R115 ;  /* 0x0000a07301007387 */ /* 0x0209e80000100800 */
[----:B-1----:R1:W5:Y:S04]  /*3600*/  LDG.E.U16 R116, [R60.64] ;  /* 0x000000063c747981 */ /* 0x002368000c1e1500 */
[----:B----4-:R4:W5:Y:S01]  /*3610*/  LDG.E.U16 R115, [R62.64] ;  /* 0x000000063e737981 */ /* 0x010962000c1e1500 */
        /* <DEDUP_REMOVED lines=21> */
[C---:B------:R-:W-:Y:S01]  /*3770*/  IMAD R58, R45.reuse, 0x2, R70 ;  /* 0x000000022d3a7824 */ /* 0x040fe200078e0246 */
[----:B---3--:R3:W-:Y:S04]  /*3780*/  STL [R1+0x9c], R102 ;  /* 0x00009c6601007387 */ /* 0x0087e80000100800 */
[C---:B------:R-:W-:Y:S01]  /*3790*/  LEA R59, R45.reuse, R58, 0x1 ;  /* 0x0000003a2d3b7211 */ /* 0x040fe200078e08ff */
[----:B------:R0:W-:Y:S04]  /*37a0*/  STL [R1+0x98], R85 ;  /* 0x0000985501007387 */ /* 0x0001e80000100800 */
[----:B---3--:R-:W-:-:S04]  /*37b0*/  IMAD R102, R45, 0x2, R59 ;  /* 0x000000022d667824 */ /* 0x008fc800078e023b */
[----:B0-----:R-:W-:-:S05]  /*37c0*/  IMAD R85, R45, 0x2, R102 ;  /* 0x000000022d557824 */ /* 0x001fca00078e0266 */
[----:B------:R-:W-:Y:S01]  /*37d0*/  LEA R69, R45, R85, 0x1 ;  /* 0x000000552d457211 */ /* 0x000fe200078e08ff */
[----:B------:R-:W-:Y:S01]  /*37e0*/  STL [R1+0x94], R121 ;  /* 0x0000947901007387 */ /* 0x000fe20000100800 */
[----:B------:R-:W-:-:S03]  /*37f0*/  LEA R64, P0, R78, R0, 0x1 ;  /* 0x000000004e407211 */ /* 0x000fc600078008ff */
[----:B------:R-:W-:Y:S01]  /*3800*/  IMAD R68, R45, 0x2, R69 ;  /* 0x000000022d447824 */ /* 0x000fe200078e0245 */
[----:B------:R0:W-:Y:S01]  /*3810*/  STL [R1+0x90], R104 ;  /* 0x0000906801007387 */ /* 0x0001e20000100800 */
[-C--:B----4-:R-:W-:Y:S02]  /*3820*/  LEA R62, P1, R89, R0.reuse, 0x1 ;  /* 0x00000000593e7211 */ /* 0x090fe400078208ff */
[-C--:B------:R-:W-:Y:S02]  /*3830*/  LEA.HI.X.SX32 R65, R78, R55.reuse, 0x1, P0 ;  /* 0x000000374e417211 */ /* 0x080fe400000f0eff */
[----:B-1----:R-:W-:Y:S01]  /*3840*/  LEA R60, P0, R79, R0, 0x1 ;  /* 0x000000004f3c7211 */ /* 0x002fe200078008ff */
[----:B0-----:R-:W-:Y:S01]  /*3850*/  IMAD R104, R45, 0x2, R68 ;  /* 0x000000022d687824 */ /* 0x001fe200078e0244 */
[-C--:B------:R-:W-:Y:S01]  /*3860*/  LEA.HI.X.SX32 R63, R89, R55.reuse, 0x1, P1 ;  /* 0x00000037593f7211 */ /* 0x080fe200008f0eff */
[----:B------:R0:W3:Y:S01]  /*3870*/  LDG.E.U16 R123, [R64.64] ;  /* 0x00000006407b7981 */ /* 0x0000e2000c1e1500 */
[----:B------:R-:W-:-:S02]  /*3880*/  LEA.HI.X.SX32 R61, R79, R55, 0x1, P0 ;  /* 0x000000374f3d7211 */ /* 0x000fc400000f0eff */
[C---:B------:R-:W-:Y:S01]  /*3890*/  LEA R89, R45.reuse, R104, 0x1 ;  /* 0x000000682d597211 */ /* 0x040fe200078e08ff */
[----:B------:R1:W4:Y:S04]  /*38a0*/  LDG.E.U16 R121, [R62.64] ;  /* 0x000000063e797981 */ /* 0x000328000c1e1500 */
[----:B------:R-:W-:Y:S01]  /*38b0*/  IMAD R79, R45, 0x2, R89 ;  /* 0x000000022d4f7824 */ /* 0x000fe200078e0259 */
[----:B------:R2:W3:Y:S01]  /*38c0*/  LDG.E.U16 R122, [R60.64] ;  /* 0x000000063c7a7981 */ /* 0x0004e2000c1e1500 */
[----:B0-----:R-:W-:Y:S02]  /*38d0*/  LEA R64, P0, R93, R0, 0x1 ;  /* 0x000000005d407211 */ /* 0x001fe400078008ff */
[----:B------:R-:W-:Y:S02]  /*38e0*/  IMAD R78, R45, 0x2, R79 ;  /* 0x000000022d4e7824 */ /* 0x000fe400078e024f */
[----:B------:R-:W-:-:S02]  /*38f0*/  LEA.HI.X.SX32 R65, R93, R55, 0x1, P0 ;  /* 0x000000375d417211 */ /* 0x000fc400000f0eff */
[-C--:B-1----:R-:W-:Y:S02]  /*3900*/  LEA R62, P0, R98, R0.reuse, 0x1 ;  /* 0x00000000623e7211 */ /* 0x082fe400078008ff */
[----:B--2---:R-:W-:Y:S01]  /*3910*/  LEA R60, P1, R102, R0, 0x1 ;  /* 0x00000000663c7211 */ /* 0x004fe200078208ff */
[----:B------:R0:W-:Y:S01]  /*3920*/  STL [R1+0x8c], R120 ;  /* 0x00008c7801007387 */ /* 0x0001e20000100800 */
[-C--:B------:R-:W-:Y:S02]  /*3930*/  LEA.HI.X.SX32 R63, R98, R55.reuse, 0x1, P0 ;  /* 0x00000037623f7211 */ /* 0x080fe400000f0eff */
[----:B------:R-:W-:Y:S02]  /*3940*/  LEA.HI.X.SX32 R61, R102, R55, 0x1, P1 ;  /* 0x00000037663d7211 */ /* 0x000fe400008f0eff */
[----:B------:R-:W-:Y:S01]  /*3950*/  LEA R93, R45, R78, 0x1 ;  /* 0x0000004e2d5d7211 */ /* 0x000fe200078e08ff */
[----:B------:R1:W-:Y:S04]  /*3960*/  STL [R1+0x88], R119 ;  /* 0x0000887701007387 */ /* 0x0003e80000100800 */
[----:B0-----:R0:W2:Y:S04]  /*3970*/  LDG.E.U16 R120, [R64.64] ;  /* 0x0000000640787981 */ /* 0x0010a8000c1e1500 */
[----:B------:R0:W-:Y:S04]  /*3980*/  STL [R1+0x84], R118 ;  /* 0x0000847601007387 */ /* 0x0001e80000100800 */
[----:B-1----:R1:W2:Y:S01]  /*3990*/  LDG.E.U16 R119, [R62.64] ;  /* 0x000000063e777981 */ /* 0x0022a2000c1e1500 */
[----:B0-----:R-:W-:-:S04]  /*39a0*/  LEA R64, P0, R104, R0, 0x1 ;  /* 0x0000000068407211 */ /* 0x001fc800078008ff */
[----:B------:R-:W-:Y:S01]  /*39b0*/  LEA.HI.X.SX32 R65, R104, R55, 0x1, P0 ;  /* 0x0000003768417211 */ /* 0x000fe200000f0eff */
[----:B------:R0:W2:Y:S01]  /*39c0*/  LDG.E.U16 R118, [R60.64] ;  /* 0x000000063c767981 */ /* 0x0000a2000c1e1500 */
[----:B-1----:R-:W-:-:S03]  /*39d0*/  LEA R62, P1, R93, R0, 0x1 ;  /* 0x000000005d3e7211 */ /* 0x002fc600078208ff */
[----:B------:R1:W-:Y:S01]  /*39e0*/  STL [R1+0x80], R117 ;  /* 0x0000807501007387 */ /* 0x0003e20000100800 */
[-C--:B------:R-:W-:Y:S02]  /*39f0*/  LEA.HI.X.SX32 R63, R93, R55.reuse, 0x1, P1 ;  /* 0x000000375d3f7211 */ /* 0x080fe400008f0eff */
[CC--:B0-----:R-:W-:Y:S01]  /*3a00*/  LEA R60, P0, R83.reuse, R0.reuse, 0x1 ;  /* 0x00000000533c7211 */ /* 0x0c1fe200078008ff */
[----:B-1----:R0:W2:Y:S03]  /*3a10*/  LDG.E.U16 R117, [R64.64] ;  /* 0x0000000640757981 */ /* 0x0020a6000c1e1500 */
[----:B------:R-:W-:Y:S02]  /*3a20*/  LEA.HI.X.SX32 R61, R83, R55, 0x1, P0 ;  /* 0x00000037533d7211 */ /* 0x000fe400000f0eff */
[----:B0-----:R-:W-:-:S04]  /*3a30*/  LEA R64, P0, R80, R0, 0x1 ;  /* 0x0000000050407211 */ /* 0x001fc800078008ff */
[----:B------:R-:W-:-:S05]  /*3a40*/  LEA.HI.X.SX32 R65, R80, R55, 0x1, P0 ;  /* 0x0000003750417211 */ /* 0x000fca00000f0eff */
[----:B------:R0:W2:Y:S01]  /*3a50*/  LDG.E.U16 R104, [R64.64] ;  /* 0x0000000640687981 */ /* 0x0000a2000c1e1500 */
[----:B------:R-:W-:-:S03]  /*3a60*/  IMAD R93, R45, 0x2, R93 ;  /* 0x000000022d5d7824 */ /* 0x000fc600078e025d */
[----:B-----5:R1:W-:Y:S04]  /*3a70*/  STL [R1+0x7c], R116 ;  /* 0x00007c7401007387 */ /* 0x0203e80000100800 */
[----:B------:R5:W-:Y:S04]  /*3a80*/  STL [R1+0x78], R115 ;  /* 0x0000787301007387 */ /* 0x000be80000100800 */
[----:B-1----:R1:W2:Y:S04]  /*3a90*/  LDG.E.U16 R116, [R62.64] ;  /* 0x000000063e747981 */ /* 0x0022a8000c1e1500 */
[----:B-----5:R5:W2:Y:S01]  /*3aa0*/  LDG.E.U16 R115, [R60.64] ;  /* 0x000000063c737981 */ /* 0x020aa2000c1e1500 */
[----:B-1----:R-:W-:-:S02]  /*3ab0*/  LEA R62, P1, R81, R0, 0x1 ;  /* 0x00000000513e7211 */ /* 0x002fc400078208ff */
[CC--:B-----5:R-:W-:Y:S02]  /*3ac0*/  LEA R60, P0, R76.reuse, R0.reuse, 0x1 ;  /* 0x000000004c3c7211 */ /* 0x0e0fe400078008ff */
[-C--:B------:R-:W-:Y:S02]  /*3ad0*/  LEA.HI.X.SX32 R63, R81, R55.reuse, 0x1, P1 ;  /* 0x00000037513f7211 */ /* 0x080fe400008f0eff */
[-C--:B------:R-:W-:Y:S02]  /*3ae0*/  LEA.HI.X.SX32 R61, R76, R55.reuse, 0x1, P0 ;  /* 0x000000374c3d7211 */ /* 0x080fe400000f0eff */
[CC--:B0-----:R-:W-:Y:S01]  /*3af0*/  LEA R64, P1, R77.reuse, R0.reuse, 0x1 ;  /* 0x000000004d407211 */ /* 0x0c1fe200078208ff */
[----:B------:R0:W5:Y:S03]  /*3b00*/  LDG.E.U16 R102, [R62.64] ;  /* 0x000000063e667981 */ /* 0x000166000c1e1500 */
[----:B------:R-:W-:Y:S01]  /*3b10*/  LEA.HI.X.SX32 R65, R77, R55, 0x1, P1 ;  /* 0x000000374d417211 */ /* 0x000fe200008f0eff */
[----:B------:R1:W5:Y:S04]  /*3b20*/  LDG.E.U16 R98, [R60.64] ;  /* 0x000000063c627981 */ /* 0x000368000c1e1500 */
[----:B------:R1:W5:Y:S01]  /*3b30*/  LDG.E.U16 R83, [R64.64] ;  /* 0x0000000640537981 */ /* 0x000362000c1e1500 */
[----:B0-----:R-:W-:-:S02]  /*3b40*/  LEA R62, P0, R66, R0, 0x1 ;  /* 0x00000000423e7211 */ /* 0x001fc400078008ff */
[CC--:B-1----:R-:W-:Y:S02]  /*3b50*/  LEA R60, P1, R75.reuse, R0.reuse, 0x1 ;  /* 0x000000004b3c7211 */ /* 0x0c2fe400078208ff */
[-C--:B------:R-:W-:Y:S02]  /*3b60*/  LEA.HI.X.SX32 R63, R66, R55.reuse, 0x1, P0 ;  /* 0x00000037423f7211 */ /* 0x080fe400000f0eff */
[-C--:B------:R-:W-:Y:S02]  /*3b70*/  LEA.HI.X.SX32 R61, R75, R55.reuse, 0x1, P1 ;  /* 0x000000374b3d7211 */ /* 0x080fe400008f0eff */
[CC--:B------:R-:W-:Y:S01]  /*3b80*/  LEA R66, P0, R67.reuse, R0.reuse, 0x1 ;  /* 0x0000000043427211 */ /* 0x0c0fe200078008ff */
[----:B------:R0:W5:Y:S01]  /*3b90*/  LDG.E.U16 R81, [R62.64] ;  /* 0x000000063e517981 */ /* 0x000162000c1e1500 */
[C---:B------:R-:W-:Y:S02]  /*3ba0*/  LEA R64, P1, R74.reuse, R0, 0x1 ;  /* 0x000000004a407211 */ /* 0x040fe400078208ff */
[-C--:B------:R-:W-:Y:S01]  /*3bb0*/  LEA.HI.X.SX32 R67, R67, R55.reuse, 0x1, P0 ;  /* 0x0000003743437211 */ /* 0x080fe200000f0eff */
[----:B------:R1:W5:Y:S01]  /*3bc0*/  LDG.E.U16 R80, [R60.64] ;  /* 0x000000063c507981 */ /* 0x000362000c1e1500 */
[----:B------:R-:W-:-:S03]  /*3bd0*/  LEA.HI.X.SX32 R65, R74, R55, 0x1, P1 ;  /* 0x000000374a417211 */ /* 0x000fc600008f0eff */
[----:B------:R1:W5:Y:S01]  /*3be0*/  LDG.E.U16 R77, [R66.64] ;  /* 0x00000006424d7981 */ /* 0x000362000c1e1500 */
[----:B0-----:R-:W-:-:S03]  /*3bf0*/  LEA R62, P0, R72, R0, 0x1 ;  /* 0x00000000483e7211 */ /* 0x001fc600078008ff */
[----:B------:R0:W5:Y:S01]  /*3c00*/  LDG.E.U16 R76, [R64.64] ;  /* 0x00000006404c7981 */ /* 0x000162000c1e1500 */
[CC--:B-1----:R-:W-:Y:S02]  /*3c10*/  LEA R60, P1, R73.reuse, R0.reuse, 0x1 ;  /* 0x00000000493c7211 */ /* 0x0c2fe400078208ff */
[-C--:B------:R-:W-:Y:S02]  /*3c20*/  LEA.HI.X.SX32 R63, R72, R55.reuse, 0x1, P0 ;  /* 0x00000037483f7211 */ /* 0x080fe400000f0eff */
[-C--:B------:R-:W-:Y:S02]  /*3c30*/  LEA.HI.X.SX32 R61, R73, R55.reuse, 0x1, P1 ;  /* 0x00000037493d7211 */ /* 0x080fe400008f0eff */
[CC--:B------:R-:W-:Y:S01]  /*3c40*/  LEA R66, P0, R71.reuse, R0.reuse, 0x1 ;  /* 0x0000000047427211 */ /* 0x0c0fe200078008ff */
[----:B------:R1:W5:Y:S03]  /*3c50*/  LDG.E.U16 R75, [R62.64] ;  /* 0x000000063e4b7981 */ /* 0x000366000c1e1500 */
[----:B------:R-:W-:Y:S01]  /*3c60*/  LEA.HI.X.SX32 R67, R71, R55, 0x1, P0 ;  /* 0x0000003747437211 */ /* 0x000fe200000f0eff */
[----:B------:R0:W5:Y:S04]  /*3c70*/  LDG.E.U16 R74, [R60.64] ;  /* 0x000000063c4a7981 */ /* 0x000168000c1e1500 */
[----:B------:R0:W5:Y:S01]  /*3c80*/  LDG.E.U16 R73, [R66.64] ;  /* 0x0000000642497981 */ /* 0x000162000c1e1500 */
[----:B-1----:R-:W-:-:S02]  /*3c90*/  LEA R62, P0, R70, R0, 0x1 ;  /* 0x00000000463e7211 */ /* 0x002fc400078008ff */
[CC--:B0-----:R-:W-:Y:S02]  /*3ca0*/  LEA R60, P1, R85.reuse, R0.reuse, 0x1 ;  /* 0x00000000553c7211 */ /* 0x0c1fe400078208ff */
[-C--:B------:R-:W-:Y:S02]  /*3cb0*/  LEA.HI.X.SX32 R63, R70, R55.reuse, 0x1, P0 ;  /* 0x00000037463f7211 */ /* 0x080fe400000f0eff */
[-C--:B------:R-:W-:Y:S02]  /*3cc0*/  LEA.HI.X.SX32 R61, R85, R55.reuse, 0x1, P1 ;  /* 0x00000037553d7211 */ /* 0x080fe400008f0eff */
[CC--:B------:R-:W-:Y:S01]  /*3cd0*/  LEA R64, P0, R89.reuse, R0.reuse, 0x1 ;  /* 0x0000000059407211 */ /* 0x0c0fe200078008ff */
[----:B------:R0:W5:Y:S03]  /*3ce0*/  LDG.E.U16 R72, [R62.64] ;  /* 0x000000063e487981 */ /* 0x000166000c1e1500 */
[----:B------:R-:W-:Y:S01]  /*3cf0*/  LEA.HI.X.SX32 R65, R89, R55, 0x1, P0 ;  /* 0x0000003759417211 */ /* 0x000fe200000f0eff */
[----:B------:R1:W5:Y:S04]  /*3d00*/  LDG.E.U16 R71, [R60.64] ;  /* 0x000000063c477981 */ /* 0x000368000c1e1500 */
[----:B------:R1:W5:Y:S01]  /*3d10*/  LDG.E.U16 R70, [R64.64] ;  /* 0x0000000640467981 */ /* 0x000362000c1e1500 */
[----:B0-----:R-:W-:-:S02]  /*3d20*/  LEA R62, P1, R93, R0, 0x1 ;  /* 0x000000005d3e7211 */ /* 0x001fc400078208ff */
[CC--:B-1----:R-:W-:Y:S02]  /*3d30*/  LEA R60, P0, R52.reuse, R0.reuse, 0x1 ;  /* 0x00000000343c7211 */ /* 0x0c2fe400078008ff */
[-C--:B------:R-:W-:Y:S02]  /*3d40*/  LEA.HI.X.SX32 R63, R93, R55.reuse, 0x1, P1 ;  /* 0x000000375d3f7211 */ /* 0x080fe400008f0eff */
[CC--:B------:R-:W-:Y:S02]  /*3d50*/  LEA R64, P1, R53.reuse, R0.reuse, 0x1 ;  /* 0x0000000035407211 */ /* 0x0c0fe400078208ff */
[-C--:B------:R-:W-:Y:S01]  /*3d60*/  LEA.HI.X.SX32 R61, R52, R55.reuse, 0x1, P0 ;  /* 0x00000037343d7211 */ /* 0x080fe200000f0eff */
[----:B------:R0:W5:Y:S01]  /*3d70*/  LDG.E.U16 R67, [R62.64] ;  /* 0x000000063e437981 */ /* 0x000162000c1e1500 */
[C---:B------:R-:W-:Y:S02]  /*3d80*/  LEA R52, P0, R50.reuse, R0, 0x1 ;  /* 0x0000000032347211 */ /* 0x040fe400078008ff */
[-C--:B------:R-:W-:Y:S01]  /*3d90*/  LEA.HI.X.SX32 R65, R53, R55.reuse, 0x1, P1 ;  /* 0x0000003735417211 */ /* 0x080fe200008f0eff */
[----:B------:R1:W5:Y:S01]  /*3da0*/  LDG.E.U16 R66, [R60.64] ;  /* 0x000000063c427981 */ /* 0x000362000c1e1500 */
[----:B------:R-:W-:-:S02]  /*3db0*/  LEA.HI.X.SX32 R53, R50, R55, 0x1, P0 ;  /* 0x0000003732357211 */ /* 0x000fc400000f0eff */
[-C--:B------:R-:W-:Y:S02]  /*3dc0*/  LEA R50, P0, R48, R0.reuse, 0x1 ;  /* 0x0000000030327211 */ /* 0x080fe400078008ff */
[----:B------:R0:W5:Y:S01]  /*3dd0*/  LDG.E.U16 R65, [R64.64] ;  /* 0x0000000640417981 */ /* 0x000162000c1e1500 */
[----:B-1----:R-:W-:-:S04]  /*3de0*/  LEA R60, P1, R51, R0, 0x1 ;  /* 0x00000000333c7211 */ /* 0x002fc800078208ff */
[-C--:B------:R-:W-:Y:S01]  /*3df0*/  LEA.HI.X.SX32 R61, R51, R55.reuse, 0x1, P1 ;  /* 0x00000037333d7211 */ /* 0x080fe200008f0eff */
[----:B0-----:R0:W5:Y:S01]  /*3e00*/  LDG.E.U16 R64, [R52.64] ;  /* 0x0000000634407981 */ /* 0x001162000c1e1500 */
[----:B------:R-:W-:Y:S02]  /*3e10*/  LEA.HI.X.SX32 R51, R48, R55, 0x1, P0 ;  /* 0x0000003730337211 */ /* 0x000fe400000f0eff */
[-C--:B------:R-:W-:Y:S01]  /*3e20*/  LEA R48, P0, R54, R0.reuse, 0x1 ;  /* 0x0000000036307211 */ /* 0x080fe200078008ff */
[----:B------:R1:W5:Y:S04]  /*3e30*/  LDG.E.U16 R63, [R60.64] ;  /* 0x000000063c3f7981 */ /* 0x000368000c1e1500 */
[----:B------:R1:W5:Y:S01]  /*3e40*/  LDG.E.U16 R62, [R50.64] ;  /* 0x00000006323e7981 */ /* 0x000362000c1e1500 */
[----:B0-----:R-:W-:-:S04]  /*3e50*/  LEA R52, P1, R49, R0, 0x1 ;  /* 0x0000000031347211 */ /* 0x001fc800078208ff */
[-C--:B------:R-:W-:Y:S02]  /*3e60*/  LEA.HI.X.SX32 R53, R49, R55.reuse, 0x1, P1 ;  /* 0x0000003731357211 */ /* 0x080fe400008f0eff */
[-C--:B------:R-:W-:Y:S02]  /*3e70*/  LEA.HI.X.SX32 R49, R54, R55.reuse, 0x1, P0 ;  /* 0x0000003736317211 */ /* 0x080fe400000f0eff */
[CC--:B-1----:R-:W-:Y:S01]  /*3e80*/  LEA R50, P1, R47.reuse, R0.reuse, 0x1 ;  /* 0x000000002f327211 */ /* 0x0c2fe200078208ff */
[----:B------:R0:W5:Y:S03]  /*3e90*/  LDG.E.U16 R54, [R52.64] ;  /* 0x0000000634367981 */ /* 0x000166000c1e1500 */
[----:B------:R-:W-:Y:S01]  /*3ea0*/  LEA.HI.X.SX32 R51, R47, R55, 0x1, P1 ;  /* 0x000000372f337211 */ /* 0x000fe200008f0eff */
[----:B------:R1:W5:Y:S04]  /*3eb0*/  LDG.E.U16 R125, [R48.64] ;  /* 0x00000006307d7981 */ /* 0x000368000c1e1500 */
[----:B------:R1:W5:Y:S01]  /*3ec0*/  LDG.E.U16 R124, [R50.64] ;  /* 0x00000006327c7981 */ /* 0x000362000c1e1500 */
[----:B0-----:R-:W-:-:S02]  /*3ed0*/  LEA R52, P0, R46, R0, 0x1 ;  /* 0x000000002e347211 */ /* 0x001fc400078008ff */
[-C--:B------:R-:W-:Y:S02]  /*3ee0*/  LEA R60, P1, R56, R0.reuse, 0x1 ;  /* 0x00000000383c7211 */ /* 0x080fe400078208ff */
[-C--:B------:R-:W-:Y:S01]  /*3ef0*/  LEA.HI.X.SX32 R53, R46, R55.reuse, 0x1, P0 ;  /* 0x000000372e357211 */ /* 0x080fe200000f0eff */
[----:B---3--:R0:W-:Y:S01]  /*3f00*/  STL [R1+0x74], R123 ;  /* 0x0000747b01007387 */ /* 0x0081e20000100800 */
[-C--:B------:R-:W-:Y:S02]  /*3f10*/  LEA.HI.X.SX32 R61, R56, R55.reuse, 0x1, P1 ;  /* 0x00000037383d7211 */ /* 0x080fe400008f0eff */
[CC--:B------:R-:W-:Y:S01]  /*3f20*/  LEA R46, P0, R58.reuse, R0.reuse, 0x1 ;  /* 0x000000003a2e7211 */ /* 0x0c0fe200078008ff */
[----:B------:R3:W-:Y:S03]  /*3f30*/  STL [R1+0x70], R122 ;  /* 0x0000707a01007387 */ /* 0x0007e60000100800 */
[----:B------:R-:W-:Y:S01]  /*3f40*/  LEA.HI.X.SX32 R47, R58, R55, 0x1, P0 ;  /* 0x000000373a2f7211 */ /* 0x000fe200000f0eff */
[----:B0-----:R0:W5:Y:S04]  /*3f50*/  LDG.E.U16 R123, [R52.64] ;  /* 0x00000006347b7981 */ /* 0x001168000c1e1500 */
[----:B---3--:R-:W3:Y:S04]  /*3f60*/  LDG.E.U16 R122, [R60.64] ;  /* 0x000000063c7a7981 */ /* 0x008ee8000c1e1500 */
[----:B----4-:R4:W-:Y:S04]  /*3f70*/  STL [R1+0x6c], R121 ;  /* 0x00006c7901007387 */ /* 0x0109e80000100800 */
[----:B----4-:R4:W3:Y:S01]  /*3f80*/  LDG.E.U16 R121, [R46.64] ;  /* 0x000000062e797981 */ /* 0x0108e2000c1e1500 */
[-C--:B-1----:R-:W-:Y:S01]  /*3f90*/  LEA R48, P0, R69, R0.reuse, 0x1 ;  /* 0x0000000045307211 */ /* 0x082fe200078008ff */
[----:B------:R-:W-:Y:S01]  /*3fa0*/  IMAD R93, R45, 0x2, R93 ;  /* 0x000000022d5d7824 */ /* 0x000fe200078e025d */
[----:B------:R-:W-:-:S02]  /*3fb0*/  LEA R50, P1, R79, R0, 0x1 ;  /* 0x000000004f327211 */ /* 0x000fc400078208ff */
[-C--:B------:R-:W-:Y:S02]  /*3fc0*/  LEA.HI.X.SX32 R49, R69, R55.reuse, 0x1, P0 ;  /* 0x0000003745317211 */ /* 0x080fe400000f0eff */
[----:B0-----:R-:W-:Y:S02]  /*3fd0*/  LEA R52, P0, R93, R0, 0x1 ;  /* 0x000000005d347211 */ /* 0x001fe400078008ff */
[-C--:B------:R-:W-:Y:S01]  /*3fe0*/  LEA.HI.X.SX32 R51, R79, R55.reuse, 0x1, P1 ;  /* 0x000000374f337211 */ /* 0x080fe200008f0eff */
[----:B--2---:R0:W-:Y:S01]  /*3ff0*/  STL [R1+0x68], R120 ;  /* 0x0000687801007387 */ /* 0x0041e20000100800 */
[----:B------:R-:W-:-:S03]  /*4000*/  LEA.HI.X.SX32 R53, R93, R55, 0x1, P0 ;  /* 0x000000375d357211 */ /* 0x000fc600000f0eff */
[----:B------:R1:W2:Y:S04]  /*4010*/  LDG.E.U16 R79, [R50.64] ;  /* 0x00000006324f7981 */ /* 0x0002a8000c1e1500 */
[----:B------:R1:W2:Y:S04]  /*4020*/  LDG.E.U16 R69, [R52.64] ;  /* 0x0000000634457981 */ /* 0x0002a8000c1e1500 */
[----:B0-----:R0:W2:Y:S04]  /*4030*/  LDG.E.U16 R120, [R48.64] ;  /* 0x0000000630787981 */ /* 0x0010a8000c1e1500 */
[----:B------:R-:W-:Y:S04]  /*4040*/  STL [R1+0x64], R119 ;  /* 0x0000647701007387 */ /* 0x000fe80000100800 */
[----:B------:R-:W-:Y:S04]  /*4050*/  STL [R1+0x60], R118 ;  /* 0x0000607601007387 */ /* 0x000fe80000100800 */
[----:B------:R-:W-:Y:S04]  /*4060*/  STL [R1+0x5c], R117 ;  /* 0x00005c7501007387 */ /* 0x000fe80000100800 */
[----:B------:R-:W-:Y:S04]  /*4070*/  STL [R1+0x58], R116 ;  /* 0x0000587401007387 */ /* 0x000fe80000100800 */
[----:B------:R-:W-:Y:S04]  /*4080*/  STL [R1+0x54], R115 ;  /* 0x0000547301007387 */ /* 0x000fe80000100800 */
[----:B------:R-:W-:Y:S04]  /*4090*/  STL [R1+0x50], R104 ;  /* 0x0000506801007387 */ /* 0x000fe80000100800 */
[----:B-----5:R-:W-:Y:S04]  /*40a0*/  STL [R1+0x4c], R102 ;  /* 0x00004c6601007387 */ /* 0x020fe80000100800 */
[----:B------:R-:W-:Y:S04]  /*40b0*/  STL [R1+0x48], R98 ;  /* 0x0000486201007387 */ /* 0x000fe80000100800 */
        /* <DEDUP_REMOVED lines=9> */
[----:B------:R5:W-:Y:S04]  /*4150*/  STL [R1+0xaf8], R125 ;  /* 0x000af87d01007387 */ /* 0x000be80000100800 */
[----:B-----5:R-:W5:Y:S04]  /*4160*/  LDL.LU R125, [R1+0x180] ;  /* 0x00018000017d7983 */ /* 0x020f680000300800 */
[----:B------:R-:W-:Y:S04]  /*4170*/  STL [R1+0x20], R71 ;  /* 0x0000204701007387 */ /* 0x000fe80000100800 */
[----:B------:R-:W-:Y:S04]  /*4180*/  STL [R1+0x1c], R70 ;  /* 0x00001c4601007387 */ /* 0x000fe80000100800 */
[----:B------:R0:W-:Y:S04]  /*4190*/  STL [R1+0xafc], R124 ;  /* 0x000afc7c01007387 */ /* 0x0001e80000100800 */
[----:B0-----:R-:W5:Y:S04]  /*41a0*/  LDL.LU R124, [R1+0x18c] ;  /* 0x00018c00017c7983 */ /* 0x001f680000300800 */
[----:B------:R-:W-:Y:S04]  /*41b0*/  STL [R1+0x18], R67 ;  /* 0x0000184301007387 */ /* 0x000fe80000100800 */
[----:B------:R0:W-:Y:S01]  /*41c0*/  STL [R1+0xb00], R123 ;  /* 0x000b007b01007387 */ /* 0x0001e20000100800 */
[----:B------:R-:W-:-:S02]  /*41d0*/  LEA R48, P0, R92, R0, 0x1 ;  /* 0x000000005c307211 */ /* 0x000fc400078008ff */
[----:B----4-:R-:W-:Y:S01]  /*41e0*/  LEA R46, P1, R91, R0, 0x1 ;  /* 0x000000005b2e7211 */ /* 0x010fe200078208ff */
[----:B0-----:R-:W4:Y:S04]  /*41f0*/  LDL.LU R123, [R1+0x174] ;  /* 0x00017400017b7983 */ /* 0x001f280000300800 */
[----:B------:R-:W-:Y:S04]  /*4200*/  STL [R1+0x14], R66 ;  /* 0x0000144201007387 */ /* 0x000fe80000100800 */
[----:B------:R-:W-:Y:S04]  /*4210*/  STL [R1+0x10], R65 ;  /* 0x0000104101007387 */ /* 0x000fe80000100800 */
[----:B---3--:R0:W-:Y:S01]  /*4220*/  STL [R1+0xb04], R122 ;  /* 0x000b047a01007387 */ /* 0x0081e20000100800 */
[----:B------:R-:W-:-:S02]  /*4230*/  LEA.HI.X.SX32 R49, R92, R55, 0x1, P0 ;  /* 0x000000375c317211 */ /* 0x000fc400000f0eff */
[----:B------:R-:W-:Y:S01]  /*4240*/  LEA.HI.X.SX32 R47, R91, R55, 0x1, P1 ;  /* 0x000000375b2f7211 */ /* 0x000fe200008f0eff */
[----:B0-----:R-:W3:Y:S04]  /*4250*/  LDL.LU R122, [R1+0x168] ;  /* 0x00016800017a7983 */ /* 0x001ee80000300800 */
[----:B------:R-:W-:Y:S04]  /*4260*/  STL [R1+0xc], R64 ;  /* 0x00000c4001007387 */ /* 0x000fe80000100800 */
[----:B------:R-:W-:Y:S01]  /*4270*/  STL [R1+0x8], R63 ;  /* 0x0000083f01007387 */ /* 0x000fe20000100800 */
[----:B------:R-:W-:-:S03]  /*4280*/  LEA R60, P1, R88, R0, 0x1 ;  /* 0x00000000583c7211 */ /* 0x000fc600078208ff */
[----:B------:R-:W-:Y:S01]  /*4290*/  STL [R1+0xb08], R121 ;  /* 0x000b087901007387 */ /* 0x000fe20000100800 */
[----:B-1----:R-:W-:-:S03]  /*42a0*/  LEA R52, P2, R87, R0, 0x1 ;  /* 0x0000000057347211 */ /* 0x002fc600078408ff */
[----:B------:R0:W-:Y:S01]  /*42b0*/  STL [R1+0x4], R62 ;  /* 0x0000043e01007387 */ /* 0x0001e20000100800 */
[-C--:B------:R-:W-:Y:S02]  /*42c0*/  LEA R50, P3, R86, R0.reuse, 0x1 ;  /* 0x0000000056327211 */ /* 0x080fe400078608ff */
[-C--:B------:R-:W-:Y:S02]  /*42d0*/  LEA.HI.X.SX32 R61, R88, R55.reuse, 0x1, P1 ;  /* 0x00000037583d7211 */ /* 0x080fe400008f0eff */
[----:B------:R-:W-:Y:S01]  /*42e0*/  LEA.HI.X.SX32 R53, R87, R55, 0x1, P2 ;  /* 0x0000003757357211 */ /* 0x000fe200010f0eff */
[----:B------:R1:W-:Y:S01]  /*42f0*/  STS.U16 [R44+0x6000], R96 ;  /* 0x006000602c007388 */ /* 0x0003e20000000400 */
[----:B0-----:R-:W-:-:S03]  /*4300*/  LEA R62, P0, R90, R0, 0x1 ;  /* 0x000000005a3e7211 */ /* 0x001fc600078008ff */
[----:B------:R0:W-:Y:S01]  /*4310*/  STS.U16 [R44+0x7000], R94 ;  /* 0x0070005e2c007388 */ /* 0x0001e20000000400 */
[-C--:B------:R-:W-:Y:S02]  /*4320*/  LEA R70, P1, R82, R0.reuse, 0x1 ;  /* 0x0000000052467211 */ /* 0x080fe400078208ff */
[-C--:B------:R-:W-:Y:S01]  /*4330*/  LEA.HI.X.SX32 R63, R90, R55.reuse, 0x1, P0 ;  /* 0x000000375a3f7211 */ /* 0x080fe200000f0eff */
[----:B------:R0:W-:Y:S01]  /*4340*/  STS.U16 [R44+0x5800], R97 ;  /* 0x005800612c007388 */ /* 0x0001e20000000400 */
[-C--:B------:R-:W-:Y:S02]  /*4350*/  LEA R72, P0, R84, R0.reuse, 0x1 ;  /* 0x0000000054487211 */ /* 0x080fe400078008ff */
[-C--:B------:R-:W-:Y:S01]  /*4360*/  LEA R66, P2, R42, R0.reuse, 0x1 ;  /* 0x000000002a427211 */ /* 0x080fe200078408ff */
[----:B------:R0:W-:Y:S01]  /*4370*/  STS.U16 [R44+0x6800], R95 ;  /* 0x0068005f2c007388 */ /* 0x0001e20000000400 */
[-C--:B------:R-:W-:Y:S02]  /*4380*/  LEA.HI.X.SX32 R51, R86, R55.reuse, 0x1, P3 ;  /* 0x0000003756337211 */ /* 0x080fe400018f0eff */
[----:B------:R-:W-:Y:S01]  /*4390*/  LEA.HI.X.SX32 R73, R84, R55, 0x1, P0 ;  /* 0x0000003754497211 */ /* 0x000fe200000f0eff */
[----:B------:R0:W-:Y:S01]  /*43a0*/  STS.U16 [R44+0x5000], R100 ;  /* 0x005000642c007388 */ /* 0x0001e20000000400 */
[----:B------:R-:W-:-:S02]  /*43b0*/  LEA R64, P3, R43, R0, 0x1 ;  /* 0x000000002b407211 */ /* 0x000fc400078608ff */
[-C--:B------:R-:W-:Y:S01]  /*43c0*/  LEA.HI.X.SX32 R71, R82, R55.reuse, 0x1, P1 ;  /* 0x0000003752477211 */ /* 0x080fe200008f0eff */
[----:B------:R-:W3:Y:S01]  /*43d0*/  LDL.LU R121, [R1+0x198] ;  /* 0x0001980001797983 */ /* 0x000ee20000300800 */
[-C--:B------:R-:W-:Y:S02]  /*43e0*/  LEA.HI.X.SX32 R67, R42, R55.reuse, 0x1, P2 ;  /* 0x000000372a437211 */ /* 0x080fe400010f0eff */
[-C--:B------:R-:W-:Y:S02]  /*43f0*/  LEA R80, P0, R38, R0.reuse, 0x1 ;  /* 0x0000000026507211 */ /* 0x080fe400078008ff */
[-C--:B------:R-:W-:Y:S02]  /*4400*/  LEA R76, P1, R39, R0.reuse, 0x1 ;  /* 0x00000000274c7211 */ /* 0x080fe400078208ff */
[----:B------:R-:W-:Y:S02]  /*4410*/  LEA R74, P2, R40, R0, 0x1 ;  /* 0x00000000284a7211 */ /* 0x000fe400078408ff */
[----:B------:R-:W-:-:S02]  /*4420*/  LEA.HI.X.SX32 R65, R43, R55, 0x1, P3 ;  /* 0x000000372b417211 */ /* 0x000fc400018f0eff */
[-C--:B------:R-:W-:Y:S02]  /*4430*/  LEA.HI.X.SX32 R81, R38, R55.reuse, 0x1, P0 ;  /* 0x0000003726517211 */ /* 0x080fe400000f0eff */
[-C--:B------:R-:W-:Y:S02]  /*4440*/  LEA R42, P3, R41, R0.reuse, 0x1 ;  /* 0x00000000292a7211 */ /* 0x080fe400078608ff */
[-C--:B------:R-:W-:Y:S02]  /*4450*/  LEA.HI.X.SX32 R77, R39, R55.reuse, 0x1, P1 ;  /* 0x00000037274d7211 */ /* 0x080fe400008f0eff */
[----:B------:R-:W-:Y:S02]  /*4460*/  LEA.HI.X.SX32 R75, R40, R55, 0x1, P2 ;  /* 0x00000037284b7211 */ /* 0x000fe400010f0eff */
[-C--:B------:R-:W-:Y:S02]  /*4470*/  LEA R84, P0, R34, R0.reuse, 0x1 ;  /* 0x0000000022547211 */ /* 0x080fe400078008ff */
[----:B------:R-:W-:-:S02]  /*4480*/  LEA R82, P1, R35, R0, 0x1 ;  /* 0x0000000023527211 */ /* 0x000fc400078208ff */
[-C--:B------:R-:W-:Y:S02]  /*4490*/  LEA R40, P2, R36, R0.reuse, 0x1 ;  /* 0x0000000024287211 */ /* 0x080fe400078408ff */
[-C--:B------:R-:W-:Y:S02]  /*44a0*/  LEA.HI.X.SX32 R43, R41, R55.reuse, 0x1, P3 ;  /* 0x00000037292b7211 */ /* 0x080fe400018f0eff */
[-C--:B------:R-:W-:Y:S02]  /*44b0*/  LEA.HI.X.SX32 R85, R34, R55.reuse, 0x1, P0 ;  /* 0x0000003722557211 */ /* 0x080fe400000f0eff */
[----:B------:R-:W-:Y:S02]  /*44c0*/  LEA R38, P3, R37, R0, 0x1 ;  /* 0x0000000025267211 */ /* 0x000fe400078608ff */
[-C--:B------:R-:W-:Y:S02]  /*44d0*/  LEA.HI.X.SX32 R83, R35, R55.reuse, 0x1, P1 ;  /* 0x0000003723537211 */ /* 0x080fe400008f0eff */
[----:B------:R-:W-:-:S02]  /*44e0*/  LEA.HI.X.SX32 R41, R36, R55, 0x1, P2 ;  /* 0x0000003724297211 */ /* 0x000fc400010f0eff */
[-C--:B------:R-:W-:Y:S02]  /*44f0*/  LEA R88, P0, R30, R0.reuse, 0x1 ;  /* 0x000000001e587211 */ /* 0x080fe400078008ff */
[-C--:B------:R-:W-:Y:S02]  /*4500*/  LEA R86, P1, R31, R0.reuse, 0x1 ;  /* 0x000000001f567211 */ /* 0x080fe400078208ff */
[-C--:B------:R-:W-:Y:S02]  /*4510*/  LEA R36, P2, R32, R0.reuse, 0x1 ;  /* 0x0000000020247211 */ /* 0x080fe400078408ff */
[-C--:B------:R-:W-:Y:S02]  /*4520*/  LEA.HI.X.SX32 R39, R37, R55.reuse, 0x1, P3 ;  /* 0x0000003725277211 */ /* 0x080fe400018f0eff */
[----:B------:R-:W-:Y:S02]  /*4530*/  LEA.HI.X.SX32 R89, R30, R55, 0x1, P0 ;  /* 0x000000371e597211 */ /* 0x000fe400000f0eff */
[----:B------:R-:W-:-:S02]  /*4540*/  LEA R34, P3, R33, R0, 0x1 ;  /* 0x0000000021227211 */ /* 0x000fc400078608ff */
[-C--:B------:R-:W-:Y:S02]  /*4550*/  LEA.HI.X.SX32 R87, R31, R55.reuse, 0x1, P1 ;  /* 0x000000371f577211 */ /* 0x080fe400008f0eff */
[----:B------:R-:W-:Y:S02]  /*4560*/  LEA.HI.X.SX32 R37, R32, R55, 0x1, P2 ;  /* 0x0000003720257211 */ /* 0x000fe400010f0eff */
[-C--:B------:R-:W-:Y:S02]  /*4570*/  LEA R92, P0, R26, R0.reuse, 0x1 ;  /* 0x000000001a5c7211 */ /* 0x080fe400078008ff */
[-C--:B------:R-:W-:Y:S02]  /*4580*/  LEA R90, P1, R27, R0.reuse, 0x1 ;  /* 0x000000001b5a7211 */ /* 0x080fe400078208ff */
[----:B------:R-:W-:Y:S02]  /*4590*/  LEA R32, P2, R28, R0, 0x1 ;  /* 0x000000001c207211 */ /* 0x000fe400078408ff */
[----:B------:R-:W-:-:S02]  /*45a0*/  LEA R45, R45, R93, 0x1 ;  /* 0x0000005d2d2d7211 */ /* 0x000fc400078e08ff */
[-C--:B------:R-:W-:Y:S02]  /*45b0*/  LEA.HI.X.SX32 R35, R33, R55.reuse, 0x1, P3 ;  /* 0x0000003721237211 */ /* 0x080fe400018f0eff */
[-C--:B------:R-:W-:Y:S02]  /*45c0*/  LEA.HI.X.SX32 R93, R26, R55.reuse, 0x1, P0 ;  /* 0x000000371a5d7211 */ /* 0x080fe400000f0eff */
[-C--:B------:R-:W-:Y:S02]  /*45d0*/  LEA R30, P3, R29, R0.reuse, 0x1 ;  /* 0x000000001d1e7211 */ /* 0x080fe400078608ff */
[-C--:B------:R-:W-:Y:S02]  /*45e0*/  LEA.HI.X.SX32 R91, R27, R55.reuse, 0x1, P1 ;  /* 0x000000371b5b7211 */ /* 0x080fe400008f0eff */
[----:B------:R-:W-:Y:S02]  /*45f0*/  LEA.HI.X.SX32 R33, R28, R55, 0x1, P2 ;  /* 0x000000371c217211 */ /* 0x000fe400010f0eff */
[----:B-1----:R-:W-:-:S02]  /*4600*/  LEA R96, P0, R22, R0, 0x1 ;  /* 0x0000000016607211 */ /* 0x002fc400078008ff */
[-C--:B0-----:R-:W-:Y:S02]  /*4610*/  LEA R94, P1, R23, R0.reuse, 0x1 ;  /* 0x00000000175e7211 */ /* 0x081fe400078208ff */
[-C--:B------:R-:W-:Y:S02]  /*4620*/  LEA R28, P2, R24, R0.reuse, 0x1 ;  /* 0x00000000181c7211 */ /* 0x080fe400078408ff */
[-C--:B------:R-:W-:Y:S02]  /*4630*/  LEA.HI.X.SX32 R31, R29, R55.reuse, 0x1, P3 ;  /* 0x000000371d1f7211 */ /* 0x080fe400018f0eff */
[-C--:B------:R-:W-:Y:S02]  /*4640*/  LEA.HI.X.SX32 R97, R22, R55.reuse, 0x1, P0 ;  /* 0x0000003716617211 */ /* 0x080fe400000f0eff */
[----:B------:R-:W-:Y:S02]  /*4650*/  LEA R26, P3, R25, R0, 0x1 ;  /* 0x00000000191a7211 */ /* 0x000fe400078608ff */
[----:B------:R-:W-:-:S02]  /*4660*/  LEA.HI.X.SX32 R95, R23, R55, 0x1, P1 ;  /* 0x00000037175f7211 */ /* 0x000fc400008f0eff */
[-C--:B------:R-:W-:Y:S02]  /*4670*/  LEA.HI.X.SX32 R29, R24, R55.reuse, 0x1, P2 ;  /* 0x00000037181d7211 */ /* 0x080fe400010f0eff */
[-C--:B------:R-:W-:Y:S02]  /*4680*/  LEA R22, P0, R99, R0.reuse, 0x1 ;  /* 0x0000000063167211 */ /* 0x080fe400078008ff */
[-C--:B------:R-:W-:Y:S02]  /*4690*/  LEA R24, P1, R19, R0.reuse, 0x1 ;  /* 0x0000000013187211 */ /* 0x080fe400078208ff */
[----:B------:R-:W-:Y:S02]  /*46a0*/  LEA R98, P2, R20, R0, 0x1 ;  /* 0x0000000014627211 */ /* 0x000fe400078408ff */
[-C--:B------:R-:W-:Y:S02]  /*46b0*/  LEA.HI.X.SX32 R27, R25, R55.reuse, 0x1, P3 ;  /* 0x00000037191b7211 */ /* 0x080fe400018f0eff */
[----:B------:R-:W-:-:S02]  /*46c0*/  LEA.HI.X.SX32 R23, R99, R55, 0x1, P0 ;  /* 0x0000003763177211 */ /* 0x000fc400000f0eff */
[-C--:B------:R-:W-:Y:S02]  /*46d0*/  LEA R100, P3, R21, R0.reuse, 0x1 ;  /* 0x0000000015647211 */ /* 0x080fe400078608ff */
[-C--:B------:R-:W-:Y:S02]  /*46e0*/  LEA.HI.X.SX32 R25, R19, R55.reuse, 0x1, P1 ;  /* 0x0000003713197211 */ /* 0x080fe400008f0eff */
[-C--:B------:R-:W-:Y:S02]  /*46f0*/  LEA.HI.X.SX32 R99, R20, R55.reuse, 0x1, P2 ;  /* 0x0000003714637211 */ /* 0x080fe400010f0eff */
[-C--:B------:R-:W-:Y:S02]  /*4700*/  LEA R104, P0, R16, R0.reuse, 0x1 ;  /* 0x0000000010687211 */ /* 0x080fe400078008ff */
[-C--:B------:R-:W-:Y:S02]  /*4710*/  LEA R102, P1, R17, R0.reuse, 0x1 ;  /* 0x0000000011667211 */ /* 0x080fe400078208ff */
[----:B------:R-:W-:Y:S01]  /*4720*/  LEA R20, P2, R18, R0, 0x1 ;  /* 0x0000000012147211 */ /* 0x000fe200078408ff */
[----:B------:R-:W-:Y:S04]  /*4730*/  STL [R1], R54 ;  /* 0x0000003601007387 */ /* 0x000fe80000100800 */
[----:B------:R0:W-:Y:S04]  /*4740*/  STS.U16 [R44+0x4800], R101 ;  /* 0x004800652c007388 */ /* 0x0001e80000000400 */
[----:B--2---:R1:W-:Y:S04]  /*4750*/  STL [R1+0xb0c], R120 ;  /* 0x000b0c7801007387 */ /* 0x0043e80000100800 */
[----:B------:R2:W-:Y:S01]  /*4760*/  STS.U16 [R44+0x3800], R105 ;  /* 0x003800692c007388 */ /* 0x0005e20000000400 */
[----:B0-----:R-:W-:-:S03]  /*4770*/  LEA.HI.X.SX32 R101, R21, R55, 0x1, P3 ;  /* 0x0000003715657211 */ /* 0x001fc600018f0eff */
[----:B------:R0:W-:Y:S01]  /*4780*/  STS.U16 [R44+0x4000], R103 ;  /* 0x004000672c007388 */ /* 0x0001e20000000400 */
[----:B------:R-:W-:-:S03]  /*4790*/  LEA.HI.X.SX32 R21, R18, R55, 0x1, P2 ;  /* 0x0000003712157211 */ /* 0x000fc600010f0eff */
[----:B-1----:R-:W3:Y:S01]  /*47a0*/  LDL.LU R120, [R1+0x1a4] ;  /* 0x0001a40001787983 */ /* 0x002ee20000300800 */
[----:B--2---:R-:W-:-:S03]  /*47b0*/  LEA.HI.X.SX32 R105, R16, R55, 0x1, P0 ;  /* 0x0000003710697211 */ /* 0x004fc600000f0eff */
[----:B------:R1:W-:Y:S01]  /*47c0*/  STS.U16 [R44+0x3000], R106 ;  /* 0x0030006a2c007388 */ /* 0x0003e20000000400 */
[-C--:B------:R-:W-:Y:S02]  /*47d0*/  LEA R16, P2, R15, R0.reuse, 0x1 ;  /* 0x000000000f107211 */ /* 0x080fe400078408ff */
[-C--:B0-----:R-:W-:Y:S01]  /*47e0*/  LEA.HI.X.SX32 R103, R17, R55.reuse, 0x1, P1 ;  /* 0x0000003711677211 */ /* 0x081fe200008f0eff */
[----:B------:R0:W-:Y:S01]  /*47f0*/  STL [R1+0xb10], R79 ;  /* 0x000b104f01007387 */ /* 0x0001e20000100800 */
[CC--:B------:R-:W-:Y:S02]  /*4800*/  LEA R18, P1, R14.reuse, R0.reuse, 0x1 ;  /* 0x000000000e127211 */ /* 0x0c0fe400078208ff */
[----:B-1----:R-:W-:Y:S01]  /*4810*/  LEA R106, P0, R13, R0, 0x1 ;  /* 0x000000000d6a7211 */ /* 0x002fe200078008ff */
[----:B------:R1:W-:Y:S01]  /*4820*/  STS.U16 [R44+0x2800], R107 ;  /* 0x0028006b2c007388 */ /* 0x0003e20000000400 */
[----:B------:R-:W-:-:S03]  /*4830*/  LEA.HI.X.SX32 R19, R14, R55, 0x1, P1 ;  /* 0x000000370e137211 */ /* 0x000fc600008f0eff */
[----:B0-----:R-:W2:Y:S01]  /*4840*/  LDL.LU R79, [R1+0x1b0] ;  /* 0x0001b000014f7983 */ /* 0x001ea20000300800 */
[----:B------:R-:W-:-:S03]  /*4850*/  LEA.HI.X.SX32 R17, R15, R55, 0x1, P2 ;  /* 0x000000370f117211 */ /* 0x000fc600010f0eff */
[----:B------:R0:W-:Y:S01]  /*4860*/  STL [R1+0xb14], R69 ;  /* 0x000b144501007387 */ /* 0x0001e20000100800 */
[-C--:B------:R-:W-:Y:S02]  /*4870*/  LEA R14, P2, R12, R0.reuse, 0x1 ;  /* 0x000000000c0e7211 */ /* 0x080fe400078408ff */
[----:B-1----:R-:W-:Y:S01]  /*4880*/  LEA.HI.X.SX32 R107, R13, R55, 0x1, P0 ;  /* 0x000000370d6b7211 */ /* 0x002fe200000f0eff */
[----:B------:R1:W-:Y:S04]  /*4890*/  STS.U16 [R44+0x1000], R110 ;  /* 0x0010006e2c007388 */ /* 0x0003e80000000400 */
[----:B------:R1:W-:Y:S04]  /*48a0*/  STS.U16 [R44+0x2000], R108 ;  /* 0x0020006c2c007388 */ /* 0x0003e80000000400 */
[----:B0-----:R-:W2:Y:S01]  /*48b0*/  LDL.LU R69, [R1+0x1bc] ;  /* 0x0001bc0001457983 */ /* 0x001ea20000300800 */
[----:B-1----:R-:W-:-:S03]  /*48c0*/  LEA R110, P0, R10, R0, 0x1 ;  /* 0x000000000a6e7211 */ /* 0x002fc600078008ff */
[----:B------:R0:W-:Y:S01]  /*48d0*/  STL [R1+0xb1c], R48 ;  /* 0x000b1c3001007387 */ /* 0x0001e20000100800 */
[----:B------:R-:W-:-:S03]  /*48e0*/  LEA R108, P1, R11, R0, 0x1 ;  /* 0x000000000b6c7211 */ /* 0x000fc600078208ff */
[----:B------:R1:W-:Y:S01]  /*48f0*/  STS.U16 [R44+0x800], R111 ;  /* 0x0008006f2c007388 */ /* 0x0003e20000000400 */
[----:B------:R-:W-:-:S03]  /*4900*/  LEA.HI.X.SX32 R15, R12, R55, 0x1, P2 ;  /* 0x000000370c0f7211 */ /* 0x000fc600010f0eff */
[----:B0-----:R-:W2:Y:S04]  /*4910*/  LDL.LU R48, [R1+0x1c8] ;  /* 0x0001c80001307983 */ /* 0x001ea80000300800 */
[----:B------:R0:W-:Y:S01]  /*4920*/  STL [R1+0xb18], R49 ;  /* 0x000b183101007387 */ /* 0x0001e20000100800 */
[----:B-1----:R-:W-:-:S03]  /*4930*/  LEA.HI.X.SX32 R111, R10, R55, 0x1, P0 ;  /* 0x000000370a6f7211 */ /* 0x002fc600000f0eff */
[----:B------:R1:W-:Y:S01]  /*4940*/  STS.U16 [R44+0x1800], R109 ;  /* 0x0018006d2c007388 */ /* 0x0003e20000000400 */
[----:B------:R-:W-:-:S03]  /*4950*/  LEA R10, P2, R9, R0, 0x1 ;  /* 0x00000000090a7211 */ /* 0x000fc600078408ff */
[----:B0-----:R-:W2:Y:S04]  /*4960*/  LDL.LU R49, [R1+0x1d4] ;  /* 0x0001d40001317983 */ /* 0x001ea80000300800 */
[----:B------:R0:W-:Y:S01]  /*4970*/  STL [R1+0xb24], R46 ;  /* 0x000b242e01007387 */ /* 0x0001e20000100800 */
[-C--:B-1----:R-:W-:Y:S02]  /*4980*/  LEA.HI.X.SX32 R109, R11, R55.reuse, 0x1, P1 ;  /* 0x000000370b6d7211 */ /* 0x082fe400008f0eff */
[----:B------:R-:W-:Y:S01]  /*4990*/  LEA R12, P1, R8, R0, 0x1 ;  /* 0x00000000080c7211 */ /* 0x000fe200078208ff */
[----:B------:R1:W-:Y:S01]  /*49a0*/  STS.U16 [R44], R112 ;  /* 0x000000702c007388 */ /* 0x0003e20000000400 */
[----:B------:R-:W-:-:S03]  /*49b0*/  LEA.HI.X.SX32 R11, R9, R55, 0x1, P2 ;  /* 0x00000037090b7211 */ /* 0x000fc600010f0eff */
[----:B0-----:R-:W2:Y:S04]  /*49c0*/  LDL.LU R46, [R1+0x1e0] ;  /* 0x0001e000012e7983 */ /* 0x001ea80000300800 */
[----:B------:R0:W-:Y:S01]  /*49d0*/  STL [R1+0xb20], R47 ;  /* 0x000b202f01007387 */ /* 0x0001e20000100800 */
[-C--:B-1----:R-:W-:Y:S02]  /*49e0*/  LEA R112, P0, R7, R0.reuse, 0x1 ;  /* 0x0000000007707211 */ /* 0x082fe400078008ff */
[----:B------:R-:W-:Y:S01]  /*49f0*/  LEA.HI.X.SX32 R13, R8, R55, 0x1, P1 ;  /* 0x00000037080d7211 */ /* 0x000fe200008f0eff */
[----:B------:R1:W-:Y:S01]  /*4a00*/  STS.U16 [R44+0x7800], R114 ;  /* 0x007800722c007388 */ /* 0x0003e20000000400 */
[----:B------:R-:W-:-:S03]  /*4a10*/  LEA R8, P2, R6, R0, 0x1 ;  /* 0x0000000006087211 */ /* 0x000fc600078408ff */
[----:B0-----:R-:W2:Y:S04]  /*4a20*/  LDL.LU R47, [R1+0x1ec] ;  /* 0x0001ec00012f7983 */ /* 0x001ea80000300800 */
[----:B------:R0:W-:Y:S01]  /*4a30*/  STL [R1+0xb2c], R62 ;  /* 0x000b2c3e01007387 */ /* 0x0001e20000100800 */
[----:B-1----:R-:W-:-:S03]  /*4a40*/  LEA R114, P1, R5, R0, 0x1 ;  /* 0x0000000005727211 */ /* 0x002fc600078208ff */
[----:B------:R1:W-:Y:S04]  /*4a50*/  STS.U16 [R44+0x8000], R113 ;  /* 0x008000712c007388 */ /* 0x0003e80000000400 */
[----:B0-----:R-:W2:Y:S04]  /*4a60*/  LDL.LU R62, [R1+0x1f8] ;  /* 0x0001f800013e7983 */ /* 0x001ea80000300800 */
[----:B------:R0:W-:Y:S01]  /*4a70*/  STL [R1+0xb28], R63 ;  /* 0x000b283f01007387 */ /* 0x0001e20000100800 */
[----:B-1----:R-:W-:Y:S02]  /*4a80*/  LEA.HI.X.SX32 R113, R7, R55, 0x1, P0 ;  /* 0x0000003707717211 */ /* 0x002fe400000f0eff */
[----:B------:R-:W-:-:S02]  /*4a90*/  LEA R116, P0, R4, R0, 0x1 ;  /* 0x0000000004747211 */ /* 0x000fc400078008ff */
[-C--:B------:R-:W-:Y:S01]  /*4aa0*/  LEA.HI.X.SX32 R115, R5, R55.reuse, 0x1, P1 ;  /* 0x0000003705737211 */ /* 0x080fe200008f0eff */
[----:B0-----:R-:W2:Y:S01]  /*4ab0*/  LDL.LU R63, [R1+0x200] ;  /* 0x00020000013f7983 */ /* 0x001ea20000300800 */
[----:B------:R-:W-:-:S03]  /*4ac0*/  LEA.HI.X.SX32 R9, R6, R55, 0x1, P2 ;  /* 0x0000003706097211 */ /* 0x000fc600010f0eff */
[----:B------:R0:W-:Y:S01]  /*4ad0*/  STL [R1+0xb34], R60 ;  /* 0x000b343c01007387 */ /* 0x0001e20000100800 */
[-C--:B------:R-:W-:Y:S02]  /*4ae0*/  LEA R6, P1, R3, R0.reuse, 0x1 ;  /* 0x0000000003067211 */ /* 0x080fe400078208ff */
[----:B------:R-:W-:Y:S01]  /*4af0*/  LEA.HI.X.SX32 R117, R4, R55, 0x1, P0 ;  /* 0x0000003704757211 */ /* 0x000fe200000f0eff */
[----:B0-----:R-:W2:Y:S04]  /*4b00*/  LDL.LU R60, [R1+0x208] ;  /* 0x00020800013c7983 */ /* 0x001ea80000300800 */
[----:B------:R-:W-:Y:S04]  /*4b10*/  STL [R1+0xb30], R61 ;  /* 0x000b303d01007387 */ /* 0x000fe80000100800 */
[----:B------:R-:W-:Y:S04]  /*4b20*/  STL [R1+0xb3c], R52 ;  /* 0x000b3c3401007387 */ /* 0x000fe80000100800 */
[----:B------:R-:W-:Y:S01]  /*4b30*/  STL [R1+0xb38], R53 ;  /* 0x000b383501007387 */ /* 0x000fe20000100800 */
[----:B------:R-:W-:-:S03]  /*4b40*/  LEA R4, P2, R57, R0, 0x1 ;  /* 0x0000000039047211 */ /* 0x000fc600078408ff */
[----:B------:R-:W-:Y:S01]  /*4b50*/  STL [R1+0xb44], R50 ;  /* 0x000b443201007387 */ /* 0x000fe20000100800 */
[----:B------:R-:W-:-:S03]  /*4b60*/  LEA.HI.X.SX32 R7, R3, R55, 0x1, P1 ;  /* 0x0000003703077211 */ /* 0x000fc600008f0eff */
[----:B------:R-:W-:Y:S01]  /*4b70*/  STL [R1+0xb40], R51 ;  /* 0x000b403301007387 */ /* 0x000fe20000100800 */
[----:B------:R-:W-:-:S03]  /*4b80*/  LEA R118, P0, R2, R0, 0x1 ;  /* 0x0000000002767211 */ /* 0x000fc600078008ff */
[----:B------:R-:W-:Y:S01]  /*4b90*/  STL [R1+0xb4c], R72 ;  /* 0x000b4c4801007387 */ /* 0x000fe20000100800 */
[----:B------:R-:W-:-:S03]  /*4ba0*/  LEA R56, P1, R68, R0, 0x1 ;  /* 0x0000000044387211 */ /* 0x000fc600078208ff */
[----:B------:R-:W-:Y:S01]  /*4bb0*/  STL [R1+0xb48], R73 ;  /* 0x000b484901007387 */ /* 0x000fe20000100800 */
[----:B------:R-:W-:-:S03]  /*4bc0*/  LEA.HI.X.SX32 R5, R57, R55, 0x1, P2 ;  /* 0x0000003739057211 */ /* 0x000fc600010f0eff */
[----:B------:R-:W-:Y:S01]  /*4bd0*/  STL [R1+0xb54], R70 ;  /* 0x000b544601007387 */ /* 0x000fe20000100800 */
[----:B------:R-:W-:-:S03]  /*4be0*/  LEA.HI.X.SX32 R119, R2, R55, 0x1, P0 ;  /* 0x0000003702777211 */ /* 0x000fc600000f0eff */
[----:B------:R-:W-:Y:S01]  /*4bf0*/  STL [R1+0xb50], R71 ;  /* 0x000b504701007387 */ /* 0x000fe20000100800 */
[----:B------:R-:W-:-:S03]  /*4c00*/  LEA.HI.X.SX32 R57, R68, R55, 0x1, P1 ;  /* 0x0000003744397211 */ /* 0x000fc600008f0eff */
[----:B------:R-:W-:Y:S01]  /*4c10*/  STL [R1+0xb5c], R66 ;  /* 0x000b5c4201007387 */ /* 0x000fe20000100800 */
[----:B------:R-:W-:-:S03]  /*4c20*/  LEA R58, P0, R59, R0, 0x1 ;  /* 0x000000003b3a7211 */ /* 0x000fc600078008ff */
[----:B------:R-:W-:Y:S01]  /*4c30*/  STL [R1+0xb58], R67 ;  /* 0x000b584301007387 */ /* 0x000fe20000100800 */
[----:B------:R-:W-:-:S03]  /*4c40*/  LEA R2, P2, R78, R0, 0x1 ;  /* 0x000000004e027211 */ /* 0x000fc600078408ff */
[----:B-----5:R0:W-:Y:S01]  /*4c50*/  STS.U16 [R44+0xe000], R124 ;  /* 0x00e0007c2c007388 */ /* 0x0201e20000000400 */
[----:B------:R-:W-:-:S03]  /*4c60*/  LEA R54, P3, R45, R0, 0x1 ;  /* 0x000000002d367211 */ /* 0x000fc600078608ff */
[----:B0-----:R-:W5:Y:S04]  /*4c70*/  LDL.LU R124, [R1+0x15c] ;  /* 0x00015c00017c7983 */ /* 0x001f680000300800 */
[----:B------:R-:W5:Y:S04]  /*4c80*/  LDL.LU R68, [R1+0x150] ;  /* 0x0001500001447983 */ /* 0x000f680000300800 */
        /* <DEDUP_REMOVED lines=11> */
[----:B------:R0:W-:Y:S04]  /*4d40*/  STS.U16 [R44+0xe800], R125 ;  /* 0x00e8007d2c007388 */ /* 0x0001e80000000400 */
[----:B------:R-:W5:Y:S04]  /*4d50*/  LDL.LU R61, [R1+0xc0] ;  /* 0x0000c000013d7983 */ /* 0x000f680000300800 */
[----:B0-----:R-:W5:Y:S04]  /*4d60*/  LDL.LU R125, [R1+0xb4] ;  /* 0x0000b400017d7983 */ /* 0x001f680000300800 */
[----:B----4-:R0:W-:Y:S04]  /*4d70*/  STS.U16 [R44+0xf000], R123 ;  /* 0x00f0007b2c007388 */ /* 0x0101e80000000400 */
[----:B0-----:R-:W4:Y:S04]  /*4d80*/  LDL.LU R123, [R1+0xa8] ;  /* 0x0000a800017b7983 */ /* 0x001f280000300800 */
[----:B---3--:R-:W-:Y:S04]  /*4d90*/  STS.U16 [R44+0xd800], R121 ;  /* 0x00d800792c007388 */ /* 0x008fe80000000400 */
[----:B------:R-:W-:Y:S04]  /*4da0*/  STS.U16 [R44+0xf800], R122 ;  /* 0x00f8007a2c007388 */ /* 0x000fe80000000400 */
[----:B------:R-:W-:Y:S04]  /*4db0*/  STS.U16 [R44+0xd000], R120 ;  /* 0x00d000782c007388 */ /* 0x000fe80000000400 */
[----:B--2---:R-:W-:Y:S04]  /*4dc0*/  STS.U16 [R44+0xc800], R79 ;  /* 0x00c8004f2c007388 */ /* 0x004fe80000000400 */
[----:B------:R-:W-:Y:S04]  /*4dd0*/  STS.U16 [R44+0xc000], R69 ;  /* 0x00c000452c007388 */ /* 0x000fe80000000400 */
[----:B------:R-:W-:Y:S04]  /*4de0*/  STS.U16 [R44+0xb800], R48 ;  /* 0x00b800302c007388 */ /* 0x000fe80000000400 */
[----:B------:R-:W-:Y:S04]  /*4df0*/  STS.U16 [R44+0xb000], R49 ;  /* 0x00b000312c007388 */ /* 0x000fe80000000400 */
[----:B------:R-:W-:Y:S04]  /*4e00*/  STS.U16 [R44+0xa800], R46 ;  /* 0x00a8002e2c007388 */ /* 0x000fe80000000400 */
[----:B------:R-:W-:Y:S04]  /*4e10*/  STS.U16 [R44+0xa000], R47 ;  /* 0x00a0002f2c007388 */ /* 0x000fe80000000400 */
[----:B------:R-:W-:Y:S04]  /*4e20*/  STS.U16 [R44+0x9800], R62 ;  /* 0x0098003e2c007388 */ /* 0x000fe80000000400 */
[----:B------:R-:W-:Y:S04]  /*4e30*/  STS.U16 [R44+0x9000], R63 ;  /* 0x0090003f2c007388 */ /* 0x000fe80000000400 */
[----:B------:R0:W-:Y:S04]  /*4e40*/  STS.U16 [R44+0x8800], R60 ;  /* 0x0088003c2c007388 */ /* 0x0001e80000000400 */
[----:B0-----:R-:W2:Y:S04]  /*4e50*/  LDL.LU R60, [R1+0x9c] ;  /* 0x00009c00013c7983 */ /* 0x001ea80000300800 */
[----:B------:R-:W3:Y:S04]  /*4e60*/  LDL.LU R63, [R1+0x90] ;  /* 0x00009000013f7983 */ /* 0x000ee80000300800 */
[----:B------:R-:W2:Y:S04]  /*4e70*/  LDL.LU R62, [R1+0x8c] ;  /* 0x00008c00013e7983 */ /* 0x000ea80000300800 */
        /* <DEDUP_REMOVED lines=9> */
[----:B-----5:R0:W-:Y:S04]  /*4f10*/  STS.U16 [R44+0x10000], R124 ;  /* 0x0100007c2c007388 */ /* 0x0201e80000000400 */
[----:B0-----:R-:W5:Y:S04]  /*4f20*/  LDL.LU R124, [R1+0x64] ;  /* 0x00006400017c7983 */ /* 0x001f680000300800 */
[----:B------:R0:W-:Y:S04]  /*4f30*/  STS.U16 [R44+0x17000], R125 ;  /* 0x0170007d2c007388 */ /* 0x0001e80000000400 */
[----:B0-----:R-:W2:Y:S01]  /*4f40*/  LDL.LU R125, [R1+0x60] ;  /* 0x00006000017d7983 */ /* 0x001ea20000300800 */
[----:B------:R-:W-:-:S02]  /*4f50*/  LEA.HI.X.SX32 R59, R59, R55, 0x1, P0 ;  /* 0x000000373b3b7211 */ /* 0x000fc400000f0eff */
[-C--:B------:R-:W-:Y:S01]  /*4f60*/  LEA.HI.X.SX32 R3, R78, R55.reuse, 0x1, P2 ;  /* 0x000000374e037211 */ /* 0x080fe200010f0eff */
[----:B----4-:R0:W-:Y:S01]  /*4f70*/  STS.U16 [R44+0x17800], R123 ;  /* 0x0178007b2c007388 */ /* 0x0101e20000000400 */
[----:B------:R-:W-:-:S03]  /*4f80*/  LEA.HI.X.SX32 R55, R45, R55, 0x1, P3 ;  /* 0x000000372d377211 */ /* 0x000fc600018f0eff */
[----:B------:R1:W-:Y:S04]  /*4f90*/  STS.U16 [R44+0x10800], R68 ;  /* 0x010800442c007388 */ /* 0x0003e80000000400 */
[----:B0-----:R-:W4:Y:S04]  /*4fa0*/  LDL.LU R123, [R1+0x5c] ;  /* 0x00005c00017b7983 */ /* 0x001f280000300800 */
[----:B------:R-:W3:Y:S04]  /*4fb0*/  LDL.LU R45, [R1+0x58] ;  /* 0x00005800012d7983 */ /* 0x000ee80000300800 */
[----:B------:R-:W3:Y:S04]  /*4fc0*/  LDL.LU R78, [R1+0x268] ;  /* 0x00026800014e7983 */ /* 0x000ee80000300800 */
[----:B------:R0:W-:Y:S04]  /*4fd0*/  STS.U16 [R44+0x11800], R67 ;  /* 0x011800432c007388 */ /* 0x0001e80000000400 */
[----:B-1----:R-:W4:Y:S04]  /*4fe0*/  LDL.LU R68, [R1+0x264] ;  /* 0x0002640001447983 */ /* 0x002f280000300800 */
[----:B------:R1:W-:Y:S04]  /*4ff0*/  STS.U16 [R44+0x12000], R66 ;  /* 0x012000422c007388 */ /* 0x0003e80000000400 */
[----:B0-----:R-:W4:Y:S04]  /*5000*/  LDL.LU R67, [R1+0x260] ;  /* 0x0002600001437983 */ /* 0x001f280000300800 */
        /* <DEDUP_REMOVED lines=16> */
[----:B-1----:R-:W4:Y:S04]  /*5110*/  LDL.LU R52, [R1+0x230] ;  /* 0x0002300001347983 */ /* 0x002f280000300800 */
[----:B-----5:R0:W-:Y:S04]  /*5120*/  STS.U16 [R44+0x1e000], R124 ;  /* 0x01e0007c2c007388 */ /* 0x0201e80000000400 */
[----:B0-----:R-:W5:Y:S04]  /*5130*/  LDL.LU R124, [R1+0x228] ;  /* 0x00022800017c7983 */ /* 0x001f680000300800 */
[----:B--2---:R0:W-:Y:S04]  /*5140*/  STS.U16 [R44+0x1e800], R125 ;  /* 0x01e8007d2c007388 */ /* 0x0041e80000000400 */
[----:B0-----:R-:W2:Y:S04]  /*5150*/  LDL.LU R125, [R1+0x224] ;  /* 0x00022400017d7983 */ /* 0x001ea80000300800 */
[----:B------:R0:W-:Y:S04]  /*5160*/  STS.U16 [R44+0x16800], R61 ;  /* 0x0168003d2c007388 */ /* 0x0001e80000000400 */
[----:B------:R1:W-:Y:S04]  /*5170*/  STS.U16 [R44+0x18000], R60 ;  /* 0x0180003c2c007388 */ /* 0x0003e80000000400 */
[----:B---3--:R3:W-:Y:S04]  /*5180*/  STS.U16 [R44+0x18800], R63 ;  /* 0x0188003f2c007388 */ /* 0x0087e80000000400 */
[----:B0-----:R-:W2:Y:S04]  /*5190*/  LDL.LU R61, [R1+0x220] ;  /* 0x00022000013d7983 */ /* 0x001ea80000300800 */
[----:B-1----:R-:W2:Y:S04]  /*51a0*/  LDL.LU R60, [R1+0x218] ;  /* 0x00021800013c7983 */ /* 0x002ea80000300800 */
[----:B------:R0:W-:Y:S04]  /*51b0*/  STS.U16 [R44+0x19000], R62 ;  /* 0x0190003e2c007388 */ /* 0x0001e80000000400 */
[----:B---3--:R-:W3:Y:S04]  /*51c0*/  LDL.LU R63, [R1+0x214] ;  /* 0x00021400013f7983 */ /* 0x008ee80000300800 */
[----:B------:R1:W-:Y:S04]  /*51d0*/  STS.U16 [R44+0x19800], R47 ;  /* 0x0198002f2c007388 */ /* 0x0003e80000000400 */
[----:B0-----:R-:W3:Y:S04]  /*51e0*/  LDL.LU R62, [R1+0x210] ;  /* 0x00021000013e7983 */ /* 0x001ee80000300800 */
[----:B------:R0:W-:Y:S04]  /*51f0*/  STS.U16 [R44+0x1a000], R46 ;  /* 0x01a0002e2c007388 */ /* 0x0001e80000000400 */
[----:B-1----:R-:W3:Y:S04]  /*5200*/  LDL.LU R47, [R1+0x204] ;  /* 0x00020400012f7983 */ /* 0x002ee80000300800 */
        /* <DEDUP_REMOVED lines=14> */
[----:B-1----:R-:W3:Y:S04]  /*52f0*/  LDL.LU R122, [R1+0x1a0] ;  /* 0x0001a000017a7983 */ /* 0x002ee80000300800 */
[----:B------:R0:W-:Y:S04]  /*5300*/  STS.U16 [R44+0x11000], R0 ;  /* 0x011000002c007388 */ /* 0x0001e80000000400 */
[----:B----4-:R1:W-:Y:S01]  /*5310*/  STS.U16 [R44+0x1f000], R123 ;  /* 0x01f0007b2c007388 */ /* 0x0103e20000000400 */
[----:B0-----:R-:W-:-:S03]  /*5320*/  LOP3.LUT R0, R44, 0x20, RZ, 0x3c, !PT ;  /* 0x000000202c007812 */ /* 0x001fc600078e3cff */
[----:B------:R-:W-:Y:S04]  /*5330*/  STS.U16 [R44+0x1f800], R45 ;  /* 0x01f8002d2c007388 */ /* 0x000fe80000000400 */
[----:B-1----:R-:W4:Y:S04]  /*5340*/  LDL.LU R123, [R1+0x194] ;  /* 0x00019400017b7983 */ /* 0x002f280000300800 */
[----:B-----5:R0:W-:Y:S04]  /*5350*/  STS.U16 [R0+0x6200], R124 ;  /* 0x0062007c00007388 */ /* 0x0201e80000000400 */
[----:B0-----:R-:W5:Y:S04]  /*5360*/  LDL.LU R124, [R1+0x188] ;  /* 0x00018800017c7983 */ /* 0x001f680000300800 */
[----:B--2---:R0:W-:Y:S04]  /*5370*/  STS.U16 [R0+0x6a00], R125 ;  /* 0x006a007d00007388 */ /* 0x0041e80000000400 */
[----:B0-----:R-:W2:Y:S04]  /*5380*/  LDL.LU R125, [R1+0x17c] ;  /* 0x00017c00017d7983 */ /* 0x001ea80000300800 */
[----:B------:R0:W-:Y:S04]  /*5390*/  STS.U16 [R0+0x200], R78 ;  /* 0x0002004e00007388 */ /* 0x0001e80000000400 */
[----:B------:R-:W2:Y:S04]  /*53a0*/  LDL.LU R45, [R1+0x170] ;  /* 0x00017000012d7983 */ /* 0x000ea80000300800 */
[----:B------:R1:W-:Y:S04]  /*53b0*/  STS.U16 [R0+0xa00], R68 ;  /* 0x000a004400007388 */ /* 0x0003e80000000400 */
[----:B0-----:R-:W2:Y:S04]  /*53c0*/  LDL.LU R78, [R1+0x164] ;  /* 0x00016400014e7983 */ /* 0x001ea80000300800 */
[----:B------:R0:W-:Y:S04]  /*53d0*/  STS.U16 [R0+0x1200], R67 ;  /* 0x0012004300007388 */ /* 0x0001e80000000400 */
[----:B-1----:R-:W2:Y:S04]  /*53e0*/  LDL.LU R68, [R1+0x158] ;  /* 0x0001580001447983 */ /* 0x002ea80000300800 */
        /* <DEDUP_REMOVED lines=18> */
[----:B---3--:R0:W-:Y:S04]  /*5510*/  STS.U16 [R0+0xca00], R121 ;  /* 0x00ca007900007388 */ /* 0x0081e80000000400 */
        /* <DEDUP_REMOVED lines=25> */
[----:B----4-:R1:W-:Y:S04]  /*56b0*/  STS.U16 [R0+0xda00], R123 ;  /* 0x00da007b00007388 */ /* 0x0103e80000000400 */
[----:B0-----:R-:W4:Y:S04]  /*56c0*/  LDL.LU R120, [R1+0x38] ;  /* 0x0000380001787983 */ /* 0x001f280000300800 */
[----:B-1----:R-:W4:Y:S04]  /*56d0*/  LDL.LU R123, [R1+0x34] ;  /* 0x00003400017b7983 */ /* 0x002f280000300800 */
[----:B-----5:R0:W-:Y:S04]  /*56e0*/  STS.U16 [R0+0xe200], R124 ;  /* 0x00e2007c00007388 */ /* 0x0201e80000000400 */
[----:B0-----:R-:W5:Y:S04]  /*56f0*/  LDL.LU R124, [R1+0x30] ;  /* 0x00003000017c7983 */ /* 0x001f680000300800 */
[----:B--2---:R0:W-:Y:S04]  /*5700*/  STS.U16 [R0+0xea00], R125 ;  /* 0x00ea007d00007388 */ /* 0x0041e80000000400 */
[----:B0-----:R-:W2:Y:S04]  /*5710*/  LDL.LU R125, [R1+0x2c] ;  /* 0x00002c00017d7983 */ /* 0x001ea80000300800 */
[----:B------:R-:W-:Y:S04]  /*5720*/  STS.U16 [R0+0xfa00], R78 ;  /* 0x00fa004e00007388 */ /* 0x000fe80000000400 */
        /* <DEDUP_REMOVED lines=10> */
[----:B---3--:R0:W-:Y:S04]  /*57d0*/  STS.U16 [R0+0x15a00], R121 ;  /* 0x015a007900007388 */ /* 0x0081e80000000400 */
[----:B------:R1:W-:Y:S04]  /*57e0*/  STS.U16 [R0+0x16200], R122 ;  /* 0x0162007a00007388 */ /* 0x0003e80000000400 */
[----:B0-----:R-:W3:Y:S04]  /*57f0*/  LDL.LU R121, [R1+0x28] ;  /* 0x0000280001797983 */ /* 0x001ee80000300800 */
[----:B-1----:R-:W3:Y:S04]  /*5800*/  LDL.LU R122, [R1+0x24] ;  /* 0x00002400017a7983 */ /* 0x002ee80000300800 */
[----:B------:R-:W3:Y:S04]  /*5810*/  LDL.LU R66, [R1+0x20] ;  /* 0x0000200001427983 */ /* 0x000ee80000300800 */
        /* <DEDUP_REMOVED lines=10> */
[----:B----4-:R0:W-:Y:S04]  /*58c0*/  STS.U16 [R0+0x1c200], R123 ;  /* 0x01c2007b00007388 */ /* 0x0101e80000000400 */
[----:B0-----:R-:W4:Y:S04]  /*58d0*/  LDL.LU R123, [R1+0x278] ;  /* 0x00027800017b7983 */ /* 0x001f280000300800 */
[----:B-----5:R0:W-:Y:S04]  /*58e0*/  STS.U16 [R0+0x1ca00], R124 ;  /* 0x01ca007c00007388 */ /* 0x0201e80000000400 */
[----:B0-----:R-:W5:Y:S04]  /*58f0*/  LDL.LU R124, [R1+0x274] ;  /* 0x00027400017c7983 */ /* 0x001f680000300800 */
[----:B--2---:R0:W-:Y:S04]  /*5900*/  STS.U16 [R0+0x1d200], R125 ;  /* 0x01d2007d00007388 */ /* 0x0041e80000000400 */
[----:B0-----:R-:W2:Y:S04]  /*5910*/  LDL.LU R125, [R1+0x270] ;  /* 0x00027000017d7983 */ /* 0x001ea80000300800 */
[----:B------:R0:W-:Y:S04]  /*5920*/  STS.U16 [R0+0x15200], R52 ;  /* 0x0152003400007388 */ /* 0x0001e80000000400 */
[----:B------:R1:W-:Y:S04]  /*5930*/  STS.U16 [R0+0x16a00], R61 ;  /* 0x016a003d00007388 */ /* 0x0003e80000000400 */
[----:B------:R1:W-:Y:S04]  /*5940*/  STS.U16 [R0+0x17200], R60 ;  /* 0x0172003c00007388 */ /* 0x0003e80000000400 */
[----:B0-----:R-:W2:Y:S04]  /*5950*/  LDL.LU R52, [R1+0x26c] ;  /* 0x00026c0001347983 */ /* 0x001ea80000300800 */
[----:B-1----:R-:W2:Y:S04]  /*5960*/  LDL.LU R61, [R1+0x25c] ;  /* 0x00025c00013d7983 */ /* 0x002ea80000300800 */
[----:B------:R-:W2:Y:S04]  /*5970*/  LDL.LU R60, [R1+0x24c] ;  /* 0x00024c00013c7983 */ /* 0x000ea80000300800 */
[----:B------:R0:W-:Y:S04]  /*5980*/  STS.U16 [R0+0x17a00], R63 ;  /* 0x017a003f00007388 */ /* 0x0001e80000000400 */
[----:B------:R1:W-:Y:S04]  /*5990*/  STS.U16 [R0+0x18200], R62 ;  /* 0x0182003e00007388 */ /* 0x0003e80000000400 */
[----:B------:R1:W-:Y:S04]  /*59a0*/  STS.U16 [R0+0x18a00], R47 ;  /* 0x018a002f00007388 */ /* 0x0003e80000000400 */
[----:B0-----:R-:W2:Y:S04]  /*59b0*/  LDL.LU R63, [R1+0x23c] ;  /* 0x00023c00013f7983 */ /* 0x001ea80000300800 */
[----:B-1----:R-:W2:Y:S04]  /*59c0*/  LDL.LU R62, [R1+0x22c] ;  /* 0x00022c00013e7983 */ /* 0x002ea80000300800 */
[----:B------:R0:W-:Y:S04]  /*59d0*/  STS.U16 [R0+0x19200], R46 ;  /* 0x0192002e00007388 */ /* 0x0001e80000000400 */
[----:B------:R-:W2:Y:S04]  /*59e0*/  LDL.LU R47, [R1+0x21c] ;  /* 0x00021c00012f7983 */ /* 0x000ea80000300800 */
[----:B------:R1:W-:Y:S04]  /*59f0*/  STS.U16 [R0+0x19a00], R49 ;  /* 0x019a003100007388 */ /* 0x0003e80000000400 */
[----:B0-----:R-:W2:Y:S04]  /*5a00*/  LDL.LU R46, [R1+0x20c] ;  /* 0x00020c00012e7983 */ /* 0x001ea80000300800 */
[----:B------:R0:W-:Y:S04]  /*5a10*/  STS.U16 [R0+0x1a200], R48 ;  /* 0x01a2003000007388 */ /* 0x0001e80000000400 */
[----:B-1----:R-:W2:Y:S04]  /*5a20*/  LDL.LU R49, [R1+0x1fc] ;  /* 0x0001fc0001317983 */ /* 0x002ea80000300800 */
[----:B------:R1:W-:Y:S04]  /*5a30*/  STS.U16 [R0+0xf200], R45 ;  /* 0x00f2002d00007388 */ /* 0x0003e80000000400 */
[----:B------:R1:W-:Y:S04]  /*5a40*/  STS.U16 [R0+0x1aa00], R69 ;  /* 0x01aa004500007388 */ /* 0x0003e80000000400 */
[----:B0-----:R-:W2:Y:S01]  /*5a50*/  LDL.LU R48, [R1+0x1f0] ;  /* 0x0001f00001307983 */ /* 0x001ea20000300800 */
[----:B-1----:R-:W-:-:S03]  /*5a60*/  LOP3.LUT R45, R44, 0x40, RZ, 0x3c, !PT ;  /* 0x000000402c2d7812 */ /* 0x002fc600078e3cff */
[----:B------:R0:W-:Y:S04]  /*5a70*/  STS.U16 [R0+0x1b200], R79 ;  /* 0x01b2004f00007388 */ /* 0x0001e80000000400 */
[----:B------:R-:W2:Y:S04]  /*5a80*/  LDL.LU R69, [R1+0x1e4] ;  /* 0x0001e40001457983 */ /* 0x000ea80000300800 */
[----:B------:R1:W-:Y:S04]  /*5a90*/  STS.U16 [R0+0x1ba00], R120 ;  /* 0x01ba007800007388 */ /* 0x0003e80000000400 */
[----:B0-----:R-:W2:Y:S04]  /*5aa0*/  LDL.LU R79, [R1+0x1d8] ;  /* 0x0001d800014f7983 */ /* 0x001ea80000300800 */
[----:B-1----:R-:W2:Y:S04]  /*5ab0*/  LDL.LU R120, [R1+0x1cc] ;  /* 0x0001cc0001787983 */ /* 0x002ea80000300800 */
[----:B---3--:R0:W-:Y:S04]  /*5ac0*/  STS.U16 [R0+0x1da00], R121 ;  /* 0x01da007900007388 */ /* 0x0081e80000000400 */
[----:B------:R1:W-:Y:S04]  /*5ad0*/  STS.U16 [R0+0x1e200], R122 ;  /* 0x01e2007a00007388 */ /* 0x0003e80000000400 */
[----:B------:R3:W-:Y:S04]  /*5ae0*/  STS.U16 [R0+0x1ea00], R66 ;  /* 0x01ea004200007388 */ /* 0x0007e80000000400 */
[----:B0-----:R-:W2:Y:S04]  /*5af0*/  LDL.LU R121, [R1+0x1c0] ;  /* 0x0001c00001797983 */ /* 0x001ea80000300800 */
[----:B-1----:R-:W2:Y:S04]  /*5b00*/  LDL.LU R122, [R1+0x1b4] ;  /* 0x0001b400017a7983 */ /* 0x002ea80000300800 */
[----:B------:R-:W-:Y:S04]  /*5b10*/  STS.U16 [R0+0x1f200], R78 ;  /* 0x01f2004e00007388 */ /* 0x000fe80000000400 */
[----:B------:R-:W-:Y:S04]  /*5b20*/  STS.U16 [R0+0x1fa00], R68 ;  /* 0x01fa004400007388 */ /* 0x000fe80000000400 */
[----:B---3--:R-:W3:Y:S04]  /*5b30*/  LDL.LU R66, [R1+0xb5c] ;  /* 0x000b5c0001427983 */ /* 0x008ee80000300800 */
        /* <DEDUP_REMOVED lines=9> */
[----:B0-----:R-:W3:Y:S04]  /*5bd0*/  LDL.LU R67, [R1+0x184] ;  /* 0x0001840001437983 */ /* 0x001ee80000300800 */
[----:B-1----:R-:W3:Y:S04]  /*5be0*/  LDL.LU R70, [R1+0x178] ;  /* 0x0001780001467983 */ /* 0x002ee80000300800 */
[----:B------:R0:W-:Y:S04]  /*5bf0*/  STS.U16 [R45+0x2400], R72 ;  /* 0x002400482d007388 */ /* 0x0001e80000000400 */
[----:B------:R-:W3:Y:S04]  /*5c00*/  LDL.LU R71, [R1+0x16c] ;  /* 0x00016c0001477983 */ /* 0x000ee80000300800 */
        /* <DEDUP_REMOVED lines=15> */
[----:B------:R-:W3:Y:S04]  /*5d00*/  LDL.LU R0, [R1+0x100] ;  /* 0x0001000001007983 */ /* 0x000ee80000300800 */
[----:B------:R-:W3:Y:S04]  /*5d10*/  LDL.LU R78, [R1+0xf4] ;  /* 0x0000f400014e7983 */ /* 0x000ee80000300800 */
        /* <DEDUP_REMOVED lines=22> */
[----:B0-----:R-:W3:Y:S04]  /*5e80*/  LDL.LU R122, [R1+0xc] ;  /* 0x00000c00017a7983 */ /* 0x001ee80000300800 */
[----:B----4-:R0:W-:Y:S04]  /*5e90*/  STS.U16 [R45+0xcc00], R123 ;  /* 0x00cc007b2d007388 */ /* 0x0101e80000000400 */
[----:B0-----:R-:W4:Y:S04]  /*5ea0*/  LDL.LU R123, [R1+0x8] ;  /* 0x00000800017b7983 */ /* 0x001f280000300800 */
[----:B-----5:R0:W-:Y:S04]  /*5eb0*/  STS.U16 [R45+0xd400], R124 ;  /* 0x00d4007c2d007388 */ /* 0x0201e80000000400 */
[----:B0-----:R-:W5:Y:S04]  /*5ec0*/  LDL.LU R124, [R1+0x4] ;  /* 0x00000400017c7983 */ /* 0x001f680000300800 */
[----:B--2---:R0:W-:Y:S04]  /*5ed0*/  STS.U16 [R45+0xdc00], R125 ;  /* 0x00dc007d2d007388 */ /* 0x0041e80000000400 */
[----:B0-----:R-:W2:Y:S04]  /*5ee0*/  LDL.LU R125, [R1] ;  /* 0x00000000017d7983 */ /* 0x001ea80000300800 */
[----:B---3--:R0:W-:Y:S04]  /*5ef0*/  STS.U16 [R45+0xe400], R67 ;  /* 0x00e400432d007388 */ /* 0x0081e80000000400 */
[----:B------:R1:W-:Y:S04]  /*5f00*/  STS.U16 [R45+0xec00], R70 ;  /* 0x00ec00462d007388 */ /* 0x0003e80000000400 */
[----:B0-----:R-:W3:Y:S04]  /*5f10*/  LDL.LU R67, [R1+0xb58] ;  /* 0x000b580001437983 */ /* 0x001ee80000300800 */
[----:B-1----:R-:W3:Y:S04]  /*5f20*/  LDL.LU R70, [R1+0xb54] ;  /* 0x000b540001467983 */ /* 0x002ee80000300800 */
[----:B------:R0:W-:Y:S04]  /*5f30*/  STS.U16 [R45+0xf400], R71 ;  /* 0x00f400472d007388 */ /* 0x0001e80000000400 */
[----:B------:R1:W-:Y:S04]  /*5f40*/  STS.U16 [R45+0xfc00], R72 ;  /* 0x00fc00482d007388 */ /* 0x0003e80000000400 */
[----:B0-----:R-:W3:Y:S04]  /*5f50*/  LDL.LU R71, [R1+0xb50] ;  /* 0x000b500001477983 */ /* 0x001ee80000300800 */
[----:B-1----:R-:W3:Y:S04]  /*5f60*/  LDL.LU R72, [R1+0xb4c] ;  /* 0x000b4c0001487983 */ /* 0x002ee80000300800 */
[----:B------:R0:W-:Y:S04]  /*5f70*/  STS.U16 [R45+0x10400], R73 ;  /* 0x010400492d007388 */ /* 0x0001e80000000400 */
[----:B------:R1:W-:Y:S04]  /*5f80*/  STS.U16 [R45+0x10c00], R50 ;  /* 0x010c00322d007388 */ /* 0x0003e80000000400 */
[----:B------:R1:W-:Y:S04]  /*5f90*/  STS.U16 [R45+0x11400], R51 ;  /* 0x011400332d007388 */ /* 0x0003e80000000400 */
[----:B0-----:R-:W3:Y:S04]  /*5fa0*/  LDL.LU R73, [R1+0xb48] ;  /* 0x000b480001497983 */ /* 0x001ee80000300800 */
[----:B-1----:R-:W3:Y:S04]  /*5fb0*/  LDL.LU R50, [R1+0xb44] ;  /* 0x000b440001327983 */ /* 0x002ee80000300800 */
[----:B------:R-:W3:Y:S04]  /*5fc0*/  LDL.LU R51, [R1+0xb40] ;  /* 0x000b400001337983 */ /* 0x000ee80000300800 */
        /* <DEDUP_REMOVED lines=35> */
[----:B----4-:R0:W-:Y:S04]  /*6200*/  STS.U16 [R45+0x1ac00], R123 ;  /* 0x01ac007b2d007388 */ /* 0x0101e80000000400 */
[----:B-1----:R-:W4:Y:S04]  /*6210*/  LDL.LU R122, [R1+0xb04] ;  /* 0x000b0400017a7983 */ /* 0x002f280000300800 */
[----:B0-----:R-:W4:Y:S04]  /*6220*/  LDL.LU R123, [R1+0xb00] ;  /* 0x000b0000017b7983 */ /* 0x001f280000300800 */
[----:B-----5:R0:W-:Y:S04]  /*6230*/  STS.U16 [R45+0x1b400], R124 ;  /* 0x01b4007c2d007388 */ /* 0x0201e80000000400 */
[----:B0-----:R-:W5:Y:S04]  /*6240*/  LDL.LU R124, [R1+0xafc] ;  /* 0x000afc00017c7983 */ /* 0x001f680000300800 */
[----:B--2---:R0:W-:Y:S04]  /*6250*/  STS.U16 [R45+0x1bc00], R125 ;  /* 0x01bc007d2d007388 */ /* 0x0041e80000000400 */
[----:B0-----:R-:W2:Y:S04]  /*6260*/  LDL.LU R125, [R1+0xaf8] ;  /* 0x000af800017d7983 */ /* 0x001ea80000300800 */
[----:B---3--:R-:W-:Y:S04]  /*6270*/  STS.U16 [R45+0x1e400], R121 ;  /* 0x01e400792d007388 */ /* 0x008fe80000000400 */
[----:B----4-:R-:W-:Y:S04]  /*6280*/  STS.U16 [R45+0x1dc00], R122 ;  /* 0x01dc007a2d007388 */ /* 0x010fe80000000400 */
[----:B------:R-:W-:Y:S04]  /*6290*/  STS.U16 [R45+0x1d400], R123 ;  /* 0x01d4007b2d007388 */ /* 0x000fe80000000400 */
[----:B-----5:R-:W-:Y:S04]  /*62a0*/  STS.U16 [R45+0x1cc00], R124 ;  /* 0x01cc007c2d007388 */ /* 0x020fe80000000400 */
[----:B--2---:R0:W-:Y:S04]  /*62b0*/  STS.U16 [R45+0x1c400], R125 ;  /* 0x01c4007d2d007388 */ /* 0x0041e80000000400 */
[----:B0-----:R-:W2:Y:S04]  /*62c0*/  LDL.LU R125, [R1+0x294] ;  /* 0x00029400017d7983 */ /* 0x001ea80000300800 */
[----:B------:R-:W3:Y:S04]  /*62d0*/  LDL.LU R124, [R1+0x29c] ;  /* 0x00029c00017c7983 */ /* 0x000ee80000300800 */
[----:B------:R-:W4:Y:S04]  /*62e0*/  LDL.LU R123, [R1+0x2a4] ;  /* 0x0002a400017b7983 */ /* 0x000f280000300800 */
[----:B------:R-:W5:Y:S04]  /*62f0*/  LDL.LU R122, [R1+0x2ac] ;  /* 0x0002ac00017a7983 */ /* 0x000f680000300800 */
[----:B------:R-:W5:Y:S01]  /*6300*/  LDL.LU R121, [R1+0x2b8] ;  /* 0x0002b80001797983 */ /* 0x000f620000300800 */
[----:B------:R-:W-:-:S03]  /*6310*/  LOP3.LUT R44, R44, 0x60, RZ, 0x3c, !PT ;  /* 0x000000602c2c7812 */ /* 0x000fc600078e3cff */
[----:B------:R-:W-:Y:S04]  /*6320*/  STS.U16 [R45+0x1ec00], R120 ;  /* 0x01ec00782d007388 */ /* 0x000fe80000000400 */
[----:B------:R-:W-:Y:S04]  /*6330*/  STS.U16 [R45+0x1f400], R79 ;  /* 0x01f4004f2d007388 */ /* 0x000fe80000000400 */
[----:B------:R-:W-:Y:S04]  /*6340*/  STS.U16 [R45+0x1fc00], R69 ;  /* 0x01fc00452d007388 */ /* 0x000fe80000000400 */
[----:B------:R0:W-:Y:S04]  /*6350*/  STS.U16 [R44+0x2e00], R0 ;  /* 0x002e00002c007388 */ /* 0x0001e80000000400 */
[----:B------:R-:W-:Y:S04]  /*6360*/  STS.U16 [R44+0x3600], R78 ;  /* 0x0036004e2c007388 */ /* 0x000fe80000000400 */
[----:B------:R-:W-:Y:S04]  /*6370*/  STS.U16 [R44+0x3e00], R68 ;  /* 0x003e00442c007388 */ /* 0x000fe80000000400 */
[----:B--2---:R-:W-:Y:S04]  /*6380*/  STS.U16 [R44+0x2600], R125 ;  /* 0x0026007d2c007388 */ /* 0x004fe80000000400 */
[----:B---3--:R-:W-:Y:S04]  /*6390*/  STS.U16 [R44+0x1e00], R124 ;  /* 0x001e007c2c007388 */ /* 0x008fe80000000400 */
[----:B----4-:R-:W-:Y:S04]  /*63a0*/  STS.U16 [R44+0x1600], R123 ;  /* 0x0016007b2c007388 */ /* 0x010fe80000000400 */
[----:B-----5:R-:W-:Y:S04]  /*63b0*/  STS.U16 [R44+0xe00], R122 ;  /* 0x000e007a2c007388 */ /* 0x020fe80000000400 */
[----:B------:R-:W-:Y:S04]  /*63c0*/  STS.U16 [R44+0x600], R121 ;  /* 0x000600792c007388 */ /* 0x000fe80000000400 */
[----:B------:R-:W2:Y:S04]  /*63d0*/  LDG.E.U16 R49, [R48.64] ;  /* 0x0000000630317981 */ /* 0x000ea8000c1e1500 */
[----:B------:R1:W3:Y:S04]  /*63e0*/  LDG.E.U16 R3, [R2.64] ;  /* 0x0000000602037981 */ /* 0x0002e8000c1e1500 */
[----:B------:R-:W4:Y:S04]  /*63f0*/  LDG.E.U16 R47, [R46.64] ;  /* 0x000000062e2f7981 */ /* 0x000f28000c1e1500 */
[----:B------:R-:W5:Y:S04]  /*6400*/  LDG.E.U16 R63, [R62.64] ;  /* 0x000000063e3f7981 */ /* 0x000f68000c1e1500 */
[----:B------:R-:W4:Y:S04]  /*6410*/  LDG.E.U16 R61, [R60.64] ;  /* 0x000000063c3d7981 */ /* 0x000f28000c1e1500 */
[----:B------:R-:W4:Y:S04]  /*6420*/  LDG.E.U16 R53, [R52.64] ;  /* 0x0000000634357981 */ /* 0x000f28000c1e1500 */
[----:B------:R-:W4:Y:S04]  /*6430*/  LDG.E.U16 R51, [R50.64] ;  /* 0x0000000632337981 */ /* 0x000f28000c1e1500 */
[----:B------:R-:W4:Y:S04]  /*6440*/  LDG.E.U16 R73, [R72.64] ;  /* 0x0000000648497981 */ /* 0x000f28000c1e1500 */
[----:B------:R-:W4:Y:S04]  /*6450*/  LDG.E.U16 R71, [R70.64] ;  /* 0x0000000646477981 */ /* 0x000f28000c1e1500 */
[----:B------:R0:W4:Y:S04]  /*6460*/  LDG.E.U16 R67, [R66.64] ;  /* 0x0000000642437981 */ /* 0x000128000c1e1500 */
[----:B------:R0:W4:Y:S04]  /*6470*/  LDG.E.U16 R65, [R64.64] ;  /* 0x0000000640417981 */ /* 0x000128000c1e1500 */
[----:B------:R-:W4:Y:S04]  /*6480*/  LDG.E.U16 R81, [R80.64] ;  /* 0x0000000650517981 */ /* 0x000f28000c1e1500 */
        /* <DEDUP_REMOVED lines=43> */
[----:B------:R-:W4:Y:S01]  /*6740*/  LDG.E.U16 R55, [R54.64] ;  /* 0x0000000636377981 */ /* 0x000f22000c1e1500 */
[----:B-1----:R-:W-:-:S02]  /*6750*/  IMAD.MOV.U32 R2, RZ, RZ, 0x3f800000 ;  /* 0x3f800000ff027424 */ /* 0x002fc400078e00ff */
[----:B0-----:R-:W-:-:S03]  /*6760*/  IMAD.MOV.U32 R0, RZ, RZ, -0x800000 ;  /* 0xff800000ff007424 */ /* 0x001fc600078e00ff */
[----:B------:R0:W-:Y:S04]  /*6770*/  STL [R1+0x658], R2 ;  /* 0x0006580201007387 */ /* 0x0001e80000100800 */
[----:B------:R-:W-:Y:S01]  /*6780*/  STL [R1+0x3f8], R0 ;  /* 0x0003f80001007387 */ /* 0x000fe20000100800 */
[----:B0-----:R-:W-:-:S03]  /*6790*/  IMAD.MOV.U32 R2, RZ, RZ, -0x800000 ;  /* 0xff800000ff027424 */ /* 0x001fc600078e00ff */
[----:B--2---:R-:W-:Y:S04]  /*67a0*/  STS.U16 [R44+0x4600], R49 ;  /* 0x004600312c007388 */ /* 0x004fe80000000400 */
[----:B---3--:R0:W-:Y:S02]  /*67b0*/  STS.U16 [R44+0x1f600], R3 ;  /* 0x01f600032c007388 */ /* 0x0081e40000000400 */
[----:B0-----:R-:W-:-:S05]  /*67c0*/  MOV R3, 0xff800000 ;  /* 0xff80000000037802 */ /* 0x001fca0000000f00 */
        /* <DEDUP_REMOVED lines=13> */
[----:B------:R1:W-:Y:S04]  /*68a0*/  STL [R1+0x3bc], R2 ;  /* 0x0003bc0201007387 */ /* 0x0003e80000100800 */
[----:B------:R2:W-:Y:S01]  /*68b0*/  STL [R1+0x3b8], R0 ;  /* 0x0003b80001007387 */ /* 0x0005e20000100800 */
[----:B0-----:R-:W-:Y:S01]  /*68c0*/  IMAD.MOV.U32 R3, RZ, RZ, 0x3f800000 ;  /* 0x3f800000ff037424 */ /* 0x001fe200078e00ff */
[----:B-1----:R-:W-:-:S04]  /*68d0*/  MOV R2, 0x3f800000 ;  /* 0x3f80000000027802 */ /* 0x002fc80000000f00 */
[----:B------:R-:W-:Y:S01]  /*68e0*/  STL [R1+0x654], R3 ;  /* 0x0006540301007387 */ /* 0x000fe20000100800 */
[----:B--2---:R-:W-:-:S03]  /*68f0*/  IMAD.MOV.U32 R0, RZ, RZ, 0x3f800000 ;  /* 0x3f800000ff007424 */ /* 0x004fc600078e00ff */
        /* <DEDUP_REMOVED lines=13> */
[----:B------:R-:W-:Y:S04]  /*69d0*/  STL [R1+0x1c0], RZ ;  /* 0x0001c0ff01007387 */ /* 0x000fe80000100800 */
[----:B------:R0:W-:Y:S04]  /*69e0*/  STL [R1+0x5dc], R0 ;  /* 0x0005dc0001007387 */ /* 0x0001e80000100800 */
[----:B------:R-:W-:Y:S04]  /*69f0*/  STL [R1+0x1c4], RZ ;  /* 0x0001c4ff01007387 */ /* 0x000fe80000100800 */
        /* <DEDUP_REMOVED lines=186> */
[----:B------:R-:W1:Y:S04]  /*75a0*/  S2R R68, SR_CTAID.X ;  /* 0x0000000000447919 */ /* 0x000e680000002500 */
        /* <DEDUP_REMOVED lines=20> */
[----:B------:R-:W2:Y:S01]  /*76f0*/  S2R R123, SR_TID.X ;  /* 0x00000000007b7919 */ /* 0x000ea20000002100 */
[----:B-1----:R-:W-:-:S03]  /*7700*/  IMAD.SHL.U32 R68, R68, 0x80, RZ ;  /* 0x0000008044447824 */ /* 0x002fc600078e00ff */
[----:B------:R-:W-:Y:S04]  /*7710*/  STL [R1+0x580], RZ ;  /* 0x000580ff01007387 */ /* 0x000fe80000100800 */
[----:B------:R-:W-:Y:S04]  /*7720*/  STL [R1+0x584], RZ ;  /* 0x000584ff01007387 */ /* 0x000fe80000100800 */
[----:B------:R-:W-:Y:S04]  /*7730*/  STL [R1+0x588], RZ ;  /* 0x000588ff01007387 */ /* 0x000fe80000100800 */
[----:B------:R-:W-:Y:S04]  /*7740*/  STL [R1+0x58c], RZ ;  /* 0x00058cff01007387 */ /* 0x000fe80000100800 */
[----:B------:R-:W-:Y:S01]  /*7750*/  STL [R1+0x570], RZ ;  /* 0x000570ff01007387 */ /* 0x000fe20000100800 */
[----:B0-----:R-:W-:-:S03]  /*7760*/  IADD3 R0, R68, 0x80, RZ ;  /* 0x0000008044007810 */ /* 0x001fc60007ffe0ff */
[----:B------:R-:W-:Y:S04]  /*7770*/  STL [R1+0x574], RZ ;  /* 0x000574ff01007387 */ /* 0x000fe80000100800 */
[----:B------:R-:W-:Y:S04]  /*7780*/  STL [R1+0x578], RZ ;  /* 0x000578ff01007387 */ /* 0x000fe80000100800 */
[----:B------:R-:W-:Y:S01]  /*7790*/  STL [R1+0x57c], RZ ;  /* 0x00057cff01007387 */ /* 0x000fe20000100800 */
[----:B------:R-:W-:Y:S02]  /*77a0*/  ISETP.GE.AND P0, PT, R0, 0x1, PT ;  /* 0x000000010000780c */ /* 0x000fe40003f06270 */
[C---:B--2---:R-:W-:Y:S01]  /*77b0*/  LOP3.LUT R66, R123.reuse, 0x1c, RZ, 0xc0, !PT ;  /* 0x0000001c7b427812 */ /* 0x044fe200078ec0ff */
[----:B----4-:R-:W-:Y:S01]  /*77c0*/  STS.U16 [R44+0x4e00], R47 ;  /* 0x004e002f2c007388 */ /* 0x010fe20000000400 */
[----:B------:R-:W-:-:S02]  /*77d0*/  LOP3.LUT R64, R123, 0xff, RZ, 0xc0, !PT ;  /* 0x000000ff7b407812 */ /* 0x000fc400078ec0ff */
[C---:B------:R-:W-:Y:S01]  /*77e0*/  LOP3.LUT R46, R123.reuse, 0xe0, RZ, 0xc0, !PT ;  /* 0x000000e07b2e7812 */ /* 0x040fe200078ec0ff */
[----:B-----5:R-:W-:Y:S04]  /*77f0*/  STS.U16 [R44+0x5600], R63 ;  /* 0x0056003f2c007388 */ /* 0x020fe80000000400 */
[----:B------:R-:W-:Y:S04]  /*7800*/  STS.U16 [R44+0x5e00], R61 ;  /* 0x005e003d2c007388 */ /* 0x000fe80000000400 */
[----:B------:R-:W-:Y:S04]  /*7810*/  STS.U16 [R44+0x6600], R53 ;  /* 0x006600352c007388 */ /* 0x000fe80000000400 */
[----:B------:R-:W-:Y:S04]  /*7820*/  STS.U16 [R44+0x6e00], R51 ;  /* 0x006e00332c007388 */ /* 0x000fe80000000400 */
[----:B------:R-:W-:Y:S04]  /*7830*/  STS.U16 [R44+0x7600], R73 ;  /* 0x007600492c007388 */ /* 0x000fe80000000400 */
[----:B------:R-:W-:Y:S04]  /*7840*/  STS.U16 [R44+0x7e00], R71 ;  /* 0x007e00472c007388 */ /* 0x000fe80000000400 */
[----:B------:R-:W-:Y:S04]  /*7850*/  STS.U16 [R44+0x8600], R67 ;  /* 0x008600432c007388 */ /* 0x000fe80000000400 */
[----:B------:R0:W-:Y:S04]  /*7860*/  STS.U16 [R44+0x8e00], R65 ;  /* 0x008e00412c007388 */ /* 0x0001e80000000400 */
[----:B------:R-:W-:Y:S04]  /*7870*/  STS.U16 [R44+0x9600], R81 ;  /* 0x009600512c007388 */ /* 0x000fe80000000400 */
[----:B------:R-:W-:Y:S01]  /*7880*/  STS.U16 [R44+0x9e00], R77 ;  /* 0x009e004d2c007388 */ /* 0x000fe20000000400 */
[----:B0-----:R-:W-:-:S03]  /*7890*/  LOP3.LUT R65, R123, 0x60, RZ, 0xc0, !PT ;  /* 0x000000607b417812 */ /* 0x001fc600078ec0ff */
[----:B------:R-:W-:Y:S04]  /*78a0*/  STS.U16 [R44+0xa600], R75 ;  /* 0x00a6004b2c007388 */ /* 0x000fe80000000400 */
[----:B------:R0:W-:Y:S04]  /*78b0*/  STS.U16 [R44+0xae00], R43 ;  /* 0x00ae002b2c007388 */ /* 0x0001e80000000400 */
[----:B------:R-:W-:Y:S04]  /*78c0*/  STS.U16 [R44+0xb600], R85 ;  /* 0x00b600552c007388 */ /* 0x000fe80000000400 */
[----:B------:R-:W-:Y:S01]  /*78d0*/  STS.U16 [R44+0xbe00], R83 ;  /* 0x00be00532c007388 */ /* 0x000fe20000000400 */
[----:B0-----:R-:W-:-:S03]  /*78e0*/  CS2R R42, SRZ ;  /* 0x00000000002a7805 */ /* 0x001fc6000001ff00 */
[----:B------:R0:W-:Y:S04]  /*78f0*/  STS.U16 [R44+0xc600], R41 ;  /* 0x00c600292c007388 */ /* 0x0001e80000000400 */
[----:B------:R1:W-:Y:S04]  /*7900*/  STS.U16 [R44+0xce00], R39 ;  /* 0x00ce00272c007388 */ /* 0x0003e80000000400 */
[----:B------:R-:W-:Y:S01]  /*7910*/  STS.U16 [R44+0xd600], R89 ;  /* 0x00d600592c007388 */ /* 0x000fe20000000400 */
[----:B0-----:R-:W-:-:S03]  /*7920*/  CS2R R40, SRZ ;  /* 0x0000000000287805 */ /* 0x001fc6000001ff00 */
[----:B------:R-:W-:Y:S01]  /*7930*/  STS.U16 [R44+0xde00], R87 ;  /* 0x00de00572c007388 */ /* 0x000fe20000000400 */
[----:B-1----:R-:W-:-:S03]  /*7940*/  CS2R R38, SRZ ;  /* 0x0000000000267805 */ /* 0x002fc6000001ff00 */
[----:B------:R0:W-:Y:S04]  /*7950*/  STS.U16 [R44+0xe600], R37 ;  /* 0x00e600252c007388 */ /* 0x0001e80000000400 */
[----:B------:R1:W-:Y:S04]  /*7960*/  STS.U16 [R44+0xee00], R35 ;  /* 0x00ee00232c007388 */ /* 0x0003e80000000400 */
[----:B------:R2:W-:Y:S01]  /*7970*/  STS.U16 [R44+0xf600], R93 ;  /* 0x00f6005d2c007388 */ /* 0x0005e20000000400 */
[----:B0-----:R-:W-:-:S03]  /*7980*/  CS2R R36, SRZ ;  /* 0x0000000000247805 */ /* 0x001fc6000001ff00 */
[----:B------:R-:W-:Y:S01]  /*7990*/  STS.U16 [R44+0xfe00], R91 ;  /* 0x00fe005b2c007388 */ /* 0x000fe20000000400 */
[----:B-1----:R-:W-:-:S03]  /*79a0*/  CS2R R34, SRZ ;  /* 0x0000000000227805 */ /* 0x002fc6000001ff00 */
[----:B------:R0:W-:Y:S01]  /*79b0*/  STS.U16 [R44+0x10600], R33 ;  /* 0x010600212c007388 */ /* 0x0001e20000000400 */
[----:B--2---:R-:W-:-:S03]  /*79c0*/  SHF.L.U32 R93, R66, 0x2, RZ ;  /* 0x00000002425d7819 */ /* 0x004fc600000006ff */
        /* <DEDUP_REMOVED lines=9> */
[----:B------:R0:W-:Y:S01]  /*7a60*/  STS.U16 [R44+0x13e00], R25 ;  /* 0x013e00192c007388 */ /* 0x0001e20000000400 */
[----:B-1----:R-:W-:-:S03]  /*7a70*/  CS2R R26, SRZ ;  /* 0x00000000001a7805 */ /* 0x002fc6000001ff00 */
[----:B------:R-:W-:Y:S01]  /*7a80*/  STS.U16 [R44+0x14600], R99 ;  /* 0x014600632c007388 */ /* 0x000fe20000000400 */
[----:B--2---:R-:W-:-:S03]  /*7a90*/  CS2R R22, SRZ ;  /* 0x0000000000167805 */ /* 0x004fc6000001ff00 */
[----:B------:R-:W-:Y:S01]  /*7aa0*/  STS.U16 [R44+0x14e00], R101 ;  /* 0x014e00652c007388 */ /* 0x000fe20000000400 */
[----:B0-----:R-:W-:-:S03]  /*7ab0*/  CS2R R24, SRZ ;  /* 0x0000000000187805 */ /* 0x001fc6000001ff00 */
[----:B------:R-:W-:Y:S04]  /*7ac0*/  STS.U16 [R44+0x15600], R105 ;  /* 0x015600692c007388 */ /* 0x000fe80000000400 */
[----:B------:R-:W-:Y:S04]  /*7ad0*/  STS.U16 [R44+0x15e00], R103 ;  /* 0x015e00672c007388 */ /* 0x000fe80000000400 */
[----:B------:R0:W-:Y:S04]  /*7ae0*/  STS.U16 [R44+0x16600], R21 ;  /* 0x016600152c007388 */ /* 0x0001e80000000400 */
[----:B------:R-:W-:Y:S04]  /*7af0*/  STS.U16 [R44+0x16e00], R107 ;  /* 0x016e006b2c007388 */ /* 0x000fe80000000400 */
[----:B------:R1:W-:Y:S01]  /*7b00*/  STS.U16 [R44+0x17600], R19 ;  /* 0x017600132c007388 */ /* 0x0003e20000000400 */
[----:B0-----:R-:W-:-:S03]  /*7b10*/  CS2R R20, SRZ ;  /* 0x0000000000147805 */ /* 0x001fc6000001ff00 */
[----:B------:R0:W-:Y:S04]  /*7b20*/  STS.U16 [R44+0x17e00], R17 ;  /* 0x017e00112c007388 */ /* 0x0001e80000000400 */
[----:B------:R-:W-:Y:S01]  /*7b30*/  STS.U16 [R44+0x18600], R111 ;  /* 0x0186006f2c007388 */ /* 0x000fe20000000400 */
[----:B-1----:R-:W-:-:S03]  /*7b40*/  CS2R R18, SRZ ;  /* 0x0000000000127805 */ /* 0x002fc6000001ff00 */
[----:B------:R-:W-:Y:S01]  /*7b50*/  STS.U16 [R44+0x18e00], R109 ;  /* 0x018e006d2c007388 */ /* 0x000fe20000000400 */
[----:B0-----:R-:W-:-:S03]  /*7b60*/  CS2R R16, SRZ ;  /* 0x0000000000107805 */ /* 0x001fc6000001ff00 */
        /* <DEDUP_REMOVED lines=18> */
[----:B------:R0:W-:Y:S02]  /*7c90*/  STS.U16 [R44+0x1fe00], R55 ;  /* 0x01fe00372c007388 */ /* 0x0001e40000000400 */
[----:B0-----:R-:W-:Y:S01]  /*7ca0*/  LOP3.LUT R44, R123, 0x3, RZ, 0xc0, !PT ;  /* 0x000000037b2c7812 */ /* 0x001fe200078ec0ff */
[----:B------:R-:W-:Y:S05]  /*7cb0*/  @!P0 BRA `(.L_x_0) ;  /* 0x000119c000008947 */ /* 0x000fea0003800000 */
[----:B------:R-:W-:Y:S01]  /*7cc0*/  SHF.R.U32.HI R0, RZ, 0x5, R123 ;  /* 0x00000005ff007819 */ /* 0x000fe2000001167b */
[----:B------:R-:W-:Y:S01]  /*7cd0*/  IMAD.MOV.U32 R6, RZ, RZ, c[0x0][0x1b8] ;  /* 0x00006e00ff067624 */ /* 0x000fe200078e00ff */
[----:B------:R-:W0:Y:S01]  /*7ce0*/  S2R R78, SR_CTAID.Y ;  /* 0x00000000004e7919 */ /* 0x000e220000002600 */
[C---:B------:R-:W-:Y:S01]  /*7cf0*/  IMAD.SHL.U32 R8, R123.reuse, 0x2, RZ ;  /* 0x000000027b087824 */ /* 0x040fe200078e00ff */
[----:B------:R-:W-:Y:S01]  /*7d00*/  SGXT.U32 R0, R0, 0x3 ;  /* 0x000000030000781a */ /* 0x000fe20000000000 */
[----:B------:R-:W-:Y:S01]  /*7d10*/  IMAD.MOV.U32 R4, RZ, RZ, c[0x0][0x1a8] ;  /* 0x00006a00ff047624 */ /* 0x000fe200078e00ff */
[----:B------:R-:W-:Y:S01]  /*7d20*/  SHF.R.U32.HI R3, RZ, 0x1, R65 ;  /* 0x00000001ff037819 */ /* 0x000fe20000011641 */
[----:B------:R-:W-:Y:S01]  /*7d30*/  IMAD.SHL.U32 R59, R123, 0x40, RZ ;  /* 0x000000407b3b7824 */ /* 0x000fe200078e00ff */
[----:B------:R-:W-:Y:S01]  /*7d40*/  LEA R2, R66, R44, 0x2 ;  /* 0x0000002c42027211 */ /* 0x000fe200078e10ff */
[----:B------:R-:W-:Y:S01]  /*7d50*/  IMAD R9, R0, c[0x0][0x1b8], RZ ;  /* 0x00006e0000097a24 */ /* 0x000fe200078e02ff */
[--C-:B------:R-:W-:Y:S01]  /*7d60*/  LOP3.LUT R3, R3, 0x30, R8.reuse, 0x78, !PT ;  /* 0x0000003003037812 */ /* 0x100fe200078e7808 */
[----:B------:R-:W-:Y:S01]  /*7d70*/  IMAD.SHL.U32 R124, R64, 0x2, RZ ;  /* 0x00000002407c7824 */ /* 0x000fe200078e00ff */
[----:B------:R-:W-:Y:S01]  /*7d80*/  LOP3.LUT R5, R123, 0x1f, RZ, 0xc0, !PT ;  /* 0x0000001f7b057812 */ /* 0x000fe200078ec0ff */
[----:B------:R-:W-:Y:S01]  /*7d90*/  IMAD R11, R6, 0x8, R9 ;  /* 0x00000008060b7824 */ /* 0x000fe200078e0209 */
[----:B------:R-:W-:Y:S01]  /*7da0*/  LEA R2, R2, R3, 0x2 ;  /* 0x0000000302027211 */ /* 0x000fe200078e10ff */
[----:B------:R-:W-:Y:S01]  /*7db0*/  IMAD R3, R64, c[0x0][0x1a8], RZ ;  /* 0x00006a0040037a24 */ /* 0x000fe200078e02ff */
[----:B------:R-:W-:Y:S01]  /*7dc0*/  LEA.HI R58, R66, 0x78, RZ, 0x1e ;  /* 0x00000078423a7811 */ /* 0x000fe200078ff0ff */
[----:B------:R-:W-:Y:S01]  /*7dd0*/  IMAD R5, R5, c[0x0][0x1b4], RZ ;  /* 0x00006d0005057a24 */ /* 0x000fe200078e02ff */
[----:B------:R-:W-:Y:S01]  /*7de0*/  LEA R13, R6, R11, 0x3 ;  /* 0x0000000b060d7211 */ /* 0x000fe200078e18ff */
[----:B------:R1:W-:Y:S01]  /*7df0*/  STL [R1+0x3dc], R2 ;  /* 0x0003dc0201007387 */ /* 0x0003e20000100800 */
[----:B------:R-:W-:Y:S01]  /*7e00*/  LEA R4, R4, R3, 0x8 ;  /* 0x0000000304047211 */ /* 0x000fe200078e40ff */
[----:B------:R-:W-:Y:S01]  /*7e10*/  IMAD.MOV.U32 R113, RZ, RZ, -0x800000 ;  /* 0xff800000ff717424 */ /* 0x000fe200078e00ff */
[----:B------:R-:W-:Y:S01]  /*7e20*/  LEA.HI R52, R66, 0x48, RZ, 0x1e ;  /* 0x0000004842347811 */ /* 0x000fe200078ff0ff */
[----:B------:R-:W-:Y:S01]  /*7e30*/  IMAD R15, R6, 0x8, R13 ;  /* 0x00000008060f7824 */ /* 0x000fe200078e020d */
[C---:B------:R-:W-:Y:S01]  /*7e40*/  LEA.HI R48, R66.reuse, 0x28, RZ, 0x1e ;  /* 0x0000002842307811 */ /* 0x040fe200078ff0ff */
[----:B------:R-:W-:Y:S01]  /*7e50*/  IMAD.MOV.U32 R114, RZ, RZ, -0x800000 ;  /* 0xff800000ff727424 */ /* 0x000fe200078e00ff */
[----:B------:R-:W-:Y:S01]  /*7e60*/  LEA.HI R50, R66, 0x38, RZ, 0x1e ;  /* 0x0000003842327811 */ /* 0x000fe200078ff0ff */
[----:B------:R-:W-:Y:S01]  /*7e70*/  IMAD R17, R6, 0x8, R15 ;  /* 0x0000000806117824 */ /* 0x000fe200078e020f */
[----:B------:R-:W-:Y:S01]  /*7e80*/  LEA.HI R54, R66, 0x58, RZ, 0x1e ;  /* 0x0000005842367811 */ /* 0x000fe200078ff0ff */
[----:B0-----:R-:W-:Y:S01]  /*7e90*/  IMAD R0, R78, c[0x0][0x1a0], RZ ;  /* 0x000068004e007a24 */ /* 0x001fe200078e02ff */
[----:B------:R-:W-:Y:S01]  /*7ea0*/  LEA.HI R56, R66, 0x68, RZ, 0x1e ;  /* 0x0000006842387811 */ /* 0x000fe200078ff0ff */
[----:B-1----:R-:W-:Y:S01]  /*7eb0*/  IMAD R2, R78, c[0x0][0x1b0], RZ ;  /* 0x00006c004e027a24 */ /* 0x002fe200078e02ff */
[----:B------:R-:W-:Y:S01]  /*7ec0*/  LEA R19, R6, R17, 0x3 ;  /* 0x0000001106137211 */ /* 0x000fe200078e18ff */
[----:B------:R-:W-:Y:S01]  /*7ed0*/  IMAD.MOV.U32 R117, RZ, RZ, -0x800000 ;  /* 0xff800000ff757424 */ /* 0x000fe200078e00ff */
[----:B------:R-:W-:Y:S01]  /*7ee0*/  LEA R10, P0, R0, c[0x0][0x168], 0x1 ;  /* 0x00005a00000a7a11 */ /* 0x000fe200078008ff */
[----:B------:R-:W-:Y:S01]  /*7ef0*/  IMAD.SHL.U32 R7, R2, 0x2, RZ ;  /* 0x0000000202077824 */ /* 0x000fe200078e00ff */
[----:B------:R-:W-:Y:S01]  /*7f00*/  ISETP.NE.U32.AND P5, PT, R44, RZ, PT ;  /* 0x000000ff2c00720c */ /* 0x000fe20003fa5070 */
[----:B------:R-:W-:Y:S01]  /*7f10*/  IMAD R21, R6, 0x8, R19 ;  /* 0x0000000806157824 */ /* 0x000fe200078e0213 */
[----:B------:R-:W-:Y:S01]  /*7f20*/  LEA.HI.X.SX32 R12, R0, c[0x0][0x16c], 0x1, P0 ;  /* 0x00005b00000c7a11 */ /* 0x000fe200000f0eff */
[----:B------:R-:W-:Y:S01]  /*7f30*/  IMAD.SHL.U32 R0, R5, 0x2, RZ ;  /* 0x0000000205007824 */ /* 0x000fe200078e00ff */
[-C--:B------:R-:W-:Y:S01]  /*7f40*/  LEA R96, P0, R3, R10.reuse, 0x1 ;  /* 0x0000000a03607211 */ /* 0x080fe200078008ff */
[----:B------:R-:W-:Y:S01]  /*7f50*/  IMAD R23, R6, 0x8, R21 ;  /* 0x0000000806177824 */ /* 0x000fe200078e0215 */
[----:B------:R-:W-:Y:S01]  /*7f60*/  LEA R94, P1, R4, R10, 0x1 ;  /* 0x0000000a045e7211 */ /* 0x000fe200078208ff */
[----:B------:R-:W-:Y:S01]  /*7f70*/  IMAD.SHL.U32 R10, R123, 0x8, RZ ;  /* 0x000000087b0a7824 */ /* 0x000fe200078e00ff */
[-C--:B------:R-:W-:Y:S01]  /*7f80*/  LEA.HI.X.SX32 R97, R3, R12.reuse, 0x1, P0 ;  /* 0x0000000c03617211 */ /* 0x080fe200000f0eff */
[----:B------:R-:W-:Y:S01]  /*7f90*/  IMAD.HI R2, R2, 0x2, RZ ;  /* 0x0000000202027827 */ /* 0x000fe200078e02ff */
[----:B------:R-:W-:Y:S01]  /*7fa0*/  LEA R25, R6, R23, 0x3 ;  /* 0x0000001706197211 */ /* 0x000fe200078e18ff */
[----:B------:R-:W-:Y:S01]  /*7fb0*/  UMOV UR4, URZ ;  /* 0x0000003f00047c82 */ /* 0x000fe20008000000 */
[----:B------:R-:W-:Y:S01]  /*7fc0*/  LEA.HI.X.SX32 R95, R4, R12, 0x1, P1 ;  /* 0x0000000c045f7211 */ /* 0x000fe200008f0eff */
[----:B------:R-:W-:Y:S01]  /*7fd0*/  IMAD.HI R5, R5, 0x2, RZ ;  /* 0x0000000205057827 */ /* 0x000fe200078e02ff */
[----:B------:R-:W-:Y:S01]  /*7fe0*/  LOP3.LUT R4, R123, 0x7, RZ, 0xc0, !PT ;  /* 0x000000077b047812 */ /* 0x000fe200078ec0ff */
[----:B------:R-:W-:Y:S01]  /*7ff0*/  STL.64 [R1+0x408], R96 ;  /* 0x0004086001007387 */ /* 0x000fe20000100a00 */
[----:B------:R-:W-:Y:S01]  /*8000*/  LOP3.LUT R10, R10, 0x30, RZ, 0xc0, !PT ;  /* 0x000000300a0a7812 */ /* 0x000fe200078ec0ff */
[----:B------:R-:W-:Y:S01]  /*8010*/  IMAD R27, R6, 0x8, R25 ;  /* 0x00000008061b7824 */ /* 0x000fe200078e0219 */
[----:B------:R-:W-:Y:S01]  /*8020*/  LEA R55, R65, R4, 0x4 ;  /* 0x0000000441377211 */ /* 0x000fe200078e20ff */
[----:B------:R-:W-:Y:S01]  /*8030*/  IMAD R51, R4, 0x110, RZ ;  /* 0x0000011004337824 */ /* 0x000fe200078e02ff */
[----:B------:R-:W-:Y:S01]  /*8040*/  IADD3 R7, P0, P1, R0, c[0x0][0x170], R7 ;  /* 0x00005c0000077a10 */ /* 0x000fe2000791e007 */
[----:B------:R-:W-:Y:S01]  /*8050*/  IMAD R29, R6, 0x8, R27 ;  /* 0x00000008061d7824 */ /* 0x000fe200078e021b */
[----:B------:R-:W-:Y:S01]  /*8060*/  LOP3.LUT R0, R123, 0x10, RZ, 0xc0, !PT ;  /* 0x000000107b007812 */ /* 0x000fe200078ec0ff */
[----:B------:R-:W-:Y:S01]  /*8070*/  IMAD.SHL.U32 R55, R55, 0x10, RZ ;  /* 0x0000001037377824 */ /* 0x000fe200078e00ff */
[----:B------:R-:W-:Y:S01]  /*8080*/  LOP3.LUT R59, R10, 0x3c0, R59, 0xf8, !PT ;  /* 0x000003c00a3b7812 */ /* 0x000fe200078ef83b */
[----:B------:R-:W-:Y:S01]  /*8090*/  IMAD R31, R6, 0x8, R29 ;  /* 0x00000008061f7824 */ /* 0x000fe200078e021d */
[----:B------:R-:W-:Y:S01]  /*80a0*/  LOP3.LUT R10, R10, 0x30, R8, 0x78, !PT ;  /* 0x000000300a0a7812 */ /* 0x000fe200078e7808 */
[----:B------:R-:W-:Y:S01]  /*80b0*/  IMAD R57, R4, 0x4, R46 ;  /* 0x0000000404397824 */ /* 0x000fe200078e022e */
[----:B------:R-:W-:Y:S01]  /*80c0*/  LOP3.LUT R55, R55, 0x30, R8, 0x78, !PT ;  /* 0x0000003037377812 */ /* 0x000fe200078e7808 */
[----:B------:R-:W-:Y:S01]  /*80d0*/  IMAD R33, R6, 0x8, R31 ;  /* 0x0000000806217824 */ /* 0x000fe200078e021f */
[----:B------:R-:W-:Y:S01]  /*80e0*/  IADD3.X R2, R5, c[0x0][0x174], R2, P0, P1 ;  /* 0x00005d0005027a10 */ /* 0x000fe200007e2402 */
[----:B------:R-:W-:Y:S01]  /*80f0*/  IMAD.SHL.U32 R0, R0, 0x80, RZ ;  /* 0x0000008000007824 */ /* 0x000fe200078e00ff */
[-C--:B------:R-:W-:Y:S01]  /*8100*/  LEA R70, P0, R9, R7.reuse, 0x1 ;  /* 0x0000000709467211 */ /* 0x080fe200078008ff */
[----:B------:R-:W-:Y:S01]  /*8110*/  IMAD R35, R6, 0x8, R33 ;  /* 0x0000000806237824 */ /* 0x000fe200078e0221 */
[----:B------:R-:W-:Y:S01]  /*8120*/  LOP3.LUT R53, R51, 0x10, R8, 0x78, !PT ;  /* 0x0000001033357812 */ /* 0x000fe200078e7808 */
[----:B------:R-:W-:Y:S01]  /*8130*/  IMAD R92, R4, 0x400, R55 ;  /* 0x00000400045c7824 */ /* 0x000fe200078e0237 */
[----:B------:R-:W-:Y:S01]  /*8140*/  LEA R60, P2, R13, R7, 0x1 ;  /* 0x000000070d3c7211 */ /* 0x000fe200078408ff */
[----:B------:R-:W-:Y:S01]  /*8150*/  STL.64 [R1+0x400], R94 ;  /* 0x0004005e01007387 */ /* 0x000fe20000100a00 */
[----:B------:R-:W-:Y:S01]  /*8160*/  LEA R37, R6, R35, 0x3 ;  /* 0x0000002306257211 */ /* 0x000fe200078e18ff */
[----:B------:R-:W-:Y:S01]  /*8170*/  IMAD.IADD R67, R68, 0x1, R56 ;  /* 0x0000000144437824 */ /* 0x000fe200078e0238 */
[----:B------:R-:W-:Y:S01]  /*8180*/  LEA R8, R57, R10, 0x4 ;  /* 0x0000000a39087211 */ /* 0x000fe200078e20ff */
[----:B------:R-:W-:Y:S01]  /*8190*/  IMAD.SHL.U32 R56, R56, 0x10, RZ ;  /* 0x0000001038387824 */ /* 0x000fe200078e00ff */
[-C--:B------:R-:W-:Y:S01]  /*81a0*/  LEA.HI.X.SX32 R71, R9, R2.reuse, 0x1, P0 ;  /* 0x0000000209477211 */ /* 0x080fe200000f0eff */
[C---:B------:R-:W-:Y:S01]  /*81b0*/  IMAD R39, R6.reuse, 0x8, R37 ;  /* 0x0000000806277824 */ /* 0x040fe200078e0225 */
[----:B------:R-:W-:Y:S01]  /*81c0*/  LEA.HI.X.SX32 R61, R13, R2, 0x1, P2 ;  /* 0x000000020d3d7211 */ /* 0x000fe200010f0eff */
[----:B------:R0:W-:Y:S01]  /*81d0*/  STL [R1+0x5ac], R8 ;  /* 0x0005ac0801007387 */ /* 0x0001e20000100800 */
[----:B------:R-:W-:Y:S01]  /*81e0*/  LOP3.LUT R0, R53, R0, RZ, 0xfc, !PT ;  /* 0x0000000035007212 */ /* 0x000fe200078efcff */
[----:B------:R-:W-:Y:S01]  /*81f0*/  IMAD.MOV.U32 R118, RZ, RZ, -0x800000 ;  /* 0xff800000ff767424 */ /* 0x000fe200078e00ff */
[C---:B------:R-:W-:Y:S01]  /*8200*/  LEA R3, R6.reuse, R39, 0x3 ;  /* 0x0000002706037211 */ /* 0x040fe200078e18ff */
[----:B------:R-:W-:Y:S01]  /*8210*/  STL [R1+0x3fc], R92 ;  /* 0x0003fc5c01007387 */ /* 0x000fe20000100800 */
[C---:B------:R-:W-:Y:S01]  /*8220*/  LEA R62, P1, R11.reuse, R7, 0x1 ;  /* 0x000000070b3e7211 */ /* 0x040fe200078208ff */
[----:B------:R-:W-:Y:S01]  /*8230*/  IMAD.MOV.U32 R125, RZ, RZ, -0x800000 ;  /* 0xff800000ff7d7424 */ /* 0x000fe200078e00ff */
[C---:B------:R-:W-:Y:S01]  /*8240*/  LEA R41, R6.reuse, R3, 0x3 ;  /* 0x0000000306297211 */ /* 0x040fe200078e18ff */
[----:B------:R-:W-:Y:S01]  /*8250*/  STL.64 [R1+0x858], R70 ;  /* 0x0008584601007387 */ /* 0x000fe20000100a00 */
[----:B------:R-:W-:Y:S01]  /*8260*/  LEA.HI.X.SX32 R63, R11, R2, 0x1, P1 ;  /* 0x000000020b3f7211 */ /* 0x000fe200008f0eff */
[----:B------:R-:W-:Y:S01]  /*8270*/  UMOV UR5, URZ ;  /* 0x0000003f00057c82 */ /* 0x000fe20008000000 */
[-C--:B0-----:R-:W-:Y:S01]  /*8280*/  LEA R8, P1, R17, R7.reuse, 0x1 ;  /* 0x0000000711087211 */ /* 0x081fe200078208ff */
[----:B------:R-:W-:Y:S01]  /*8290*/  IMAD R43, R6, 0x8, R41 ;  /* 0x00000008062b7824 */ /* 0x000fe200078e0229 */
[----:B------:R0:W-:Y:S01]  /*82a0*/  STL.64 [R1+0x848], R60 ;  /* 0x0008483c01007387 */ /* 0x0001e20000100a00 */
[----:B------:R-:W-:-:S02]  /*82b0*/  LEA R4, P2, R19, R7, 0x1 ;  /* 0x0000000713047211 */ /* 0x000fc400078408ff */
[C---:B------:R-:W-:Y:S01]  /*82c0*/  IMAD R45, R6.reuse, 0x8, R43 ;  /* 0x00000008062d7824 */ /* 0x040fe200078e022b */
[-C--:B------:R-:W-:Y:S01]  /*82d0*/  LEA.HI.X.SX32 R9, R17, R2.reuse, 0x1, P1 ;  /* 0x0000000211097211 */ /* 0x080fe200008f0eff */
[----:B------:R1:W-:Y:S01]  /*82e0*/  STL.64 [R1+0x850], R62 ;  /* 0x0008503e01007387 */ /* 0x0003e20000100a00 */
[----:B------:R-:W-:Y:S02]  /*82f0*/  LEA.HI.X.SX32 R5, R19, R2, 0x1, P2 ;  /* 0x0000000213057211 */ /* 0x000fe400010f0eff */
[----:B------:R-:W-:Y:S02]  /*8300*/  LEA R47, R6, R45, 0x3 ;  /* 0x0000002d062f7211 */ /* 0x000fe400078e18ff */
[----:B------:R-:W-:Y:S02]  /*8310*/  LEA.HI R46, R66, 0x18, RZ, 0x1e ;  /* 0x00000018422e7811 */ /* 0x000fe400078ff0ff */
[----:B0-----:R-:W-:Y:S01]  /*8320*/  LEA R60, P0, R15, R7, 0x1 ;  /* 0x000000070f3c7211 */ /* 0x001fe200078008ff */
[----:B------:R-:W-:Y:S01]  /*8330*/  IMAD R49, R6, 0x8, R47 ;  /* 0x0000000806317824 */ /* 0x000fe200078e022f */
[----:B------:R-:W-:-:S02]  /*8340*/  SHF.L.U32 R44, R44, 0x1, RZ ;  /* 0x000000012c2c7819 */ /* 0x000fc400000006ff */
[-C--:B------:R-:W-:Y:S01]  /*8350*/  LEA.HI.X.SX32 R61, R15, R2.reuse, 0x1, P0 ;  /* 0x000000020f3d7211 */ /* 0x080fe200000f0eff */
[----:B------:R-:W-:Y:S01]  /*8360*/  IMAD R51, R6, 0x8, R49 ;  /* 0x0000000806337824 */ /* 0x000fe200078e0231 */
[C---:B------:R-:W-:Y:S02]  /*8370*/  LEA R12, P0, R21.reuse, R7, 0x1 ;  /* 0x00000007150c7211 */ /* 0x040fe400078008ff */
[----:B-1----:R-:W-:Y:S01]  /*8380*/  LEA.HI R62, R66, 0x10, RZ, 0x1e ;  /* 0x00000010423e7811 */ /* 0x002fe200078ff0ff */
[----:B------:R0:W-:Y:S01]  /*8390*/  STL.64 [R1+0x840], R60 ;  /* 0x0008403c01007387 */ /* 0x0001e20000100a00 */
[C---:B------:R-:W-:Y:S02]  /*83a0*/  LEA R53, R6.reuse, R51, 0x3 ;  /* 0x0000003306357211 */ /* 0x040fe400078e18ff */
[-C--:B------:R-:W-:Y:S01]  /*83b0*/  LEA.HI.X.SX32 R13, R21, R2.reuse, 0x1, P0 ;  /* 0x00000002150d7211 */ /* 0x080fe200000f0eff */
[----:B------:R1:W-:Y:S01]  /*83c0*/  STL.64 [R1+0x838], R8 ;  /* 0x0008380801007387 */ /* 0x0003e20000100a00 */
[C---:B------:R-:W-:Y:S01]  /*83d0*/  LEA R14, P0, R27.reuse, R7, 0x1 ;  /* 0x000000071b0e7211 */ /* 0x040fe200078008ff */
[----:B------:R-:W-:Y:S01]  /*83e0*/  IMAD R55, R6, 0x8, R53 ;  /* 0x0000000806377824 */ /* 0x000fe200078e0235 */
[----:B------:R-:W-:Y:S01]  /*83f0*/  LOP3.LUT R98, R124, 0x20, RZ, 0x3c, !PT ;  /* 0x000000207c627812 */ /* 0x000fe200078e3cff */
[----:B------:R2:W-:Y:S01]  /*8400*/  STL.64 [R1+0x830], R4 ;  /* 0x0008300401007387 */ /* 0x0005e20000100a00 */
[----:B------:R-:W-:Y:S01]  /*8410*/  LEA.HI.X.SX32 R15, R27, R2, 0x1, P0 ;  /* 0x000000021b0f7211 */ /* 0x000fe200000f0eff */
[----:B------:R-:W-:Y:S01]  /*8420*/  IMAD R11, R6, 0x8, R55 ;  /* 0x00000008060b7824 */ /* 0x000fe200078e0237 */
[----:B------:R-:W-:Y:S01]  /*8430*/  LOP3.LUT R98, R124, 0x50, RZ, 0x3c, !PT ;  /* 0x000000507c627812 */ /* 0x000fe200078e3cff */
[----:B------:R3:W-:Y:S01]  /*8440*/  STL.64 [R1+0x828], R12 ;  /* 0x0008280c01007387 */ /* 0x0007e20000100a00 */
[----:B0-----:R-:W-:-:S02]  /*8450*/  SHF.R.U32.HI R60, RZ, 0x3, R123 ;  /* 0x00000003ff3c7819 */ /* 0x001fc4000001167b */
[----:B------:R-:W-:Y:S02]  /*8460*/  LEA R57, R6, R11, 0x3 ;  /* 0x0000000b06397211 */ /* 0x000fe400078e18ff */
[-C--:B-1----:R-:W-:Y:S02]  /*8470*/  LEA R8, P1, R23, R7.reuse, 0x1 ;  /* 0x0000000717087211 */ /* 0x082fe400078208ff */
[----:B------:R-:W-:Y:S01]  /*8480*/  LOP3.LUT R60, R60, 0xc, RZ, 0xc0, !PT ;  /* 0x0000000c3c3c7812 */ /* 0x000fe200078ec0ff */
[C---:B------:R-:W-:Y:S01]  /*8490*/  IMAD R17, R6.reuse, 0x8, R57 ;  /* 0x0000000806117824 */ /* 0x040fe200078e0239 */
[-C--:B--2---:R-:W-:Y:S02]  /*84a0*/  LEA R4, P2, R25, R7.reuse, 0x1 ;  /* 0x0000000719047211 */ /* 0x084fe400078408ff */
[----:B------:R-:W-:Y:S01]  /*84b0*/  LEA.HI.X.SX32 R9, R23, R2, 0x1, P1 ;  /* 0x0000000217097211 */ /* 0x000fe200008f0eff */
[----:B------:R-:W-:Y:S01]  /*84c0*/  IMAD R19, R6, 0x8, R17 ;  /* 0x0000000806137824 */ /* 0x000fe200078e0211 */
[----:B---3--:R-:W-:-:S02]  /*84d0*/  LEA R12, P1, R29, R7, 0x1 ;  /* 0x000000071d0c7211 */ /* 0x008fc400078208ff */
[-C--:B------:R-:W-:Y:S01]  /*84e0*/  LEA.HI.X.SX32 R5, R25, R2.reuse, 0x1, P2 ;  /* 0x0000000219057211 */ /* 0x080fe200010f0eff */
[----:B------:R0:W-:Y:S01]  /*84f0*/  STL.64 [R1+0x820], R8 ;  /* 0x0008200801007387 */ /* 0x0001e20000100a00 */
[----:B------:R-:W-:Y:S02]  /*8500*/  LEA.HI.X.SX32 R13, R29, R2, 0x1, P1 ;  /* 0x000000021d0d7211 */ /* 0x000fe400008f0eff */
[----:B------:R-:W-:Y:S01]  /*8510*/  LEA R61, R6, R19, 0x3 ;  /* 0x00000013063d7211 */ /* 0x000fe200078e18ff */
[----:B------:R1:W-:Y:S01]  /*8520*/  STL.64 [R1+0x818], R4 ;  /* 0x0008180401007387 */ /* 0x0003e20000100a00 */
[----:B------:R-:W-:Y:S02]  /*8530*/  ISETP.LT.U32.AND P6, PT, R64, 0x80, !P5 ;  /* 0x000000804000780c */ /* 0x000fe40006fc1070 */
[C---:B------:R-:W-:Y:S01]  /*8540*/  LOP3.LUT R99, R124.reuse, 0x10, RZ, 0x3c, !PT ;  /* 0x000000107c637812 */ /* 0x040fe200078e3cff */
[----:B------:R2:W-:Y:S01]  /*8550*/  STL.64 [R1+0x810], R14 ;  /* 0x0008100e01007387 */ /* 0x0005e20000100a00 */
[----:B------:R-:W-:-:S02]  /*8560*/  LOP3.LUT R100, R124, 0x30, RZ, 0x3c, !PT ;  /* 0x000000307c647812 */ /* 0x000fc400078e3cff */
[----:B------:R-:W-:Y:S01]  /*8570*/  LOP3.LUT R99, R124, 0x40, RZ, 0x3c, !PT ;  /* 0x000000407c637812 */ /* 0x000fe200078e3cff */
[----:B------:R3:W-:Y:S01]  /*8580*/  STL.64 [R1+0x808], R12 ;  /* 0x0008080c01007387 */ /* 0x0007e20000100a00 */
[CC--:B0-----:R-:W-:Y:S02]  /*8590*/  LEA R8, P2, R31.reuse, R7.reuse, 0x1 ;  /* 0x000000071f087211 */ /* 0x0c1fe400078408ff */
[----:B------:R-:W-:Y:S01]  /*85a0*/  MOV R112, 0xff800000 ;  /* 0xff80000000707802 */ /* 0x000fe20000000f00 */
[C---:B-1----:R-:W-:Y:S01]  /*85b0*/  IMAD R5, R6.reuse, 0x8, R61 ;  /* 0x0000000806057824 */ /* 0x042fe200078e023d */
[----:B------:R-:W-:Y:S02]  /*85c0*/  LEA.HI.X.SX32 R9, R31, R2, 0x1, P2 ;  /* 0x000000021f097211 */ /* 0x000fe400010f0eff */
[----:B------:R-:W-:Y:S01]  /*85d0*/  MOV R116, 0xff800000 ;  /* 0xff80000000747802 */ /* 0x000fe20000000f00 */
[----:B------:R-:W-:Y:S01]  /*85e0*/  IMAD R31, R6, 0x8, R5 ;  /* 0x00000008061f7824 */ /* 0x000fe200078e0205 */
[----:B--2---:R-:W-:Y:S01]  /*85f0*/  LEA R14, P0, R33, R7, 0x1 ;  /* 0x00000007210e7211 */ /* 0x004fe200078008ff */
[----:B------:R0:W-:Y:S01]  /*8600*/  STL.64 [R1+0x800], R8 ;  /* 0x0008000801007387 */ /* 0x0001e20000100a00 */
[----:B------:R-:W-:-:S02]  /*8610*/  MOV R119, 0xff800000 ;  /* 0xff80000000777802 */ /* 0x000fc40000000f00 */
[----:B---3--:R-:W-:Y:S02]  /*8620*/  LEA R12, P1, R35, R7, 0x1 ;  /* 0x00000007230c7211 */ /* 0x008fe400078208ff */
[-C--:B------:R-:W-:Y:S02]  /*8630*/  LEA.HI.X.SX32 R15, R33, R2.reuse, 0x1, P0 ;  /* 0x00000002210f7211 */ /* 0x080fe400000f0eff */
[----:B------:R-:W-:Y:S02]  /*8640*/  LEA.HI.X.SX32 R13, R35, R2, 0x1, P1 ;  /* 0x00000002230d7211 */ /* 0x000fe400008f0eff */
[----:B------:R-:W-:Y:S01]  /*8650*/  LEA R63, R6, R31, 0x3 ;  /* 0x0000001f063f7211 */ /* 0x000fe200078e18ff */
[----:B------:R1:W-:Y:S01]  /*8660*/  STL.64 [R1+0x7f8], R14 ;  /* 0x0007f80e01007387 */ /* 0x0003e20000100a00 */
[----:B------:R-:W-:Y:S02]  /*8670*/  LOP3.LUT R100, R124, 0x60, RZ, 0x3c, !PT ;  /* 0x000000607c647812 */ /* 0x000fe400078e3cff */
[----:B0-----:R-:W-:Y:S01]  /*8680*/  LEA R8, P2, R37, R7, 0x1 ;  /* 0x0000000725087211 */ /* 0x001fe200078408ff */
[----:B------:R0:W-:Y:S01]  /*8690*/  STL.64 [R1+0x7f0], R12 ;  /* 0x0007f00c01007387 */ /* 0x0001e20000100a00 */
[----:B------:R-:W-:Y:S01]  /*86a0*/  IMAD R27, R6, 0x8, R63 ;  /* 0x00000008061b7824 */ /* 0x000fe200078e023f */
[----:B------:R-:W-:-:S02]  /*86b0*/  LOP3.LUT R99, R124, 0x70, RZ, 0x3c, !PT ;  /* 0x000000707c637812 */ /* 0x000fc400078e3cff */
[----:B------:R-:W-:Y:S01]  /*86c0*/  LEA.HI.X.SX32 R9, R37, R2, 0x1, P2 ;  /* 0x0000000225097211 */ /* 0x000fe200010f0eff */
[----:B------:R-:W-:Y:S01]  /*86d0*/  IMAD R29, R6, 0x8, R27 ;  /* 0x00000008061d7824 */ /* 0x000fe200078e021b */
[----:B-1----:R-:W-:-:S03]  /*86e0*/  LEA R14, P0, R39, R7, 0x1 ;  /* 0x00000007270e7211 */ /* 0x002fc600078008ff */
[----:B------:R1:W-:Y:S01]  /*86f0*/  STL.64 [R1+0x7e8], R8 ;  /* 0x0007e80801007387 */ /* 0x0003e20000100a00 */
[----:B------:R-:W-:Y:S02]  /*8700*/  LEA R33, R6, R29, 0x3 ;  /* 0x0000001d06217211 */ /* 0x000fe400078e18ff */
[-C--:B0-----:R-:W-:Y:S02]  /*8710*/  LEA R12, P1, R3, R7.reuse, 0x1 ;  /* 0x00000007030c7211 */ /* 0x081fe400078208ff */
[-C--:B------:R-:W-:Y:S02]  /*8720*/  LEA.HI.X.SX32 R15, R39, R2.reuse, 0x1, P0 ;  /* 0x00000002270f7211 */ /* 0x080fe400000f0eff */
[----:B------:R-:W-:Y:S01]  /*8730*/  LEA.HI.X.SX32 R13, R3, R2, 0x1, P1 ;  /* 0x00000002030d7211 */ /* 0x000fe200008f0eff */
[----:B------:R-:W-:Y:S01]  /*8740*/  CS2R R38, SRZ ;  /* 0x0000000000267805 */ /* 0x000fe2000001ff00 */
[-C--:B------:R-:W-:Y:S01]  /*8750*/  LEA R20, P0, R43, R7.reuse, 0x1 ;  /* 0x000000072b147211 */ /* 0x080fe200078008ff */
[----:B------:R0:W-:Y:S01]  /*8760*/  STL.64 [R1+0x7e0], R14 ;  /* 0x0007e00e01007387 */ /* 0x0001e20000100a00 */
[----:B-1----:R-:W-:-:S03]  /*8770*/  LEA R8, P2, R41, R7, 0x1 ;  /* 0x0000000729087211 */ /* 0x002fc600078408ff */
[----:B------:R1:W-:Y:S01]  /*8780*/  STL.64 [R1+0x7d8], R12 ;  /* 0x0007d80c01007387 */ /* 0x0003e20000100a00 */
[-C--:B------:R-:W-:Y:S02]  /*8790*/  LEA.HI.X.SX32 R21, R43, R2.reuse, 0x1, P0 ;  /* 0x000000022b157211 */ /* 0x080fe400000f0eff */
[-C--:B------:R-:W-:Y:S01]  /*87a0*/  LEA.HI.X.SX32 R9, R41, R2.reuse, 0x1, P2 ;  /* 0x0000000229097211 */ /* 0x080fe200010f0eff */
[----:B------:R-:W-:Y:S01]  /*87b0*/  CS2R R42, SRZ ;  /* 0x00000000002a7805 */ /* 0x000fe2000001ff00 */
[-C--:B------:R-:W-:Y:S01]  /*87c0*/  LEA R22, P0, R49, R7.reuse, 0x1 ;  /* 0x0000000731167211 */ /* 0x080fe200078008ff */
[----:B------:R-:W-:Y:S01]  /*87d0*/  CS2R R40, SRZ ;  /* 0x0000000000287805 */ /* 0x000fe2000001ff00 */
[-C--:B0-----:R-:W-:Y:S01]  /*87e0*/  LEA R14, P1, R45, R7.reuse, 0x1 ;  /* 0x000000072d0e7211 */ /* 0x081fe200078208ff */
[----:B------:R0:W-:Y:S01]  /*87f0*/  STL.64 [R1+0x7d0], R8 ;  /* 0x0007d00801007387 */ /* 0x0001e20000100a00 */
[----:B------:R-:W-:Y:S02]  /*8800*/  LEA.HI.X.SX32 R23, R49, R2, 0x1, P0 ;  /* 0x0000000231177211 */ /* 0x000fe400000f0eff */
[----:B-1----:R-:W-:-:S02]  /*8810*/  LEA R12, P2, R47, R7, 0x1 ;  /* 0x000000072f0c7211 */ /* 0x002fc400078408ff */
[-C--:B------:R-:W-:Y:S02]  /*8820*/  LEA.HI.X.SX32 R15, R45, R2.reuse, 0x1, P1 ;  /* 0x000000022d0f7211 */ /* 0x080fe400008f0eff */
[-C--:B------:R-:W-:Y:S02]  /*8830*/  LEA.HI.X.SX32 R13, R47, R2.reuse, 0x1, P2 ;  /* 0x000000022f0d7211 */ /* 0x080fe400010f0eff */
[CC--:B------:R-:W-:Y:S02]  /*8840*/  LEA R34, P0, R55.reuse, R7.reuse, 0x1 ;  /* 0x0000000737227211 */ /* 0x0c0fe400078008ff */
[----:B------:R-:W-:Y:S01]  /*8850*/  LEA.HI R49, R66, 0x30, RZ, 0x1e ;  /* 0x0000003042317811 */ /* 0x000fe200078ff0ff */
[----:B------:R1:W-:Y:S01]  /*8860*/  STL.64 [R1+0x7b8], R12 ;  /* 0x0007b80c01007387 */ /* 0x0003e20000100a00 */
[----:B0-----:R-:W-:Y:S01]  /*8870*/  IMAD R9, R6, 0x8, R33 ;  /* 0x0000000806097824 */ /* 0x001fe200078e0221 */
[----:B------:R-:W-:Y:S02]  /*8880*/  LEA.HI.X.SX32 R35, R55, R2, 0x1, P0 ;  /* 0x0000000237237211 */ /* 0x000fe400000f0eff */
[----:B------:R0:W-:Y:S01]  /*8890*/  STL.64 [R1+0x7c8], R20 ;  /* 0x0007c81401007387 */ /* 0x0001e20000100a00 */
[----:B------:R-:W-:-:S02]  /*88a0*/  LEA R36, P0, R17, R7, 0x1 ;  /* 0x0000000711247211 */ /* 0x000fc400078008ff */
[C---:B------:R-:W-:Y:S01]  /*88b0*/  LEA.HI R55, R66.reuse, 0x60, RZ, 0x1e ;  /* 0x0000006042377811 */ /* 0x040fe200078ff0ff */
[----:B------:R2:W-:Y:S01]  /*88c0*/  STL.64 [R1+0x7c0], R14 ;  /* 0x0007c00e01007387 */ /* 0x0005e20000100a00 */
[----:B------:R-:W-:Y:S02]  /*88d0*/  LEA.HI.X.SX32 R37, R17, R2, 0x1, P0 ;  /* 0x0000000211257211 */ /* 0x000fe400000f0eff */
[----:B------:R-:W-:Y:S01]  /*88e0*/  LEA.HI R47, R66, 0x20, RZ, 0x1e ;  /* 0x00000020422f7811 */ /* 0x000fe200078ff0ff */
[C---:B-1----:R-:W-:Y:S01]  /*88f0*/  IMAD R13, R6.reuse, 0x8, R9 ;  /* 0x00000008060d7824 */ /* 0x042fe200078e0209 */
[----:B------:R1:W-:Y:S01]  /*8900*/  STL.64 [R1+0x7b0], R22 ;  /* 0x0007b01601007387 */ /* 0x0003e20000100a00 */
[----:B------:R-:W-:Y:S02]  /*8910*/  SHF.R.U32.HI R45, RZ, 0x2, R123 ;  /* 0x00000002ff2d7819 */ /* 0x000fe4000001167b */
[----:B0-----:R-:W-:Y:S02]  /*8920*/  LEA R20, P1, R51, R7, 0x1 ;  /* 0x0000000733147211 */ /* 0x001fe400078208ff */
[----:B------:R-:W-:-:S02]  /*8930*/  LEA R25, R6, R13, 0x3 ;  /* 0x0000000d06197211 */ /* 0x000fc400078e18ff */
[-C--:B--2---:R-:W-:Y:S02]  /*8940*/  LEA R14, P2, R53, R7.reuse, 0x1 ;  /* 0x00000007350e7211 */ /* 0x084fe400078408ff */
[-C--:B------:R-:W-:Y:S01]  /*8950*/  LEA.HI.X.SX32 R21, R51, R2.reuse, 0x1, P1 ;  /* 0x0000000233157211 */ /* 0x080fe200008f0eff */
[----:B------:R-:W-:Y:S01]  /*8960*/  IMAD R3, R6, 0x8, R25 ;  /* 0x0000000806037824 */ /* 0x000fe200078e0219 */
[-C--:B------:R-:W-:Y:S02]  /*8970*/  LEA.HI.X.SX32 R15, R53, R2.reuse, 0x1, P2 ;  /* 0x00000002350f7211 */ /* 0x080fe400010f0eff */
[C---:B-1----:R-:W-:Y:S01]  /*8980*/  LEA R22, P1, R11.reuse, R7, 0x1 ;  /* 0x000000070b167211 */ /* 0x042fe200078208ff */
[----:B------:R0:W-:Y:S01]  /*8990*/  STL.64 [R1+0x7a8], R20 ;  /* 0x0007a81401007387 */ /* 0x0001e20000100a00 */
[C---:B------:R-:W-:Y:S02]  /*89a0*/  LEA.HI R51, R66.reuse, 0x40, RZ, 0x1e ;  /* 0x0000004042337811 */ /* 0x040fe400078ff0ff */
[----:B------:R-:W-:Y:S01]  /*89b0*/  LEA.HI.X.SX32 R23, R11, R2, 0x1, P1 ;  /* 0x000000020b177211 */ /* 0x000fe200008f0eff */
[----:B------:R1:W-:Y:S01]  /*89c0*/  STL.64 [R1+0x7a0], R14 ;  /* 0x0007a00e01007387 */ /* 0x0003e20000100a00 */
[----:B------:R-:W-:-:S03]  /*89d0*/  LEA.HI R53, R66, 0x50, RZ, 0x1e ;  /* 0x0000005042357811 */ /* 0x000fc600078ff0ff */
[----:B------:R-:W-:Y:S02]  /*89e0*/  STL.64 [R1+0x790], R22 ;  /* 0x0007901601007387 */ /* 0x000fe40000100a00 */
[----:B------:R-:W-:Y:S02]  /*89f0*/  IMAD.IADD R67, R68, 0x1, R53 ;  /* 0x0000000144437824 */ /* 0x000fe400078e0235 */
[----:B------:R2:W-:Y:S01]  /*8a00*/  STL.64 [R1+0x798], R34 ;  /* 0x0007982201007387 */ /* 0x0005e20000100a00 */
[----:B0-----:R-:W-:Y:S02]  /*8a10*/  IMAD R21, R6, 0x8, R3 ;  /* 0x0000000806157824 */ /* 0x001fe400078e0203 */
[C---:B------:R-:W-:Y:S01]  /*8a20*/  IMAD.IADD R67, R68.reuse, 0x1, R50 ;  /* 0x0000000144437824 */ /* 0x040fe200078e0232 */
[-C--:B-1----:R-:W-:Y:S01]  /*8a30*/  LEA R14, P2, R57, R7.reuse, 0x1 ;  /* 0x00000007390e7211 */ /* 0x082fe200078408ff */
[----:B------:R-:W-:Y:S02]  /*8a40*/  IMAD.IADD R67, R68, 0x1, R47 ;  /* 0x0000000144437824 */ /* 0x000fe400078e022f */
[----:B------:R-:W-:Y:S01]  /*8a50*/  IMAD.SHL.U32 R47, R47, 0x10, RZ ;  /* 0x000000102f2f7824 */ /* 0x000fe200078e00ff */
[-C--:B------:R-:W-:Y:S01]  /*8a60*/  LEA.HI.X.SX32 R15, R57, R2.reuse, 0x1, P2 ;  /* 0x00000002390f7211 */ /* 0x080fe200010f0eff */
[----:B------:R-:W-:Y:S01]  /*8a70*/  IMAD.SHL.U32 R50, R50, 0x10, RZ ;  /* 0x0000001032327824 */ /* 0x000fe200078e00ff */
[-C--:B------:R-:W-:Y:S01]  /*8a80*/  LEA R10, P2, R61, R7.reuse, 0x1 ;  /* 0x000000073d0a7211 */ /* 0x080fe200078408ff */
[----:B------:R-:W-:Y:S01]  /*8a90*/  IMAD.SHL.U32 R53, R53, 0x10, RZ ;  /* 0x0000001035357824 */ /* 0x000fe200078e00ff */
[----:B--2---:R-:W-:Y:S01]  /*8aa0*/  LEA R34, P1, R19, R7, 0x1 ;  /* 0x0000000713227211 */ /* 0x004fe200078208ff */
[----:B------:R0:W-:Y:S01]  /*8ab0*/  STL.64 [R1+0x788], R14 ;  /* 0x0007880e01007387 */ /* 0x0001e20000100a00 */
[-C--:B------:R-:W-:Y:S01]  /*8ac0*/  LEA.HI.X.SX32 R11, R61, R2.reuse, 0x1, P2 ;  /* 0x000000023d0b7211 */ /* 0x080fe200010f0eff */
[----:B------:R-:W-:Y:S01]  /*8ad0*/  IMAD.MOV.U32 R61, RZ, RZ, c[0x0][0x1a4] ;  /* 0x00006900ff3d7624 */ /* 0x000fe200078e00ff */
[----:B------:R-:W-:Y:S01]  /*8ae0*/  LEA.HI.X.SX32 R35, R19, R2, 0x1, P1 ;  /* 0x0000000213237211 */ /* 0x000fe200008f0eff */
[----:B------:R1:W-:Y:S01]  /*8af0*/  STL.64 [R1+0x780], R36 ;  /* 0x0007802401007387 */ /* 0x0003e20000100a00 */
[----:B------:R-:W-:Y:S01]  /*8b00*/  LEA R23, R6, R21, 0x3 ;  /* 0x0000001506177211 */ /* 0x000fe200078e18ff */
[C---:B------:R-:W-:Y:S01]  /*8b10*/  IMAD R70, R61.reuse, 0xa, RZ ;  /* 0x0000000a3d467824 */ /* 0x040fe200078e02ff */
[----:B------:R-:W-:Y:S01]  /*8b20*/  LEA.HI R57, R66, 0x70, RZ, 0x1e ;  /* 0x0000007042397811 */ /* 0x000fe200078ff0ff */
[----:B------:R2:W-:Y:S01]  /*8b30*/  STL.64 [R1+0x778], R34 ;  /* 0x0007782201007387 */ /* 0x0005e20000100a00 */
[C---:B------:R-:W-:Y:S01]  /*8b40*/  SHF.L.U32 R64, R61.reuse, 0x2, RZ ;  /* 0x000000023d407819 */ /* 0x040fe200000006ff */
[C---:B------:R-:W-:Y:S01]  /*8b50*/  IMAD R71, R61.reuse, 0xb, RZ ;  /* 0x0000000b3d477824 */ /* 0x040fe200078e02ff */
[----:B------:R-:W-:Y:S01]  /*8b60*/  IADD3 R69, R68, R57, RZ ;  /* 0x0000003944457210 */ /* 0x000fe20007ffe0ff */
[----:B------:R3:W-:Y:S01]  /*8b70*/  STL.64 [R1+0x770], R10 ;  /* 0x0007700a01007387 */ /* 0x0007e20000100a00 */
[----:B0-----:R-:W-:Y:S01]  /*8b80*/  IMAD R15, R6, 0x8, R23 ;  /* 0x00000008060f7824 */ /* 0x001fe200078e0217 */
[----:B------:R-:W-:Y:S01]  /*8b90*/  IADD3 R69, R68, R54, RZ ;  /* 0x0000003644457210 */ /* 0x000fe20007ffe0ff */
[----:B------:R-:W-:Y:S01]  /*8ba0*/  IMAD R72, R61, 0xc, RZ ;  /* 0x0000000c3d487824 */ /* 0x000fe200078e02ff */
[----:B-1----:R-:W-:Y:S01]  /*8bb0*/  LEA R36, P0, R5, R7, 0x1 ;  /* 0x0000000705247211 */ /* 0x002fe200078008ff */
[----:B------:R-:W-:Y:S01]  /*8bc0*/  IMAD R17, R6, 0x8, R15 ;  /* 0x0000000806117824 */ /* 0x000fe200078e020f */
[----:B------:R-:W-:Y:S01]  /*8bd0*/  IADD3 R69, R68, R51, RZ ;  /* 0x0000003344457210 */ /* 0x000fe20007ffe0ff */
[----:B------:R-:W-:Y:S01]  /*8be0*/  IMAD R73, R61, 0xd, RZ ;  /* 0x0000000d3d497824 */ /* 0x000fe200078e02ff */
[-C--:B------:R-:W-:Y:S01]  /*8bf0*/  LEA.HI.X.SX32 R37, R5, R2.reuse, 0x1, P0 ;  /* 0x0000000205257211 */ /* 0x080fe200000f0eff */
[----:B------:R-:W-:Y:S01]  /*8c00*/  IMAD R74, R61, 0xe, RZ ;  /* 0x0000000e3d4a7824 */ /* 0x000fe200078e02ff */
[-C--:B--2---:R-:W-:Y:S01]  /*8c10*/  LEA R34, P1, R31, R7.reuse, 0x1 ;  /* 0x000000071f227211 */ /* 0x084fe200078208ff */
[----:B------:R-:W-:Y:S01]  /*8c20*/  IMAD R75, R61, 0xf, RZ ;  /* 0x0000000f3d4b7824 */ /* 0x000fe200078e02ff */
[-C--:B---3--:R-:W-:Y:S01]  /*8c30*/  LEA R10, P2, R63, R7.reuse, 0x1 ;  /* 0x000000073f0a7211 */ /* 0x088fe200078408ff */
[----:B------:R0:W-:Y:S01]  /*8c40*/  STL.64 [R1+0x768], R36 ;  /* 0x0007682401007387 */ /* 0x0001e20000100a00 */
[-C--:B------:R-:W-:Y:S01]  /*8c50*/  LEA.HI.X.SX32 R35, R31, R2.reuse, 0x1, P1 ;  /* 0x000000021f237211 */ /* 0x080fe200008f0eff */
[----:B------:R-:W-:Y:S01]  /*8c60*/  IMAD.SHL.U32 R76, R61, 0x10, RZ ;  /* 0x000000103d4c7824 */ /* 0x000fe200078e00ff */
[-C--:B------:R-:W-:Y:S01]  /*8c70*/  LEA.HI.X.SX32 R11, R63, R2.reuse, 0x1, P2 ;  /* 0x000000023f0b7211 */ /* 0x080fe200010f0eff */
[----:B------:R-:W-:Y:S01]  /*8c80*/  IMAD R77, R61, 0x11, RZ ;  /* 0x000000113d4d7824 */ /* 0x000fe200078e02ff */
[----:B------:R-:W-:Y:S01]  /*8c90*/  LEA R30, P2, R33, R7, 0x1 ;  /* 0x00000007211e7211 */ /* 0x000fe200078408ff */
[----:B------:R1:W-:Y:S01]  /*8ca0*/  STL.64 [R1+0x760], R34 ;  /* 0x0007602201007387 */ /* 0x0003e20000100a00 */
[C---:B------:R-:W-:Y:S01]  /*8cb0*/  LEA R19, R6.reuse, R17, 0x3 ;  /* 0x0000001106137211 */ /* 0x040fe200078e18ff */
[----:B------:R-:W-:Y:S01]  /*8cc0*/  IMAD R78, R61, 0x12, RZ ;  /* 0x000000123d4e7824 */ /* 0x000fe200078e02ff */
[-C--:B------:R-:W-:Y:S01]  /*8cd0*/  LEA.HI.X.SX32 R31, R33, R2.reuse, 0x1, P2 ;  /* 0x00000002211f7211 */ /* 0x080fe200010f0eff */
[----:B------:R2:W-:Y:S01]  /*8ce0*/  STL.64 [R1+0x758], R10 ;  /* 0x0007580a01007387 */ /* 0x0005e20000100a00 */
[-C--:B------:R-:W-:Y:S01]  /*8cf0*/  LEA R26, P2, R25, R7.reuse, 0x1 ;  /* 0x00000007191a7211 */ /* 0x080fe200078408ff */
[----:B------:R-:W-:Y:S01]  /*8d00*/  IMAD R5, R6, 0x8, R19 ;  /* 0x0000000806057824 */ /* 0x000fe200078e0213 */
[-C--:B0-----:R-:W-:Y:S01]  /*8d10*/  LEA R36, P0, R27, R7.reuse, 0x1 ;  /* 0x000000071b247211 */ /* 0x081fe200078008ff */
[C---:B------:R-:W-:Y:S01]  /*8d20*/  IMAD R79, R61.reuse, 0x13, RZ ;  /* 0x000000133d4f7824 */ /* 0x040fe200078e02ff */
[----:B------:R-:W-:Y:S01]  /*8d30*/  LEA.HI R63, R66, 0x8, RZ, 0x1e ;  /* 0x00000008423f7811 */ /* 0x000fe200078ff0ff */
[----:B------:R-:W-:Y:S01]  /*8d40*/  IMAD R80, R61, 0x14, RZ ;  /* 0x000000143d507824 */ /* 0x000fe200078e02ff */
[-C--:B------:R-:W-:Y:S01]  /*8d50*/  LEA.HI.X.SX32 R37, R27, R2.reuse, 0x1, P0 ;  /* 0x000000021b257211 */ /* 0x080fe200000f0eff */
[----:B------:R-:W-:Y:S01]  /*8d60*/  IMAD R81, R61, 0x15, RZ ;  /* 0x000000153d517824 */ /* 0x000fe200078e02ff */
[-C--:B-1----:R-:W-:Y:S01]  /*8d70*/  LEA R34, P1, R29, R7.reuse, 0x1 ;  /* 0x000000071d227211 */ /* 0x082fe200078208ff */
[----:B------:R-:W-:Y:S01]  /*8d80*/  IMAD.IADD R67, R68, 0x1, R63 ;  /* 0x0000000144437824 */ /* 0x000fe200078e023f */
[-C--:B------:R-:W-:Y:S01]  /*8d90*/  LEA.HI.X.SX32 R27, R25, R2.reuse, 0x1, P2 ;  /* 0x00000002191b7211 */ /* 0x080fe200010f0eff */
[----:B------:R-:W-:Y:S01]  /*8da0*/  STL.64 [R1+0x750], R36 ;  /* 0x0007502401007387 */ /* 0x000fe20000100a00 */
[----:B------:R-:W-:Y:S01]  /*8db0*/  LEA.HI.X.SX32 R35, R29, R2, 0x1, P1 ;  /* 0x000000021d237211 */ /* 0x000fe200008f0eff */
[----:B--2---:R-:W-:Y:S01]  /*8dc0*/  IMAD R11, R6, 0x8, R5 ;  /* 0x00000008060b7824 */ /* 0x004fe200078e0205 */
[----:B------:R-:W-:Y:S01]  /*8dd0*/  LEA R28, P1, R13, R7, 0x1 ;  /* 0x000000070d1c7211 */ /* 0x000fe200078208ff */
[----:B------:R0:W-:Y:S01]  /*8de0*/  STL.64 [R1+0x740], R30 ;  /* 0x0007401e01007387 */ /* 0x0001e20000100a00 */
[----:B------:R-:W-:Y:S01]  /*8df0*/  IADD3 R69, R68, R48, RZ ;  /* 0x0000003044457210 */ /* 0x000fe20007ffe0ff */
[----:B------:R-:W-:Y:S01]  /*8e00*/  IMAD R67, R61, 0x7, RZ ;  /* 0x000000073d437824 */ /* 0x000fe200078e02ff */
[-C--:B------:R-:W-:Y:S01]  /*8e10*/  LEA.HI.X.SX32 R29, R13, R2.reuse, 0x1, P1 ;  /* 0x000000020d1d7211 */ /* 0x080fe200008f0eff */
[----:B------:R1:W-:Y:S01]  /*8e20*/  STL.64 [R1+0x748], R34 ;  /* 0x0007482201007387 */ /* 0x0003e20000100a00 */
[----:B------:R-:W-:Y:S01]  /*8e30*/  LEA R14, R6, R11, 0x3 ;  /* 0x0000000b060e7211 */ /* 0x000fe200078e18ff */
[C---:B------:R-:W-:Y:S01]  /*8e40*/  IMAD R82, R61.reuse, 0x16, RZ ;  /* 0x000000163d527824 */ /* 0x040fe200078e02ff */
[----:B------:R-:W-:Y:S01]  /*8e50*/  SHF.L.U32 R48, R48, 0x4, RZ ;  /* 0x0000000430307819 */ /* 0x000fe200000006ff */
[----:B------:R-:W-:Y:S01]  /*8e60*/  IMAD R83, R61, 0x17, RZ ;  /* 0x000000173d537824 */ /* 0x000fe200078e02ff */
[----:B------:R-:W-:Y:S01]  /*8e70*/  SHF.L.U32 R51, R51, 0x4, RZ ;  /* 0x0000000433337819 */ /* 0x000fe200000006ff */
[----:B------:R-:W-:Y:S01]  /*8e80*/  IMAD R8, R6, 0x8, R14 ;  /* 0x0000000806087824 */ /* 0x000fe200078e020e */
[----:B------:R-:W-:Y:S01]  /*8e90*/  SHF.L.U32 R54, R54, 0x4, RZ ;  /* 0x0000000436367819 */ /* 0x000fe200000006ff */
[----:B------:R-:W-:Y:S01]  /*8ea0*/  IMAD R84, R61, 0x18, RZ ;  /* 0x000000183d547824 */ /* 0x000fe200078e02ff */
[----:B0-----:R-:W-:Y:S01]  /*8eb0*/  LEA R30, P0, R9, R7, 0x1 ;  /* 0x00000007091e7211 */ /* 0x001fe200078008ff */
[----:B------:R-:W-:Y:S01]  /*8ec0*/  IMAD R85, R61, 0x19, RZ ;  /* 0x000000193d557824 */ /* 0x000fe200078e02ff */
[----:B------:R-:W-:Y:S01]  /*8ed0*/  SHF.L.U32 R57, R57, 0x4, RZ ;  /* 0x0000000439397819 */ /* 0x000fe200000006ff */
[----:B------:R-:W-:Y:S01]  /*8ee0*/  IMAD R86, R61, 0x1a, RZ ;  /* 0x0000001a3d567824 */ /* 0x000fe200078e02ff */
[----:B------:R-:W-:Y:S01]  /*8ef0*/  LEA.HI.X.SX32 R31, R9, R2, 0x1, P0 ;  /* 0x00000002091f7211 */ /* 0x000fe200000f0eff */
[----:B------:R-:W-:Y:S01]  /*8f00*/  IMAD R9, R6, 0x8, R8 ;  /* 0x0000000806097824 */ /* 0x000fe200078e0208 */
[----:B------:R-:W-:Y:S01]  /*8f10*/  IADD3 R69, R68, R62, RZ ;  /* 0x0000003e44457210 */ /* 0x000fe20007ffe0ff */
[C---:B------:R-:W-:Y:S01]  /*8f20*/  IMAD R69, R61.reuse, 0x9, RZ ;  /* 0x000000093d457824 */ /* 0x040fe200078e02ff */
[----:B------:R-:W-:Y:S01]  /*8f30*/  CS2R R32, SRZ ;  /* 0x0000000000207805 */ /* 0x000fe2000001ff00 */
[----:B------:R0:W-:Y:S01]  /*8f40*/  STL.64 [R1+0x738], R30 ;  /* 0x0007381e01007387 */ /* 0x0001e20000100a00 */
[----:B------:R-:W-:Y:S01]  /*8f50*/  LEA R13, R6, R9, 0x3 ;  /* 0x00000009060d7211 */ /* 0x000fe200078e18ff */
[C---:B------:R-:W-:Y:S01]  /*8f60*/  IMAD R87, R61.reuse, 0x1b, RZ ;  /* 0x0000001b3d577824 */ /* 0x040fe200078e02ff */
[----:B-1----:R-:W-:Y:S01]  /*8f70*/  CS2R R34, SRZ ;  /* 0x0000000000227805 */ /* 0x002fe2000001ff00 */
[----:B------:R1:W-:Y:S01]  /*8f80*/  STL.64 [R1+0x730], R28 ;  /* 0x0007301c01007387 */ /* 0x0003e20000100a00 */
[C---:B------:R-:W-:Y:S01]  /*8f90*/  IMAD R88, R61.reuse, 0x1c, RZ ;  /* 0x0000001c3d587824 */ /* 0x040fe200078e02ff */
[----:B------:R-:W-:Y:S01]  /*8fa0*/  CS2R R36, SRZ ;  /* 0x0000000000247805 */ /* 0x000fe2000001ff00 */
[C---:B------:R-:W-:Y:S01]  /*8fb0*/  IMAD R89, R61.reuse, 0x1d, RZ ;  /* 0x0000001d3d597824 */ /* 0x040fe200078e02ff */
[----:B------:R2:W-:Y:S01]  /*8fc0*/  STL.64 [R1+0x728], R26 ;  /* 0x0007281a01007387 */ /* 0x0005e20000100a00 */
[----:B------:R-:W-:-:S02]  /*8fd0*/  IMAD R90, R61, 0x1e, RZ ;  /* 0x0000001e3d5a7824 */ /* 0x000fc400078e02ff */
[----:B------:R-:W-:Y:S01]  /*8fe0*/  IMAD R91, R61, 0x1f, RZ ;  /* 0x0000001f3d5b7824 */ /* 0x000fe200078e02ff */
[----:B0-----:R-:W-:-:S04]  /*8ff0*/  LEA R30, P0, R3, R7, 0x1 ;  /* 0x00000007031e7211 */ /* 0x001fc800078008ff */
[-C--:B------:R-:W-:Y:S01]  /*9000*/  LEA.HI.X.SX32 R31, R3, R2.reuse, 0x1, P0 ;  /* 0x00000002031f7211 */ /* 0x080fe200000f0eff */
[C---:B------:R-:W-:Y:S01]  /*9010*/  IMAD R3, R6.reuse, 0x8, R13 ;  /* 0x0000000806037824 */ /* 0x040fe200078e020d */
[-C--:B-1----:R-:W-:Y:S02]  /*9020*/  LEA R28, P1, R21, R7.reuse, 0x1 ;  /* 0x00000007151c7211 */ /* 0x082fe400078208ff */
[-C--:B--2---:R-:W-:Y:S01]  /*9030*/  LEA R26, P2, R23, R7.reuse, 0x1 ;  /* 0x00000007171a7211 */ /* 0x084fe200078408ff */
[----:B------:R0:W-:Y:S01]  /*9040*/  STL.64 [R1+0x720], R30 ;  /* 0x0007201e01007387 */ /* 0x0001e20000100a00 */
[-C--:B------:R-:W-:Y:S01]  /*9050*/  LEA.HI.X.SX32 R29, R21, R2.reuse, 0x1, P1 ;  /* 0x00000002151d7211 */ /* 0x080fe200008f0eff */
[----:B------:R-:W-:Y:S01]  /*9060*/  IMAD R10, R6, 0x8, R3 ;  /* 0x00000008060a7824 */ /* 0x000fe200078e0203 */
[----:B------:R-:W-:Y:S02]  /*9070*/  LEA.HI.X.SX32 R27, R23, R2, 0x1, P2 ;  /* 0x00000002171b7211 */ /* 0x000fe400010f0eff */
[----:B------:R-:W-:-:S02]  /*9080*/  LEA R24, P1, R17, R7, 0x1 ;  /* 0x0000000711187211 */ /* 0x000fc400078208ff */
[-C--:B------:R-:W-:Y:S01]  /*9090*/  LEA R20, P2, R19, R7.reuse, 0x1 ;  /* 0x0000000713147211 */ /* 0x080fe200078408ff */
[----:B------:R1:W-:Y:S01]  /*90a0*/  STL.64 [R1+0x710], R26 ;  /* 0x0007101a01007387 */ /* 0x0003e20000100a00 */
[-C--:B------:R-:W-:Y:S02]  /*90b0*/  LEA.HI.X.SX32 R25, R17, R2.reuse, 0x1, P1 ;  /* 0x0000000211197211 */ /* 0x080fe400008f0eff */
[----:B------:R-:W-:Y:S01]  /*90c0*/  LEA.HI.X.SX32 R21, R19, R2, 0x1, P2 ;  /* 0x0000000213157211 */ /* 0x000fe200010f0eff */
[----:B------:R2:W-:Y:S01]  /*90d0*/  STL.64 [R1+0x718], R28 ;  /* 0x0007181c01007387 */ /* 0x0005e20000100a00 */
[----:B------:R-:W-:Y:S01]  /*90e0*/  LEA R16, P2, R14, R7, 0x1 ;  /* 0x000000070e107211 */ /* 0x000fe200078408ff */
[----:B0-----:R-:W-:Y:S01]  /*90f0*/  CS2R R30, SRZ ;  /* 0x00000000001e7805 */ /* 0x001fe2000001ff00 */
[----:B------:R-:W-:Y:S02]  /*9100*/  LEA R12, R6, R10, 0x3 ;  /* 0x0000000a060c7211 */ /* 0x000fe400078e18ff */
[----:B------:R-:W-:-:S02]  /*9110*/  LEA.HI.X.SX32 R17, R14, R2, 0x1, P2 ;  /* 0x000000020e117211 */ /* 0x000fc400010f0eff */
[----:B-1----:R-:W-:Y:S01]  /*9120*/  LEA R26, P0, R15, R7, 0x1 ;  /* 0x000000070f1a7211 */ /* 0x002fe200078008ff */
[----:B------:R-:W-:-:S03]  /*9130*/  IMAD R4, R6, 0x8, R12 ;  /* 0x0000000806047824 */ /* 0x000fc600078e020c */
[----:B------:R-:W-:Y:S01]  /*9140*/  LEA.HI.X.SX32 R27, R15, R2, 0x1, P0 ;  /* 0x000000020f1b7211 */ /* 0x000fe200000f0eff */
[----:B--2---:R-:W-:Y:S01]  /*9150*/  CS2R R28, SRZ ;  /* 0x00000000001c7805 */ /* 0x004fe2000001ff00 */
[----:B------:R-:W-:-:S03]  /*9160*/  LEA R22, P0, R5, R7, 0x1 ;  /* 0x0000000705167211 */ /* 0x000fc600078008ff */
[----:B------:R0:W-:Y:S01]  /*9170*/  STL.64 [R1+0x708], R26 ;  /* 0x0007081a01007387 */ /* 0x0001e20000100a00 */
[----:B------:R-:W-:Y:S01]  /*9180*/  LEA.HI.X.SX32 R23, R5, R2, 0x1, P0 ;  /* 0x0000000205177211 */ /* 0x000fe200000f0eff */
[----:B------:R-:W-:Y:S02]  /*9190*/  IMAD R5, R6, 0x8, R4 ;  /* 0x0000000806057824 */ /* 0x000fe400078e0204 */
[----:B------:R1:W-:Y:S04]  /*91a0*/  STL.64 [R1+0x700], R24 ;  /* 0x0007001801007387 */ /* 0x0003e80000100a00 */
[----:B------:R2:W-:Y:S04]  /*91b0*/  STL.64 [R1+0x6f8], R20 ;  /* 0x0006f81401007387 */ /* 0x0005e80000100a00 */
[----:B------:R3:W-:Y:S01]  /*91c0*/  STL.64 [R1+0x6f0], R22 ;  /* 0x0006f01601007387 */ /* 0x0007e20000100a00 */
[----:B0-----:R-:W-:Y:S01]  /*91d0*/  CS2R R26, SRZ ;  /* 0x00000000001a7805 */ /* 0x001fe2000001ff00 */
[----:B-1----:R-:W-:Y:S01]  /*91e0*/  CS2R R24, SRZ ;  /* 0x0000000000187805 */ /* 0x002fe2000001ff00 */
[----:B--2---:R-:W-:-:S04]  /*91f0*/  LEA R20, P1, R11, R7, 0x1 ;  /* 0x000000070b147211 */ /* 0x004fc800078208ff */
[-C--:B------:R-:W-:Y:S01]  /*9200*/  LEA.HI.X.SX32 R21, R11, R2.reuse, 0x1, P1 ;  /* 0x000000020b157211 */ /* 0x080fe200008f0eff */
[----:B---3--:R-:W-:Y:S01]  /*9210*/  CS2R R22, SRZ ;  /* 0x0000000000167805 */ /* 0x008fe2000001ff00 */
[C---:B------:R-:W-:Y:S02]  /*9220*/  LEA R18, P1, R9.reuse, R7, 0x1 ;  /* 0x0000000709127211 */ /* 0x040fe400078208ff */
[----:B------:R-:W-:Y:S01]  /*9230*/  LEA R11, R6, R5, 0x3 ;  /* 0x00000005060b7211 */ /* 0x000fe200078e18ff */
[----:B------:R0:W-:Y:S01]  /*9240*/  STL.64 [R1+0x6e8], R20 ;  /* 0x0006e81401007387 */ /* 0x0001e20000100a00 */
[----:B------:R-:W-:-:S03]  /*9250*/  LEA.HI.X.SX32 R19, R9, R2, 0x1, P1 ;  /* 0x0000000209137211 */ /* 0x000fc600008f0eff */
[----:B------:R1:W-:Y:S01]  /*9260*/  STL.64 [R1+0x6e0], R16 ;  /* 0x0006e01001007387 */ /* 0x0003e20000100a00 */
[CC--:B0-----:R-:W-:Y:S02]  /*9270*/  LEA R20, P0, R8.reuse, R7.reuse, 0x1 ;  /* 0x0000000708147211 */ /* 0x0c1fe400078008ff */
[CC--:B-1----:R-:W-:Y:S02]  /*9280*/  LEA R16, P2, R13.reuse, R7.reuse, 0x1 ;  /* 0x000000070d107211 */ /* 0x0c2fe400078408ff */
[-C--:B------:R-:W-:Y:S01]  /*9290*/  LEA.HI.X.SX32 R21, R8, R2.reuse, 0x1, P0 ;  /* 0x0000000208157211 */ /* 0x080fe200000f0eff */
[----:B------:R-:W-:Y:S01]  /*92a0*/  IMAD R8, R6, 0x8, R11 ;  /* 0x0000000806087824 */ /* 0x000fe200078e020b */
[----:B------:R-:W-:Y:S02]  /*92b0*/  LEA.HI.X.SX32 R17, R13, R2, 0x1, P2 ;  /* 0x000000020d117211 */ /* 0x000fe400010f0eff */
[----:B------:R-:W-:Y:S01]  /*92c0*/  LEA R14, P2, R12, R7, 0x1 ;  /* 0x000000070c0e7211 */ /* 0x000fe200078408ff */
[----:B------:R0:W-:Y:S01]  /*92d0*/  STL.64 [R1+0x6d8], R20 ;  /* 0x0006d81401007387 */ /* 0x0001e20000100a00 */
[----:B------:R-:W-:-:S02]  /*92e0*/  IMAD R9, R6, 0x8, R8 ;  /* 0x0000000806097824 */ /* 0x000fc400078e0208 */
[-C--:B------:R-:W-:Y:S01]  /*92f0*/  LEA.HI.X.SX32 R15, R12, R2.reuse, 0x1, P2 ;  /* 0x000000020c0f7211 */ /* 0x080fe200010f0eff */
[----:B------:R1:W-:Y:S04]  /*9300*/  STL.64 [R1+0x6d0], R18 ;  /* 0x0006d01201007387 */ /* 0x0003e80000100a00 */
[----:B------:R2:W-:Y:S01]  /*9310*/  STL.64 [R1+0x6c8], R16 ;  /* 0x0006c81001007387 */ /* 0x0005e20000100a00 */
[----:B0-----:R-:W-:Y:S01]  /*9320*/  CS2R R20, SRZ ;  /* 0x0000000000147805 */ /* 0x001fe2000001ff00 */
[CC--:B-1----:R-:W-:Y:S02]  /*9330*/  LEA R18, P0, R3.reuse, R7.reuse, 0x1 ;  /* 0x0000000703127211 */ /* 0x0c2fe400078008ff */
[----:B--2---:R-:W-:Y:S02]  /*9340*/  LEA R16, P1, R10, R7, 0x1 ;  /* 0x000000070a107211 */ /* 0x004fe400078208ff */
[----:B------:R-:W-:-:S02]  /*9350*/  LEA.HI.X.SX32 R19, R3, R2, 0x1, P0 ;  /* 0x0000000203137211 */ /* 0x000fc400000f0eff */
[----:B------:R-:W-:Y:S02]  /*9360*/  LEA.HI.X.SX32 R17, R10, R2, 0x1, P1 ;  /* 0x000000020a117211 */ /* 0x000fe400008f0eff */
[C---:B------:R-:W-:Y:S01]  /*9370*/  LEA R10, R6.reuse, R9, 0x3 ;  /* 0x00000009060a7211 */ /* 0x040fe200078e18ff */
[----:B------:R0:W-:Y:S04]  /*9380*/  STL.64 [R1+0x6c0], R18 ;  /* 0x0006c01201007387 */ /* 0x0001e80000100a00 */
[----:B------:R1:W-:Y:S01]  /*9390*/  STL.64 [R1+0x6b8], R16 ;  /* 0x0006b81001007387 */ /* 0x0003e20000100a00 */
[----:B------:R-:W-:-:S03]  /*93a0*/  IMAD R3, R6, 0x8, R10 ;  /* 0x0000000806037824 */ /* 0x000fc600078e020a */
[----:B------:R2:W-:Y:S01]  /*93b0*/  STL.64 [R1+0x6b0], R14 ;  /* 0x0006b00e01007387 */ /* 0x0005e20000100a00 */
[CC--:B0-----:R-:W-:Y:S02]  /*93c0*/  LEA R18, P0, R4.reuse, R7.reuse, 0x1 ;  /* 0x0000000704127211 */ /* 0x0c1fe400078008ff */
[-C--:B-1----:R-:W-:Y:S02]  /*93d0*/  LEA R16, P1, R5, R7.reuse, 0x1 ;  /* 0x0000000705107211 */ /* 0x082fe400078208ff */
[-C--:B------:R-:W-:Y:S01]  /*93e0*/  LEA.HI.X.SX32 R19, R4, R2.reuse, 0x1, P0 ;  /* 0x0000000204137211 */ /* 0x080fe200000f0eff */
[----:B------:R-:W-:Y:S01]  /*93f0*/  IMAD R4, R6, 0x8, R3 ;  /* 0x0000000806047824 */ /* 0x000fe200078e0203 */
[----:B--2---:R-:W-:Y:S02]  /*9400*/  LEA R14, P2, R11, R7, 0x1 ;  /* 0x000000070b0e7211 */ /* 0x004fe400078408ff */
[-C--:B------:R-:W-:Y:S01]  /*9410*/  LEA.HI.X.SX32 R17, R5, R2.reuse, 0x1, P1 ;  /* 0x0000000205117211 */ /* 0x080fe200008f0eff */
[----:B------:R0:W-:Y:S01]  /*9420*/  STL.64 [R1+0x6a8], R18 ;  /* 0x0006a81201007387 */ /* 0x0001e20000100a00 */
[----:B------:R-:W-:-:S02]  /*9430*/  LEA.HI.X.SX32 R15, R11, R2, 0x1, P2 ;  /* 0x000000020b0f7211 */ /* 0x000fc400010f0eff */
[-C--:B------:R-:W-:Y:S01]  /*9440*/  LEA R12, P2, R10, R7.reuse, 0x1 ;  /* 0x000000070a0c7211 */ /* 0x080fe200078408ff */
[----:B------:R1:W-:Y:S01]  /*9450*/  STL.64 [R1+0x6a0], R16 ;  /* 0x0006a01001007387 */ /* 0x0003e20000100a00 */
[----:B------:R-:W-:Y:S02]  /*9460*/  LEA R5, R6, R4, 0x3 ;  /* 0x0000000406057211 */ /* 0x000fe400078e18ff */
[----:B------:R-:W-:Y:S01]  /*9470*/  LEA.HI.X.SX32 R13, R10, R2, 0x1, P2 ;  /* 0x000000020a0d7211 */ /* 0x000fe200010f0eff */
[----:B------:R2:W-:Y:S01]  /*9480*/  STL.64 [R1+0x698], R14 ;  /* 0x0006980e01007387 */ /* 0x0005e20000100a00 */
[----:B------:R-:W-:Y:S01]  /*9490*/  CS2R R10, SRZ ;  /* 0x00000000000a7805 */ /* 0x000fe2000001ff00 */
[----:B------:R-:W-:Y:S01]  /*94a0*/  IMAD R6, R6, 0x8, R5 ;  /* 0x0000000806067824 */ /* 0x000fe200078e0205 */
[----:B0-----:R-:W-:Y:S01]  /*94b0*/  CS2R R18, SRZ ;  /* 0x0000000000127805 */ /* 0x001fe2000001ff00 */
[-C--:B-1----:R-:W-:Y:S02]  /*94c0*/  LEA R16, P0, R8, R7.reuse, 0x1 ;  /* 0x0000000708107211 */ /* 0x082fe400078008ff */
[----:B--2---:R-:W-:-:S02]  /*94d0*/  LEA R14, P1, R9, R7, 0x1 ;  /* 0x00000007090e7211 */ /* 0x004fc400078208ff */
[-C--:B------:R-:W-:Y:S02]  /*94e0*/  LEA.HI.X.SX32 R17, R8, R2.reuse, 0x1, P0 ;  /* 0x0000000208117211 */ /* 0x080fe400000f0eff */
[-C--:B------:R-:W-:Y:S02]  /*94f0*/  LEA.HI.X.SX32 R15, R9, R2.reuse, 0x1, P1 ;  /* 0x00000002090f7211 */ /* 0x080fe400008f0eff */
[C---:B------:R-:W-:Y:S01]  /*9500*/  LEA R8, P3, R6.reuse, R7, 0x1 ;  /* 0x0000000706087211 */ /* 0x040fe200078608ff */
[----:B------:R0:W-:Y:S03]  /*9510*/  STL.64 [R1+0x690], R16 ;  /* 0x0006901001007387 */ /* 0x0001e60000100a00 */
[----:B------:R-:W-:Y:S01]  /*9520*/  LEA.HI.X.SX32 R9, R6, R2, 0x1, P3 ;  /* 0x0000000206097211 */ /* 0x000fe200018f0eff */
[----:B------:R1:W-:Y:S01]  /*9530*/  STL.64 [R1+0x688], R14 ;  /* 0x0006880e01007387 */ /* 0x0003e20000100a00 */
[----:B------:R-:W-:-:S03]  /*9540*/  IMAD.MOV.U32 R6, RZ, RZ, -0x800000 ;  /* 0xff800000ff067424 */ /* 0x000fc600078e00ff */
[----:B------:R2:W-:Y:S01]  /*9550*/  STL.64 [R1+0x680], R12 ;  /* 0x0006800c01007387 */ /* 0x0005e20000100a00 */
[CC--:B0-----:R-:W-:Y:S02]  /*9560*/  LEA R16, P0, R3.reuse, R7.reuse, 0x1 ;  /* 0x0000000703107211 */ /* 0x0c1fe400078008ff */
[CC--:B-1----:R-:W-:Y:S02]  /*9570*/  LEA R14, P1, R4.reuse, R7.reuse, 0x1 ;  /* 0x00000007040e7211 */ /* 0x0c2fe400078208ff */
[-C--:B------:R-:W-:Y:S01]  /*9580*/  LEA.HI.X.SX32 R17, R3, R2.reuse, 0x1, P0 ;  /* 0x0000000203117211 */ /* 0x080fe200000f0eff */
[----:B------:R-:W-:Y:S01]  /*9590*/  IMAD.MOV.U32 R3, RZ, RZ, 0x3f800000 ;  /* 0x3f800000ff037424 */ /* 0x000fe200078e00ff */
[C---:B--2---:R-:W-:Y:S02]  /*95a0*/  LEA R12, P2, R5.reuse, R7, 0x1 ;  /* 0x00000007050c7211 */ /* 0x044fe400078408ff */
[-C--:B------:R-:W-:Y:S01]  /*95b0*/  LEA.HI.X.SX32 R15, R4, R2.reuse, 0x1, P1 ;  /* 0x00000002040f7211 */ /* 0x080fe200008f0eff */
[----:B------:R0:W-:Y:S01]  /*95c0*/  STL.64 [R1+0x678], R16 ;  /* 0x0006781001007387 */ /* 0x0001e20000100a00 */
[----:B------:R-:W-:Y:S01]  /*95d0*/  LEA.HI.X.SX32 R13, R5, R2, 0x1, P2 ;  /* 0x00000002050d7211 */ /* 0x000fe200010f0eff */
[----:B------:R-:W-:Y:S01]  /*95e0*/  IMAD.MOV.U32 R5, RZ, RZ, -0x800000 ;  /* 0xff800000ff057424 */ /* 0x000fe200078e00ff */
[----:B------:R-:W-:Y:S01]  /*95f0*/  MOV R4, 0xff800000 ;  /* 0xff80000000047802 */ /* 0x000fe20000000f00 */
[----:B------:R-:W-:Y:S01]  /*9600*/  STL.64 [R1+0x670], R14 ;  /* 0x0006700e01007387 */ /* 0x000fe20000100a00 */
[----:B------:R-:W-:Y:S01]  /*9610*/  LEA.HI R2, R66, R68, RZ, 0x1e ;  /* 0x0000004442027211 */ /* 0x000fe200078ff0ff */
[----:B------:R-:W-:-:S02]  /*9620*/  IMAD.IADD R66, R68, 0x1, R58 ;  /* 0x0000000144427824 */ /* 0x000fc400078e023a */
[----:B------:R-:W-:Y:S01]  /*9630*/  STL.64 [R1+0x668], R12 ;  /* 0x0006680c01007387 */ /* 0x000fe20000100a00 */
[C---:B------:R-:W-:Y:S02]  /*9640*/  IMAD.IADD R66, R68.reuse, 0x1, R55 ;  /* 0x0000000144427824 */ /* 0x040fe400078e0237 */
[C---:B------:R-:W-:Y:S01]  /*9650*/  IMAD.IADD R66, R68.reuse, 0x1, R52 ;  /* 0x0000000144427824 */ /* 0x040fe200078e0234 */
[----:B------:R-:W-:Y:S01]  /*9660*/  STL.64 [R1+0x660], R8 ;  /* 0x0006600801007387 */ /* 0x000fe20000100a00 */
[C---:B------:R-:W-:Y:S01]  /*9670*/  IMAD.IADD R66, R68.reuse, 0x1, R49 ;  /* 0x0000000144427824 */ /* 0x040fe200078e0231 */
[----:B0-----:R-:W-:Y:S01]  /*9680*/  CS2R R16, SRZ ;  /* 0x0000000000107805 */ /* 0x001fe2000001ff00 */
[----:B------:R-:W-:Y:S01]  /*9690*/  IMAD.IADD R66, R68, 0x1, R46 ;  /* 0x0000000144427824 */ /* 0x000fe200078e022e */
[----:B------:R0:W-:Y:S01]  /*96a0*/  STL [R1+0x658], R3 ;  /* 0x0006580301007387 */ /* 0x0001e20000100800 */
[----:B------:R-:W-:Y:S01]  /*96b0*/  LOP3.LUT R66, R124, 0x30, R45, 0x78, !PT ;  /* 0x000000307c427812 */ /* 0x000fe200078e782d */
[----:B------:R-:W-:Y:S01]  /*96c0*/  IMAD.SHL.U32 R46, R46, 0x10, RZ ;  /* 0x000000102e2e7824 */ /* 0x000fe200078e00ff */
[----:B------:R-:W-:Y:S01]  /*96d0*/  LEA.HI R45, R65, R44, RZ, 0x1e ;  /* 0x0000002c412d7211 */ /* 0x000fe200078ff0ff */
[----:B------:R-:W-:Y:S01]  /*96e0*/  STL [R1+0x160], R5 ;  /* 0x0001600501007387 */ /* 0x000fe20000100800 */
[----:B------:R-:W-:Y:S01]  /*96f0*/  IMAD.SHL.U32 R44, R63, 0x10, RZ ;  /* 0x000000103f2c7824 */ /* 0x000fe200078e00ff */
[----:B------:R-:W-:Y:S01]  /*9700*/  SHF.L.U32 R45, R62, 0x4, RZ ;  /* 0x000000043e2d7819 */ /* 0x000fe200000006ff */
[C---:B------:R-:W-:Y:S01]  /*9710*/  IMAD.IADD R46, R60.reuse, 0x1, R46 ;  /* 0x000000013c2e7824 */ /* 0x040fe200078e022e */
[----:B------:R-:W-:Y:S01]  /*9720*/  STL [R1+0x164], R4 ;  /* 0x0001640401007387 */ /* 0x000fe20000100800 */
[----:B------:R-:W-:Y:S01]  /*9730*/  IMAD.SHL.U32 R49, R49, 0x10, RZ ;  /* 0x0000001031317824 */ /* 0x000fe200078e00ff */
[C---:B------:R-:W-:Y:S01]  /*9740*/  IADD3 R98, R60.reuse, R44, RZ ;  /* 0x0000002c3c627210 */ /* 0x040fe20007ffe0ff */
[C---:B------:R-:W-:Y:S01]  /*9750*/  IMAD.IADD R44, R60.reuse, 0x1, R45 ;  /* 0x000000013c2c7824 */ /* 0x040fe200078e022d */
[----:B------:R-:W-:Y:S01]  /*9760*/  STL [R1+0x168], R6 ;  /* 0x0001680601007387 */ /* 0x000fe20000100800 */
[----:B------:R-:W-:Y:S01]  /*9770*/  IADD3 R45, R60, R47, RZ ;  /* 0x0000002f3c2d7210 */ /* 0x000fe20007ffe0ff */
[----:B------:R-:W-:Y:S01]  /*9780*/  IMAD.SHL.U32 R52, R52, 0x10, RZ ;  /* 0x0000001034347824 */ /* 0x000fe200078e00ff */
[----:B------:R-:W-:Y:S01]  /*9790*/  LOP3.LUT R47, R0, 0x20, RZ, 0x3c, !PT ;  /* 0x00000020002f7812 */ /* 0x000fe200078e3cff */
[----:B------:R-:W-:Y:S01]  /*97a0*/  STL [R1+0x16c], R5 ;  /* 0x00016c0501007387 */ /* 0x000fe20000100800 */
[----:B------:R-:W-:Y:S01]  /*97b0*/  IMAD.SHL.U32 R55, R55, 0x10, RZ ;  /* 0x0000001037377824 */ /* 0x000fe200078e00ff */
[----:B0-----:R-:W-:Y:S01]  /*97c0*/  CS2R R2, SRZ ;  /* 0x0000000000027805 */ /* 0x001fe2000001ff00 */
[----:B------:R-:W-:Y:S01]  /*97d0*/  IMAD.SHL.U32 R58, R58, 0x10, RZ ;  /* 0x000000103a3a7824 */ /* 0x000fe200078e00ff */
[----:B------:R-:W-:Y:S01]  /*97e0*/  STL [R1+0x3b4], R4 ;  /* 0x0003b40401007387 */ /* 0x000fe20000100800 */
[C---:B------:R-:W-:Y:S01]  /*97f0*/  IMAD.SHL.U32 R62, R61.reuse, 0x2, RZ ;  /* 0x000000023d3e7824 */ /* 0x040fe200078e00ff */
[----:B------:R-:W-:Y:S01]  /*9800*/  CS2R R8, SRZ ;  /* 0x0000000000087805 */ /* 0x000fe2000001ff00 */
[C---:B------:R-:W-:Y:S01]  /*9810*/  IMAD R63, R61.reuse, 0x3, RZ ;  /* 0x000000033d3f7824 */ /* 0x040fe200078e02ff */
[----:B------:R0:W-:Y:S01]  /*9820*/  STL [R1+0x5c4], R6 ;  /* 0x0005c40601007387 */ /* 0x0001e20000100800 */
[C---:B------:R-:W-:Y:S01]  /*9830*/  IMAD R65, R61.reuse, 0x5, RZ ;  /* 0x000000053d417824 */ /* 0x040fe200078e02ff */
[----:B------:R-:W-:Y:S01]  /*9840*/  CS2R R12, SRZ ;  /* 0x00000000000c7805 */ /* 0x000fe2000001ff00 */
[C---:B------:R-:W-:Y:S01]  /*9850*/  IMAD R66, R61.reuse, 0x6, RZ ;  /* 0x000000063d427824 */ /* 0x040fe200078e02ff */
[----:B------:R1:W-:Y:S01]  /*9860*/  STL [R1+0x5c8], R5 ;  /* 0x0005c80501007387 */ /* 0x0003e20000100800 */
[----:B------:R-:W-:Y:S01]  /*9870*/  IMAD.SHL.U32 R68, R61, 0x8, RZ ;  /* 0x000000083d447824 */ /* 0x000fe200078e00ff */
[----:B------:R-:W-:-:S02]  /*9880*/  CS2R R14, SRZ ;  /* 0x00000000000e7805 */ /* 0x000fc4000001ff00 */
        /* <DEDUP_REMOVED lines=17> */
[----:B------:R-:W-:Y:S04]  /*99a0*/  STL [R1+0x5e0], R5 ;  /* 0x0005e00501007387 */ /* 0x000fe80000100800 */
[----:B------:R-:W-:Y:S01]  /*99b0*/  STL [R1+0x1c0], RZ ;  /* 0x0001c0ff01007387 */ /* 0x000fe20000100800 */
[----:B0-----:R-:W-:-:S03]  /*99c0*/  CS2R R6, SRZ ;  /* 0x0000000000067805 */ /* 0x001fc6000001ff00 */
[----:B------:R0:W-:Y:S04]  /*99d0*/  STL [R1+0x5dc], R4 ;  /* 0x0005dc0401007387 */ /* 0x0001e80000100800 */
[----:B------:R-:W-:Y:S04]  /*99e0*/  STL [R1+0x1c4], RZ ;  /* 0x0001c4ff01007387 */ /* 0x000fe80000100800 */
[----:B------:R-:W-:Y:S01]  /*99f0*/  STL [R1+0x1c8], RZ ;  /* 0x0001c8ff01007387 */ /* 0x000fe20000100800 */
[----:B0-----:R-:W-:-:S03]  /*9a00*/  CS2R R4, SRZ ;  /* 0x0000000000047805 */ /* 0x001fc6000001ff00 */
        /* <DEDUP_REMOVED lines=213> */
[----:B------:R-:W-:Y:S04]  /*a760*/  STL [R1+0x634], R98 ;  /* 0x0006346201007387 */ /* 0x000fe80000100800 */
[----:B------:R0:W-:Y:S04]  /*a770*/  STL [R1+0x630], R44 ;  /* 0x0006302c01007387 */ /* 0x0001e80000100800 */
[----:B------:R1:W-:Y:S04]  /*a780*/  STL [R1+0x62c], R46 ;  /* 0x00062c2e01007387 */ /* 0x0003e80000100800 */
[----:B------:R2:W-:Y:S01]  /*a790*/  STL [R1+0x628], R45 ;  /* 0x0006282d01007387 */ /* 0x0005e20000100800 */
[----:B0-----:R-:W-:-:S02]  /*a7a0*/  IMAD.IADD R44, R60, 0x1, R48 ;  /* 0x000000013c2c7824 */ /* 0x001fc400078e0230 */
[----:B-1----:R-:W-:-:S03]  /*a7b0*/  IMAD.IADD R46, R60, 0x1, R49 ;  /* 0x000000013c2e7824 */ /* 0x002fc600078e0231 */
[----:B------:R0:W-:Y:S01]  /*a7c0*/  STL [R1+0x624], R44 ;  /* 0x0006242c01007387 */ /* 0x0001e20000100800 */
[----:B------:R-:W-:Y:S01]  /*a7d0*/  IMAD.WIDE R48, R61, 0x2, R96 ;  /* 0x000000023d307825 */ /* 0x000fe200078e0260 */
[C---:B--2---:R-:W-:Y:S02]  /*a7e0*/  IADD3 R45, R60.reuse, R50, RZ ;  /* 0x000000323c2d7210 */ /* 0x044fe40007ffe0ff */
[----:B------:R1:W-:Y:S04]  /*a7f0*/  STL [R1+0x620], R46 ;  /* 0x0006202e01007387 */ /* 0x0003e80000100800 */
[----:B------:R2:W-:Y:S01]  /*a800*/  STL [R1+0x61c], R45 ;  /* 0x00061c2d01007387 */ /* 0x0005e20000100800 */
[C---:B0-----:R-:W-:Y:S02]  /*a810*/  IMAD.IADD R44, R60.reuse, 0x1, R51 ;  /* 0x000000013c2c7824 */ /* 0x041fe400078e0233 */
[----:B-1----:R-:W-:-:S03]  /*a820*/  IMAD.IADD R46, R60, 0x1, R52 ;  /* 0x000000013c2e7824 */ /* 0x002fc600078e0234 */
[----:B------:R0:W-:Y:S01]  /*a830*/  STL [R1+0x618], R44 ;  /* 0x0006182c01007387 */ /* 0x0001e20000100800 */
[----:B--2---:R-:W-:-:S03]  /*a840*/  IADD3 R45, R60, R53, RZ ;  /* 0x000000353c2d7210 */ /* 0x004fc60007ffe0ff */
        /* <DEDUP_REMOVED lines=12> */
[----:B------:R1:W-:Y:S01]  /*a910*/  STL [R1+0x5fc], R46 ;  /* 0x0005fc2e01007387 */ /* 0x0003e20000100800 */
[C---:B------:R-:W-:Y:S02]  /*a920*/  LOP3.LUT R45, R0.reuse, 0x60, RZ, 0x3c, !PT ;  /* 0x00000060002d7812 */ /* 0x040fe400078e3cff */
[----:B0-----:R-:W-:Y:S02]  /*a930*/  LOP3.LUT R44, R59, 0x10, R123, 0x78, !PT ;  /* 0x000000103b2c7812 */ /* 0x001fe400078e787b */
[----:B-1----:R-:W-:-:S03]  /*a940*/  LOP3.LUT R46, R0, 0x40, RZ, 0x3c, !PT ;  /* 0x00000040002e7812 */ /* 0x002fc600078e3cff */
[----:B------:R0:W-:Y:S01]  /*a950*/  STL [R1+0x590], R44 ;  /* 0x0005902c01007387 */ /* 0x0001e20000100800 */
[----:B------:R-:W-:Y:S01]  /*a960*/  IMAD.WIDE R46, R61, 0x2, R94 ;  /* 0x000000023d2e7825 */ /* 0x000fe200078e025e */
[----:B0-----:R-:W-:-:S05]  /*a970*/  LOP3.LUT R44, R44, 0x20, RZ, 0x3c, !PT ;  /* 0x000000202c2c7812 */ /* 0x001fca00078e3cff */
[----:B------:R0:W-:Y:S04]  /*a980*/  STL [R1+0x8a4], R44 ;  /* 0x0008a42c01007387 */ /* 0x0001e80000100800 */
[----:B------:R1:W-:Y:S04]  /*a990*/  STL.64 [R1+0xaf0], R48 ;  /* 0x000af03001007387 */ /* 0x0003e80000100a00 */
[----:B------:R2:W-:Y:S01]  /*a9a0*/  STL.64 [R1+0xae8], R46 ;  /* 0x000ae82e01007387 */ /* 0x0005e20000100a00 */
[----:B0-----:R-:W-:-:S05]  /*a9b0*/  IMAD.WIDE R44, R62, 0x2, R96 ;  /* 0x000000023e2c7825 */ /* 0x001fca00078e0260 */
[----:B------:R0:W-:Y:S01]  /*a9c0*/  STL.64 [R1+0xaa0], R44 ;  /* 0x000aa02c01007387 */ /* 0x0001e20000100a00 */
[----:B-1----:R-:W-:-:S04]  /*a9d0*/  IMAD.WIDE R48, R62, 0x2, R94 ;  /* 0x000000023e307825 */ /* 0x002fc800078e025e */
[C---:B--2---:R-:W-:Y:S01]  /*a9e0*/  IMAD.WIDE R46, R63.reuse, 0x2, R96 ;  /* 0x000000023f2e7825 */ /* 0x044fe200078e0260 */
[----:B------:R1:W-:Y:S04]  /*a9f0*/  STL.64 [R1+0xa98], R48 ;  /* 0x000a983001007387 */ /* 0x0003e80000100a00 */
[----:B------:R2:W-:Y:S01]  /*aa00*/  STL.64 [R1+0xa90], R46 ;  /* 0x000a902e01007387 */ /* 0x0005e20000100a00 */
[----:B0-----:R-:W-:-:S05]  /*aa10*/  IMAD.WIDE R44, R63, 0x2, R94 ;  /* 0x000000023f2c7825 */ /* 0x001fca00078e025e */
[----:B------:R0:W-:Y:S01]  /*aa20*/  STL.64 [R1+0xa88], R44 ;  /* 0x000a882c01007387 */ /* 0x0001e20000100a00 */
[----:B-1----:R-:W-:-:S04]  /*aa30*/  IMAD.WIDE R48, R64, 0x2, R96 ;  /* 0x0000000240307825 */ /* 0x002fc800078e0260 */
[----:B--2---:R-:W-:Y:S01]  /*aa40*/  IMAD.WIDE R46, R64, 0x2, R94 ;  /* 0x00000002402e7825 */ /* 0x004fe200078e025e */
        /* <DEDUP_REMOVED lines=110> */
[----:B0-----:R-:W-:-:S05]  /*b130*/  LOP3.LUT R44, R92, 0x40, RZ, 0x3c, !PT ;  /* 0x000000405c2c7812 */ /* 0x001fca00078e3cff */
[----:B------:R1:W-:Y:S02]  /*b140*/  STL [R1+0x8a0], R44 ;  /* 0x0008a02c01007387 */ /* 0x0003e40000100800 */
.L_x_1:
[----:B-1----:R-:W2:Y:S04]  /*b150*/  LDL.64 R44, [R1+0xaf0] ;  /* 0x000af000012c7983 */ /* 0x002ea80000100a00 */
[----:B------:R-:W3:Y:S04]  /*b160*/  LDL.64 R48, [R1+0x408] ;  /* 0x0004080001307983 */ /* 0x000ee80000100a00 */
[----:B------:R-:W4:Y:S04]  /*b170*/  LDL.64 R46, [R1+0x400] ;  /* 0x00040000012e7983 */ /* 0x000f280000100a00 */
        /* <DEDUP_REMOVED lines=10> */
[----:B-----5:R-:W-:Y:S04]  /*b220*/  STL [R1+0xe64], R35 ;  /* 0x000e642301007387 */ /* 0x020fe80000100800 */
[----:B------:R-:W-:Y:S04]  /*b230*/  STL [R1+0xe60], R38 ;  /* 0x000e602601007387 */ /* 0x000fe80000100800 */
[----:B------:R0:W-:Y:S04]  /*b240*/  STL [R1+0xe5c], R39 ;  /* 0x000e5c2701007387 */ /* 0x0001e80000100800 */
[----:B------:R-:W-:Y:S04]  /*b250*/  STL [R1+0xe58], R42 ;  /* 0x000e582a01007387 */ /* 0x000fe80000100800 */
[----:B------:R1:W-:Y:S04]  /*b260*/  STL [R1+0xe54], R43 ;  /* 0x000e542b01007387 */ /* 0x0003e80000100800 */
[----:B0-----:R-:W4:Y:S04]  /*b270*/  LDL.64 R38, [R1+0xa38] ;  /* 0x000a380001267983 */ /* 0x001f280000100a00 */
[----:B------:R-:W4:Y:S04]  /*b280*/  LDL.64 R78, [R1+0xa50] ;  /* 0x000a5000014e7983 */ /* 0x000f280000100a00 */
[----:B-1----:R-:W4:Y:S04]  /*b290*/  LDL.64 R42, [R1+0xa58] ;  /* 0x000a5800012a7983 */ /* 0x002f280000100a00 */
        /* <DEDUP_REMOVED lines=15> */
[----:B------:R-:W4:Y:S01]  /*b390*/  LDL.64 R122, [R1+0x8f8] ;  /* 0x0008f800017a7983 */ /* 0x000f220000100a00 */
[----:B--2---:R-:W-:-:S04]  /*b3a0*/  IMAD.WIDE R44, R2, 0x2, R44 ;  /* 0x00000002022c7825 */ /* 0x004fc800078e022c */
[C---:B---3--:R-:W-:Y:S01]  /*b3b0*/  IMAD.WIDE R48, R2.reuse, 0x2, R48 ;  /* 0x0000000202307825 */ /* 0x048fe200078e0230 */
[----:B------:R0:W2:Y:S03]  /*b3c0*/  LDG.E.U16 R95, [R44.64] ;  /* 0x000000062c5f7981 */ /* 0x0000a6000c1e1500 */
[C---:B----4-:R-:W-:Y:S01]  /*b3d0*/  IMAD.WIDE R46, R2.reuse, 0x2, R46 ;  /* 0x00000002022e7825 */ /* 0x050fe200078e022e */
[----:B------:R1:W3:Y:S03]  /*b3e0*/  LDG.E.U16 R99, [R48.64] ;  /* 0x0000000630637981 */ /* 0x0002e6000c1e1500 */
[C---:B------:R-:W-:Y:S01]  /*b3f0*/  IMAD.WIDE R52, R2.reuse, 0x2, R52 ;  /* 0x0000000202347825 */ /* 0x040fe200078e0234 */
[----:B------:R4:W2:Y:S03]  /*b400*/  LDG.E.U16 R97, [R46.64] ;  /* 0x000000062e617981 */ /* 0x0008a6000c1e1500 */
[C---:B------:R-:W-:Y:S01]  /*b410*/  IMAD.WIDE R50, R2.reuse, 0x2, R50 ;  /* 0x0000000202327825 */ /* 0x040fe200078e0232 */
[----:B------:R4:W2:Y:S03]  /*b420*/  LDG.E.U16 R93, [R52.64] ;  /* 0x00000006345d7981 */ /* 0x0008a6000c1e1500 */
[C---:B0-----:R-:W-:Y:S01]  /*b430*/  IMAD.WIDE R44, R2.reuse, 0x2, R62 ;  /* 0x00000002022c7825 */ /* 0x041fe200078e023e */
[----:B------:R0:W2:Y:S03]  /*b440*/  LDG.E.U16 R91, [R50.64] ;  /* 0x00000006325b7981 */ /* 0x0000a6000c1e1500 */
[C---:B-1----:R-:W-:Y:S01]  /*b450*/  IMAD.WIDE R48, R2.reuse, 0x2, R68 ;  /* 0x0000000202307825 */ /* 0x042fe200078e0244 */
[----:B------:R-:W2:Y:S03]  /*b460*/  LDL.64 R62, [R1+0xa30] ;  /* 0x000a3000013e7983 */ /* 0x000ea60000100a00 */
[C---:B----4-:R-:W-:Y:S01]  /*b470*/  IMAD.WIDE R46, R2.reuse, 0x2, R64 ;  /* 0x00000002022e7825 */ /* 0x050fe200078e0240 */
[----:B------:R-:W4:Y:S03]  /*b480*/  LDL.64 R68, [R1+0xa18] ;  /* 0x000a180001447983 */ /* 0x000f260000100a00 */
[C---:B------:R-:W-:Y:S01]  /*b490*/  IMAD.WIDE R52, R2.reuse, 0x2, R58 ;  /* 0x0000000202347825 */ /* 0x040fe200078e023a */
[----:B------:R1:W3:Y:S03]  /*b4a0*/  LDG.E.U16 R64, [R44.64] ;  /* 0x000000062c407981 */ /* 0x0002e6000c1e1500 */
[C---:B0-----:R-:W-:Y:S01]  /*b4b0*/  IMAD.WIDE R50, R2.reuse, 0x2, R66 ;  /* 0x0000000202327825 */ /* 0x041fe200078e0242 */
[----:B------:R0:W3:Y:S04]  /*b4c0*/  LDG.E.U16 R70, [R48.64] ;  /* 0x0000000630467981 */ /* 0x0000e8000c1e1500 */
[----:B------:R-:W3:Y:S04]  /*b4d0*/  LDL.64 R66, [R1+0xa10] ;  /* 0x000a100001427983 */ /* 0x000ee80000100a00 */
[----:B------:R0:W3:Y:S01]  /*b4e0*/  LDG.E.U16 R65, [R46.64] ;  /* 0x000000062e417981 */ /* 0x0000e2000c1e1500 */
[----:B-1----:R-:W-:-:S03]  /*b4f0*/  IMAD.WIDE R44, R2, 0x2, R54 ;  /* 0x00000002022c7825 */ /* 0x002fc600078e0236 */
[----:B------:R-:W3:Y:S01]  /*b500*/  LDL.64 R58, [R1+0xa28] ;  /* 0x000a2800013a7983 */ /* 0x000ee20000100a00 */
[----:B0-----:R-:W-:-:S03]  /*b510*/  IMAD.WIDE R48, R2, 0x2, R60 ;  /* 0x0000000202307825 */ /* 0x001fc600078e023c */
[----:B------:R0:W3:Y:S01]  /*b520*/  LDG.E.U16 R61, [R52.64] ;  /* 0x00000006343d7981 */ /* 0x0000e2000c1e1500 */
[----:B------:R-:W-:-:S03]  /*b530*/  IMAD.WIDE R46, R2, 0x2, R56 ;  /* 0x00000002022e7825 */ /* 0x000fc600078e0238 */
[----:B------:R1:W3:Y:S04]  /*b540*/  LDG.E.U16 R57, [R48.64] ;  /* 0x0000000630397981 */ /* 0x0002e8000c1e1500 */
[----:B------:R1:W3:Y:S04]  /*b550*/  LDG.E.U16 R56, [R46.64] ;  /* 0x000000062e387981 */ /* 0x0002e8000c1e1500 */
[----:B0-----:R0:W3:Y:S04]  /*b560*/  LDG.E.U16 R53, [R44.64] ;  /* 0x000000062c357981 */ /* 0x0010e8000c1e1500 */
[----:B------:R0:W3:Y:S01]  /*b570*/  LDG.E.U16 R60, [R50.64] ;  /* 0x00000006323c7981 */ /* 0x0000e2000c1e1500 */
[----:B------:R-:W-:-:S03]  /*b580*/  IMAD.WIDE R54, R2, 0x2, R42 ;  /* 0x0000000202367825 */ /* 0x000fc600078e022a */
[----:B------:R-:W3:Y:S01]  /*b590*/  LDL.64 R42, [R1+0xa08] ;  /* 0x000a0800012a7983 */ /* 0x000ee20000100a00 */
[----:B0-----:R-:W-:-:S03]  /*b5a0*/  IMAD.WIDE R44, R2, 0x2, R38 ;  /* 0x00000002022c7825 */ /* 0x001fc600078e0226 */
[----:B------:R-:W3:Y:S01]  /*b5b0*/  LDL.64 R38, [R1+0x9e8] ;  /* 0x0009e80001267983 */ /* 0x000ee20000100a00 */
[----:B-1----:R-:W-:-:S03]  /*b5c0*/  IMAD.WIDE R46, R2, 0x2, R78 ;  /* 0x00000002022e7825 */ /* 0x002fc600078e024e */
[----:B------:R0:W3:Y:S01]  /*b5d0*/  LDG.E.U16 R52, [R54.64] ;  /* 0x0000000636347981 */ /* 0x0000e2000c1e1500 */
[----:B------:R-:W-:-:S03]  /*b5e0*/  IMAD.WIDE R48, R2, 0x2, R74 ;  /* 0x0000000202307825 */ /* 0x000fc600078e024a */
[----:B------:R1:W3:Y:S01]  /*b5f0*/  LDG.E.U16 R47, [R46.64] ;  /* 0x000000062e2f7981 */ /* 0x0002e2000c1e1500 */
[----:B------:R-:W-:-:S03]  /*b600*/  IMAD.WIDE R50, R2, 0x2, R76 ;  /* 0x0000000202327825 */ /* 0x000fc600078e024c */
[----:B------:R1:W3:Y:S01]  /*b610*/  LDG.E.U16 R48, [R48.64] ;  /* 0x0000000630307981 */ /* 0x0002e2000c1e1500 */
[----:B0-----:R-:W-:-:S03]  /*b620*/  IMAD.WIDE R54, R2, 0x2, R72 ;  /* 0x0000000202367825 */ /* 0x001fc600078e0248 */
[----:B------:R-:W3:Y:S04]  /*b630*/  LDL.64 R78, [R1+0x9d8] ;  /* 0x0009d800014e7983 */ /* 0x000ee80000100a00 */
[----:B-1----:R4:W3:Y:S04]  /*b640*/  LDG.E.U16 R46, [R50.64] ;  /* 0x00000006322e7981 */ /* 0x0028e8000c1e1500 */
[----:B------:R3:W3:Y:S04]  /*b650*/  LDG.E.U16 R49, [R44.64] ;  /* 0x000000062c317981 */ /* 0x0006e8000c1e1500 */
[----:B------:R-:W3:Y:S01]  /*b660*/  LDL.64 R76, [R1+0x9c8] ;  /* 0x0009c800014c7983 */ /* 0x000ee20000100a00 */
[----:B--2---:R-:W-:-:S04]  /*b670*/  IMAD.WIDE R62, R2, 0x2, R62 ;  /* 0x00000002023e7825 */ /* 0x004fc800078e023e */
[C---:B----4-:R-:W-:Y:S01]  /*b680*/  IMAD.WIDE R50, R2.reuse, 0x2, R68 ;  /* 0x0000000202327825 */ /* 0x050fe200078e0244 */
[----:B------:R0:W2:Y:S04]  /*b690*/  LDG.E.U16 R74, [R62.64] ;  /* 0x000000063e4a7981 */ /* 0x0000a8000c1e1500 */
[----:B------:R1:W4:Y:S04]  /*b6a0*/  LDG.E.U16 R69, [R54.64] ;  /* 0x0000000636457981 */ /* 0x000328000c1e1500 */
[----:B------:R3:W2:Y:S02]  /*b6b0*/  LDG.E.U16 R68, [R50.64] ;  /* 0x0000000632447981 */ /* 0x0006a4000c1e1500 */
[----:B---3--:R-:W-:-:S04]  /*b6c0*/  IMAD.WIDE R44, R2, 0x2, R66 ;  /* 0x00000002022c7825 */ /* 0x008fc800078e0242 */
[C---:B-1----:R-:W-:Y:S01]  /*b6d0*/  IMAD.WIDE R54, R2.reuse, 0x2, R82 ;  /* 0x0000000202367825 */ /* 0x042fe200078e0252 */
[----:B0-----:R0:W3:Y:S03]  /*b6e0*/  LDG.E.U16 R63, [R44.64] ;  /* 0x000000062c3f7981 */ /* 0x0010e6000c1e1500 */
[C---:B------:R-:W-:Y:S01]  /*b6f0*/  IMAD.WIDE R50, R2.reuse, 0x2, R80 ;  /* 0x0000000202327825 */ /* 0x040fe200078e0250 */
[----:B------:R-:W2:Y:S04]  /*b700*/  LDL.64 R82, [R1+0x9b8] ;  /* 0x0009b80001527983 */ /* 0x000ea80000100a00 */
[----:B------:R-:W2:Y:S01]  /*b710*/  LDL.64 R80, [R1+0x9b0] ;  /* 0x0009b00001507983 */ /* 0x000ea20000100a00 */
[----:B------:R-:W-:-:S03]  /*b720*/  IMAD.WIDE R66, R2, 0x2, R42 ;  /* 0x0000000202427825 */ /* 0x000fc600078e022a */
[----:B------:R-:W2:Y:S01]  /*b730*/  LDL.64 R42, [R1+0x9c0] ;  /* 0x0009c000012a7983 */ /* 0x000ea20000100a00 */
[----:B0-----:R-:W-:-:S03]  /*b740*/  IMAD.WIDE R44, R2, 0x2, R38 ;  /* 0x00000002022c7825 */ /* 0x001fc600078e0226 */
[----:B------:R-:W3:Y:S01]  /*b750*/  LDL.64 R38, [R1+0x9a8] ;  /* 0x0009a80001267983 */ /* 0x000ee20000100a00 */
[----:B------:R-:W-:-:S03]  /*b760*/  IMAD.WIDE R58, R2, 0x2, R58 ;  /* 0x00000002023a7825 */ /* 0x000fc600078e023a */
[----:B------:R2:W3:Y:S04]  /*b770*/  LDG.E.U16 R62, [R66.64] ;  /* 0x00000006423e7981 */ /* 0x0004e8000c1e1500 */
[----:B------:R0:W3:Y:S02]  /*b780*/  LDG.E.U16 R73, [R58.64] ;  /* 0x000000063a497981 */ /* 0x0000e4000c1e1500 */
[C---:B0-----:R-:W-:Y:S02]  /*b790*/  IMAD.WIDE R58, R2.reuse, 0x2, R88 ;  /* 0x00000002023a7825 */ /* 0x041fe400078e0258 */
[----:B------:R-:W4:Y:S04]  /*b7a0*/  LDL.64 R88, [R1+0x978] ;  /* 0x0009780001587983 */ /* 0x000f280000100a00 */
[----:B------:R0:W4:Y:S04]  /*b7b0*/  LDG.E.U16 R59, [R58.64] ;  /* 0x000000063a3b7981 */ /* 0x000128000c1e1500 */
[----:B0-----:R0:W4:Y:S04]  /*b7c0*/  LDG.E.U16 R58, [R54.64] ;  /* 0x00000006363a7981 */ /* 0x001128000c1e1500 */
[----:B0-----:R0:W4:Y:S01]  /*b7d0*/  LDG.E.U16 R54, [R44.64] ;  /* 0x000000062c367981 */ /* 0x001122000c1e1500 */
[----:B------:R-:W-:-:S03]  /*b7e0*/  IMAD.WIDE R78, R2, 0x2, R78 ;  /* 0x00000002024e7825 */ /* 0x000fc600078e024e */
[----:B------:R1:W4:Y:S01]  /*b7f0*/  LDG.E.U16 R55, [R50.64] ;  /* 0x0000000632377981 */ /* 0x000322000c1e1500 */
[----:B0-----:R-:W-:-:S04]  /*b800*/  IMAD.WIDE R44, R2, 0x2, R84 ;  /* 0x00000002022c7825 */ /* 0x001fc800078e0254 */
[C---:B--2---:R-:W-:Y:S02]  /*b810*/  IMAD.WIDE R66, R2.reuse, 0x2, R42 ;  /* 0x0000000202427825 */ /* 0x044fe400078e022a */
[----:B------:R0:W2:Y:S04]  /*b820*/  LDG.E.U16 R45, [R44.64] ;  /* 0x000000062c2d7981 */ /* 0x0000a8000c1e1500 */
[----:B------:R-:W2:Y:S01]  /*b830*/  LDL.64 R42, [R1+0x980] ;  /* 0x00098000012a7983 */ /* 0x000ea20000100a00 */
[----:B------:R-:W-:-:S04]  /*b840*/  IMAD.WIDE R84, R2, 0x2, R82 ;  /* 0x0000000202547825 */ /* 0x000fc800078e0252 */
[C---:B------:R-:W-:Y:S01]  /*b850*/  IMAD.WIDE R82, R2.reuse, 0x2, R80 ;  /* 0x0000000202527825 */ /* 0x040fe200078e0250 */
[----:B------:R0:W4:Y:S03]  /*b860*/  LDG.E.U16 R75, [R84.64] ;  /* 0x00000006544b7981 */ /* 0x000126000c1e1500 */
[C---:B---3--:R-:W-:Y:S01]  /*b870*/  IMAD.WIDE R80, R2.reuse, 0x2, R38 ;  /* 0x0000000202507825 */ /* 0x048fe200078e0226 */
[----:B------:R2:W3:Y:S04]  /*b880*/  LDG.E.U16 R72, [R82.64] ;  /* 0x0000000652487981 */ /* 0x0004e8000c1e1500 */
[----:B------:R-:W3:Y:S01]  /*b890*/  LDL.64 R38, [R1+0x970] ;  /* 0x0009700001267983 */ /* 0x000ee20000100a00 */
[----:B-1----:R-:W-:-:S03]  /*b8a0*/  IMAD.WIDE R50, R2, 0x2, R86 ;  /* 0x0000000202327825 */ /* 0x002fc600078e0256 */
[----:B------:R-:W4:Y:S04]  /*b8b0*/  LDL.64 R86, [R1+0x990] ;  /* 0x0009900001567983 */ /* 0x000f280000100a00 */
[----:B------:R1:W4:Y:S01]  /*b8c0*/  LDG.E.U16 R51, [R50.64] ;  /* 0x0000000632337981 */ /* 0x000322000c1e1500 */
[----:B------:R-:W-:-:S03]  /*b8d0*/  IMAD.WIDE R76, R2, 0x2, R76 ;  /* 0x00000002024c7825 */ /* 0x000fc600078e024c */
[----:B------:R4:W4:Y:S04]  /*b8e0*/  LDG.E.U16 R71, [R80.64] ;  /* 0x0000000650477981 */ /* 0x000928000c1e1500 */
[----:B0-----:R0:W4:Y:S04]  /*b8f0*/  LDG.E.U16 R44, [R76.64] ;  /* 0x000000064c2c7981 */ /* 0x001128000c1e1500 */
[----:B-1----:R1:W4:Y:S04]  /*b900*/  LDG.E.U16 R50, [R78.64] ;  /* 0x000000064e327981 */ /* 0x002328000c1e1500 */
[----:B0-----:R0:W4:Y:S01]  /*b910*/  LDG.E.U16 R76, [R66.64] ;  /* 0x00000006424c7981 */ /* 0x001122000c1e1500 */
[----:B-1----:R-:W-:-:S03]  /*b920*/  IMAD.WIDE R78, R2, 0x2, R102 ;  /* 0x00000002024e7825 */ /* 0x002fc600078e0266 */
[----:B------:R-:W4:Y:S01]  /*b930*/  LDL.64 R102, [R1+0x968] ;  /* 0x0009680001667983 */ /* 0x000f220000100a00 */
[----:B0-----:R-:W-:-:S03]  /*b940*/  IMAD.WIDE R66, R2, 0x2, R104 ;  /* 0x0000000202427825 */ /* 0x001fc600078e0268 */
[----:B------:R-:W4:Y:S04]  /*b950*/  LDL.64 R104, [R1+0x928] ;  /* 0x0009280001687983 */ /* 0x000f280000100a00 */
[----:B------:R0:W4:Y:S04]  /*b960*/  LDG.E.U16 R67, [R66.64] ;  /* 0x0000000642437981 */ /* 0x000128000c1e1500 */
[----:B0-----:R3:W4:Y:S01]  /*b970*/  LDG.E.U16 R66, [R78.64] ;  /* 0x000000064e427981 */ /* 0x001722000c1e1500 */
[----:B--2---:R-:W-:-:S03]  /*b980*/  IMAD.WIDE R82, R2, 0x2, R42 ;  /* 0x0000000202527825 */ /* 0x004fc600078e022a */
[----:B------:R-:W2:Y:S01]  /*b990*/  LDL.64 R42, [R1+0x938] ;  /* 0x00093800012a7983 */ /* 0x000ea20000100a00 */
[----:B---3--:R-:W-:-:S03]  /*b9a0*/  IMAD.WIDE R78, R2, 0x2, R38 ;  /* 0x00000002024e7825 */ /* 0x008fc600078e0226 */
[----:B------:R-:W3:Y:S01]  /*b9b0*/  LDL.64 R38, [R1+0x950] ;  /* 0x0009500001267983 */ /* 0x000ee20000100a00 */
[----:B------:R-:W-:-:S03]  /*b9c0*/  IMAD.WIDE R84, R2, 0x2, R100 ;  /* 0x0000000202547825 */ /* 0x000fc600078e0264 */
[----:B------:R-:W3:Y:S01]  /*b9d0*/  LDL.64 R100, [R1+0x940] ;  /* 0x0009400001647983 */ /* 0x000ee20000100a00 */
[----:B----4-:R-:W-:-:S03]  /*b9e0*/  IMAD.WIDE R80, R2, 0x2, R88 ;  /* 0x0000000202507825 */ /* 0x010fc600078e0258 */
[----:B------:R0:W4:Y:S04]  /*b9f0*/  LDG.E.U16 R92, [R78.64] ;  /* 0x000000064e5c7981 */ /* 0x000128000c1e1500 */
[----:B------:R1:W4:Y:S01]  /*ba00*/  LDG.E.U16 R89, [R82.64] ;  /* 0x0000000652597981 */ /* 0x000322000c1e1500 */
[----:B------:R-:W-:-:S03]  /*ba10*/  IMAD.WIDE R86, R2, 0x2, R86 ;  /* 0x0000000202567825 */ /* 0x000fc600078e0256 */
[----:B------:R0:W4:Y:S04]  /*ba20*/  LDG.E.U16 R88, [R84.64] ;  /* 0x0000000654587981 */ /* 0x000128000c1e1500 */
[----:B------:R2:W4:Y:S01]  /*ba30*/  LDG.E.U16 R77, [R86.64] ;  /* 0x00000006564d7981 */ /* 0x000522000c1e1500 */
[----:B-1----:R-:W-:-:S03]  /*ba40*/  IMAD.WIDE R82, R2, 0x2, R106 ;  /* 0x0000000202527825 */ /* 0x002fc600078e026a */
[----:B------:R-:W4:Y:S04]  /*ba50*/  LDL.64 R106, [R1+0x918] ;  /* 0x00091800016a7983 */ /* 0x000f280000100a00 */
[----:B------:R1:W4:Y:S01]  /*ba60*/  LDG.E.U16 R90, [R80.64] ;  /* 0x00000006505a7981 */ /* 0x000322000c1e1500 */
[----:B0-----:R-:W-:-:S03]  /*ba70*/  IMAD.WIDE R78, R2, 0x2, R102 ;  /* 0x00000002024e7825 */ /* 0x001fc600078e0266 */
[----:B------:R-:W4:Y:S04]  /*ba80*/  LDL.64 R102, [R1+0x920] ;  /* 0x0009200001667983 */ /* 0x000f280000100a00 */
[----:B------:R3:W4:Y:S04]  /*ba90*/  LDG.E.U16 R94, [R78.64] ;  /* 0x000000064e5e7981 */ /* 0x000728000c1e1500 */
[----:B------:R0:W4:Y:S01]  /*baa0*/  LDG.E.U16 R98, [R82.64] ;  /* 0x0000000652627981 */ /* 0x000122000c1e1500 */
[----:B--2---:R-:W-:-:S03]  /*bab0*/  IMAD.WIDE R86, R2, 0x2, R42 ;  /* 0x0000000202567825 */ /* 0x004fc600078e022a */
[----:B------:R-:W2:Y:S01]  /*bac0*/  LDL.64 R42, [R1+0x910] ;  /* 0x00091000012a7983 */ /* 0x000ea20000100a00 */
[----:B---3--:R-:W-:-:S03]  /*bad0*/  IMAD.WIDE R78, R2, 0x2, R38 ;  /* 0x00000002024e7825 */ /* 0x008fc600078e0226 */
[----:B------:R-:W3:Y:S01]  /*bae0*/  LDL.64 R38, [R1+0x908] ;  /* 0x0009080001267983 */ /* 0x000ee20000100a00 */
[----:B------:R-:W-:-:S03]  /*baf0*/  IMAD.WIDE R84, R2, 0x2, R100 ;  /* 0x0000000202547825 */ /* 0x000fc600078e0264 */
[----:B------:R4:W3:Y:S04]  /*bb00*/  LDG.E.U16 R101, [R86.64] ;  /* 0x0000000656657981 */ /* 0x0008e8000c1e1500 */
[----:B------:R0:W3:Y:S02]  /*bb10*/  LDG.E.U16 R100, [R84.64] ;  /* 0x0000000654647981 */ /* 0x0000e4000c1e1500 */
[----:B0-----:R-:W-:-:S06]  /*bb20*/  IMAD.WIDE R84, R2, 0x2, R104 ;  /* 0x0000000202547825 */ /* 0x001fcc00078e0268 */
[----:B------:R0:W3:Y:S01]  /*bb30*/  LDG.E.U16 R84, [R84.64] ;  /* 0x0000000654547981 */ /* 0x0000e2000c1e1500 */
[----:B----4-:R-:W-:-:S03]  /*bb40*/  IMAD.WIDE R86, R2, 0x2, R102 ;  /* 0x0000000202567825 */ /* 0x010fc600078e0266 */
[----:B------:R4:W3:Y:S01]  /*bb50*/  LDG.E.U16 R102, [R78.64] ;  /* 0x000000064e667981 */ /* 0x0008e2000c1e1500 */
[----:B-1----:R-:W-:-:S03]  /*bb60*/  IMAD.WIDE R80, R2, 0x2, R120 ;  /* 0x0000000202507825 */ /* 0x002fc600078e0278 */
[----:B------:R-:W3:Y:S04]  /*bb70*/  LDL.64 R120, [R1+0x8f0] ;  /* 0x0008f00001787983 */ /* 0x000ee80000100a00 */
[----:B------:R1:W3:Y:S01]  /*bb80*/  LDG.E.U16 R96, [R80.64] ;  /* 0x0000000650607981 */ /* 0x0002e2000c1e1500 */
[----:B----4-:R-:W-:-:S03]  /*bb90*/  IMAD.WIDE R78, R2, 0x2, R106 ;  /* 0x00000002024e7825 */ /* 0x010fc600078e026a */
[----:B------:R-:W4:Y:S04]  /*bba0*/  LDL.64 R106, [R1+0x8e0] ;  /* 0x0008e000016a7983 */ /* 0x000f280000100a00 */
[----:B0-----:R0:W4:Y:S01]  /*bbb0*/  LDG.E.U16 R85, [R78.64] ;  /* 0x000000064e557981 */ /* 0x001122000c1e1500 */
[----:B------:R-:W-:-:S03]  /*bbc0*/  IMAD.WIDE R82, R2, 0x2, R108 ;  /* 0x0000000202527825 */ /* 0x000fc600078e026c */
[----:B------:R-:W4:Y:S01]  /*bbd0*/  LDL.64 R108, [R1+0x8d8] ;  /* 0x0008d800016c7983 */ /* 0x000f220000100a00 */
[----:B-1----:R-:W-:-:S03]  /*bbe0*/  IMAD.WIDE R80, R2, 0x2, R110 ;  /* 0x0000000202507825 */ /* 0x002fc600078e026e */
[----:B------:R-:W4:Y:S04]  /*bbf0*/  LDL.64 R110, [R1+0x8e8] ;  /* 0x0008e800016e7983 */ /* 0x000f280000100a00 */
[----:B0-----:R-:W4:Y:S04]  /*bc00*/  LDL.64 R78, [R1+0x900] ;  /* 0x00090000014e7983 */ /* 0x001f280000100a00 */
[----:B------:R2:W4:Y:S04]  /*bc10*/  LDG.E.U16 R103, [R80.64] ;  /* 0x0000000650677981 */ /* 0x000528000c1e1500 */
[----:B------:R3:W4:Y:S04]  /*bc20*/  LDG.E.U16 R104, [R82.64] ;  /* 0x0000000652687981 */ /* 0x000728000c1e1500 */
[----:B------:R0:W4:Y:S01]  /*bc30*/  LDG.E.U16 R86, [R86.64] ;  /* 0x0000000656567981 */ /* 0x000122000c1e1500 */
[----:B--2---:R-:W-:-:S03]  /*bc40*/  IMAD.WIDE R80, R2, 0x2, R42 ;  /* 0x0000000202507825 */ /* 0x004fc600078e022a */
[----:B------:R-:W2:Y:S04]  /*bc50*/  LDL.64 R42, [R1+0x8d0] ;  /* 0x0008d000012a7983 */ /* 0x000ea80000100a00 */
[----:B0-----:R0:W2:Y:S01]  /*bc60*/  LDG.E.U16 R87, [R80.64] ;  /* 0x0000000650577981 */ /* 0x0010a2000c1e1500 */
[----:B---3--:R-:W-:-:S03]  /*bc70*/  IMAD.WIDE R82, R2, 0x2, R38 ;  /* 0x0000000202527825 */ /* 0x008fc600078e0226 */
[----:B------:R-:W3:Y:S04]  /*bc80*/  LDL.64 R38, [R1+0x8c8] ;  /* 0x0008c80001267983 */ /* 0x000ee80000100a00 */
[----:B------:R1:W3:Y:S01]  /*bc90*/  LDG.E.U16 R82, [R82.64] ;  /* 0x0000000652527981 */ /* 0x0002e2000c1e1500 */
[----:B0-----:R-:W-:-:S06]  /*bca0*/  IMAD.WIDE R80, R2, 0x2, R122 ;  /* 0x0000000202507825 */ /* 0x001fcc00078e027a */
[----:B------:R0:W3:Y:S01]  /*bcb0*/  LDG.E.U16 R80, [R80.64] ;  /* 0x0000000650507981 */ /* 0x0000e2000c1e1500 */
[----:B----4-:R-:W-:-:S05]  /*bcc0*/  IMAD.WIDE R78, R2, 0x2, R78 ;  /* 0x00000002024e7825 */ /* 0x010fca00078e024e */
[----:B-1----:R1:W4:Y:S02]  /*bcd0*/  LDG.E.U16 R83, [R78.64] ;  /* 0x000000064e537981 */ /* 0x002324000c1e1500 */
[----:B-1----:R-:W-:-:S05]  /*bce0*/  IMAD.WIDE R78, R2, 0x2, R120 ;  /* 0x00000002024e7825 */ /* 0x002fca00078e0278 */
[----:B0-----:R0:W4:Y:S02]  /*bcf0*/  LDG.E.U16 R81, [R78.64] ;  /* 0x000000064e517981 */ /* 0x001124000c1e1500 */
[----:B0-----:R-:W-:-:S05]  /*bd00*/  IMAD.WIDE R78, R2, 0x2, R110 ;  /* 0x00000002024e7825 */ /* 0x001fca00078e026e */
[----:B------:R0:W4:Y:S02]  /*bd10*/  LDG.E.U16 R105, [R78.64] ;  /* 0x000000064e697981 */ /* 0x000124000c1e1500 */
[----:B0-----:R-:W-:-:S05]  /*bd20*/  IMAD.WIDE R78, R2, 0x2, R106 ;  /* 0x00000002024e7825 */ /* 0x001fca00078e026a */
[----:B------:R0:W4:Y:S02]  /*bd30*/  LDG.E.U16 R106, [R78.64] ;  /* 0x000000064e6a7981 */ /* 0x000124000c1e1500 */
[----:B0-----:R-:W-:-:S05]  /*bd40*/  IMAD.WIDE R78, R2, 0x2, R108 ;  /* 0x00000002024e7825 */ /* 0x001fca00078e026c */
[----:B------:R2:W4:Y:S04]  /*bd50*/  LDG.E.U16 R107, [R78.64] ;  /* 0x000000064e6b7981 */ /* 0x000528000c1e1500 */
[----:B------:R-:W-:Y:S01]  /*bd60*/  STL [R1+0xb68], R2 ;  /* 0x000b680201007387 */ /* 0x000fe20000100800 */
[----:B--2---:R-:W-:-:S03]  /*bd70*/  IMAD.WIDE R78, R2, 0x2, R42 ;  /* 0x00000002024e7825 */ /* 0x004fc600078e022a */
[----:B------:R-:W2:Y:S04]  /*bd80*/  LDL R42, [R1+0x3fc] ;  /* 0x0003fc00012a7983 */ /* 0x000ea80000100800 */
[----:B------:R3:W2:Y:S02]  /*bd90*/  LDG.E.U16 R108, [R78.64] ;  /* 0x000000064e6c7981 */ /* 0x0006a4000c1e1500 */
[----:B---3--:R-:W-:Y:S02]  /*bda0*/  IMAD.WIDE R78, R2, 0x2, R38 ;  /* 0x00000002024e7825 */ /* 0x008fe400078e0226 */
[----:B------:R-:W3:Y:S04]  /*bdb0*/  LDL R39, [R1+0x8a0] ;  /* 0x0008a00001277983 */ /* 0x000ee80000100800 */
[----:B------:R-:W2:Y:S04]  /*bdc0*/  LDG.E.U16 R78, [R78.64] ;  /* 0x000000064e4e7981 */ /* 0x000ea8000c1e1500 */
[----:B------:R-:W-:Y:S06]  /*bdd0*/  BAR.SYNC.DEFER_BLOCKING 0x0 ;  /* 0x0000000000007b1d */ /* 0x000fec0000010000 */
[----:B------:R-:W0:Y:S01]  /*bde0*/  S2R R109, SR_TID.X ;  /* 0x00000000006d7919 */ /* 0x000e220000002100 */
[----:B------:R-:W-:-:S03]  /*bdf0*/  LOP3.LUT R38, R124, 0x10, RZ, 0x3c, !PT ;  /* 0x000000107c267812 */ /* 0x000fc600078e3cff */
[----:B------:R-:W-:Y:S04]  /*be00*/  STS.U16 [R124+0x20000], R99 ;  /* 0x020000637c007388 */ /* 0x000fe80000000400 */
[----:B------:R-:W-:Y:S04]  /*be10*/  STS.U16 [R124+0x20200], R97 ;  /* 0x020200617c007388 */ /* 0x000fe80000000400 */
[----:B------:R-:W-:Y:S04]  /*be20*/  STS.U16 [R124+0x22000], R48 ;  /* 0x022000307c007388 */ /* 0x000fe80000000400 */
[----:B------:R-:W-:Y:S04]  /*be30*/  STS.U16 [R124+0x22200], R49 ;  /* 0x022200317c007388 */ /* 0x000fe80000000400 */
[----:B------:R-:W-:Y:S04]  /*be40*/  STS.U16 [R124+0x24000], R76 ;  /* 0x0240004c7c007388 */ /* 0x000fe80000000400 */
[----:B------:R-:W-:Y:S04]  /*be50*/  STS.U16 [R124+0x24200], R75 ;  /* 0x0242004b7c007388 */ /* 0x000fe80000000400 */
[----:B------:R-:W-:Y:S04]  /*be60*/  STS.U16 [R124+0x26000], R100 ;  /* 0x026000647c007388 */ /* 0x000fe80000000400 */
[----:B------:R-:W-:Y:S01]  /*be70*/  STS.U16 [R124+0x26200], R101 ;  /* 0x026200657c007388 */ /* 0x000fe20000000400 */
[----:B0-----:R-:W-:-:S03]  /*be80*/  LOP3.LUT R109, R109, 0xff, RZ, 0xc0, !PT ;  /* 0x000000ff6d6d7812 */ /* 0x001fc600078ec0ff */
[----:B------:R-:W-:Y:S04]  /*be90*/  STS.U16 [R38+0x20400], R95 ;  /* 0x0204005f26007388 */ /* 0x000fe80000000400 */
[----:B------:R-:W-:Y:S04]  /*bea0*/  STS.U16 [R38+0x20600], R93 ;  /* 0x0206005d26007388 */ /* 0x000fe80000000400 */
[----:B------:R-:W-:Y:S04]  /*beb0*/  STS.U16 [R38+0x22400], R74 ;  /* 0x0224004a26007388 */ /* 0x000fe80000000400 */
[----:B------:R-:W-:Y:S04]  /*bec0*/  STS.U16 [R38+0x22600], R73 ;  /* 0x0226004926007388 */ /* 0x000fe80000000400 */
[----:B------:R-:W-:Y:S01]  /*bed0*/  STS.U16 [R38+0x24400], R72 ;  /* 0x0244004826007388 */ /* 0x000fe20000000400 */
[----:B------:R-:W-:-:S03]  /*bee0*/  IMAD.SHL.U32 R35, R109, 0x2, RZ ;  /* 0x000000026d237824 */ /* 0x000fc600078e00ff */
[----:B------:R-:W-:Y:S04]  /*bef0*/  STS.U16 [R38+0x24600], R71 ;  /* 0x0246004726007388 */ /* 0x000fe80000000400 */
[----:B------:R-:W-:Y:S04]  /*bf00*/  STS.U16 [R38+0x26400], R104 ;  /* 0x0264006826007388 */ /* 0x000fe80000000400 */
[----:B------:R0:W-:Y:S01]  /*bf10*/  STS.U16 [R38+0x26600], R84 ;  /* 0x0266005426007388 */ /* 0x0001e20000000400 */
[----:B------:R-:W-:Y:S01]  /*bf20*/  LOP3.LUT R35, R35, 0x20, RZ, 0x3c, !PT ;  /* 0x0000002023237812 */ /* 0x000fe200078e3cff */
[----:B0-----:R-:W-:-:S02]  /*bf30*/  IMAD.SHL.U32 R38, R109, 0x2, RZ ;  /* 0x000000026d267824 */ /* 0x001fc400078e00ff */
[----:B------:R-:W0:Y:S04]  /*bf40*/  S2R R109, SR_TID.X ;  /* 0x00000000006d7919 */ /* 0x000e280000002100 */
[----:B------:R-:W-:Y:S01]  /*bf50*/  STS.U16 [R35+0x20800], R91 ;  /* 0x0208005b23007388 */ /* 0x000fe20000000400 */
[----:B------:R-:W-:-:S03]  /*bf60*/  LOP3.LUT R38, R38, 0x30, RZ, 0x3c, !PT ;  /* 0x0000003026267812 */ /* 0x000fc600078e3cff */
[----:B------:R-:W-:Y:S04]  /*bf70*/  STS.U16 [R35+0x20a00], R70 ;  /* 0x020a004623007388 */ /* 0x000fe80000000400 */
[----:B------:R-:W-:Y:S04]  /*bf80*/  STS.U16 [R35+0x22800], R69 ;  /* 0x0228004523007388 */ /* 0x000fe80000000400 */
[----:B------:R-:W-:Y:S04]  /*bf90*/  STS.U16 [R35+0x22a00], R68 ;  /* 0x022a004423007388 */ /* 0x000fe80000000400 */
[----:B------:R-:W-:Y:S04]  /*bfa0*/  STS.U16 [R35+0x24800], R67 ;  /* 0x0248004323007388 */ /* 0x000fe80000000400 */
[----:B------:R-:W-:Y:S04]  /*bfb0*/  STS.U16 [R35+0x24a00], R66 ;  /* 0x024a004223007388 */ /* 0x000fe80000000400 */
[----:B------:R-:W-:Y:S04]  /*bfc0*/  STS.U16 [R35+0x26800], R86 ;  /* 0x0268005623007388 */ /* 0x000fe80000000400 */
[----:B------:R1:W-:Y:S01]  /*bfd0*/  STS.U16 [R35+0x26a00], R85 ;  /* 0x026a005523007388 */ /* 0x0003e20000000400 */
[----:B0-----:R-:W-:-:S03]  /*bfe0*/  LOP3.LUT R109, R109, 0xff, RZ, 0xc0, !PT ;  /* 0x000000ff6d6d7812 */ /* 0x001fc600078ec0ff */
[----:B------:R-:W-:Y:S04]  /*bff0*/  STS.U16 [R38+0x20c00], R65 ;  /* 0x020c004126007388 */ /* 0x000fe80000000400 */
[----:B------:R-:W-:Y:S04]  /*c000*/  STS.U16 [R38+0x20e00], R64 ;  /* 0x020e004026007388 */ /* 0x000fe80000000400 */
[----:B------:R-:W-:Y:S04]  /*c010*/  STS.U16 [R38+0x22c00], R63 ;  /* 0x022c003f26007388 */ /* 0x000fe80000000400 */
[----:B------:R-:W-:Y:S04]  /*c020*/  STS.U16 [R38+0x22e00], R62 ;  /* 0x022e003e26007388 */ /* 0x000fe80000000400 */
[----:B------:R-:W-:Y:S01]  /*c030*/  STS.U16 [R38+0x24c00], R77 ;  /* 0x024c004d26007388 */ /* 0x000fe20000000400 */
[----:B-1----:R-:W-:-:S03]  /*c040*/  SHF.L.U32 R35, R109, 0x1, RZ ;  /* 0x000000016d237819 */ /* 0x002fc600000006ff */
[----:B------:R-:W-:Y:S04]  /*c050*/  STS.U16 [R38+0x24e00], R88 ;  /* 0x024e005826007388 */ /* 0x000fe80000000400 */
[----:B------:R-:W-:Y:S04]  /*c060*/  STS.U16 [R38+0x26c00], R87 ;  /* 0x026c005726007388 */ /* 0x000fe80000000400 */
[----:B------:R0:W-:Y:S02]  /*c070*/  STS.U16 [R38+0x26e00], R82 ;  /* 0x026e005226007388 */ /* 0x0001e40000000400 */
[----:B0-----:R-:W-:-:S02]  /*c080*/  IMAD.SHL.U32 R38, R109, 0x2, RZ ;  /* 0x000000026d267824 */ /* 0x001fc400078e00ff */
[----:B------:R-:W0:Y:S01]  /*c090*/  S2R R109, SR_TID.X ;  /* 0x00000000006d7919 */ /* 0x000e220000002100 */
[----:B------:R-:W-:-:S05]  /*c0a0*/  LOP3.LUT R35, R35, 0x40, RZ, 0x3c, !PT ;  /* 0x0000004023237812 */ /* 0x000fca00078e3cff */
[----:B------:R-:W-:Y:S04]  /*c0b0*/  STS.U16 [R35+0x21000], R61 ;  /* 0x0210003d23007388 */ /* 0x000fe80000000400 */
[----:B------:R-:W-:Y:S01]  /*c0c0*/  STS.U16 [R35+0x21200], R60 ;  /* 0x0212003c23007388 */ /* 0x000fe20000000400 */
[----:B------:R-:W-:-:S03]  /*c0d0*/  LOP3.LUT R38, R38, 0x50, RZ, 0x3c, !PT ;  /* 0x0000005026267812 */ /* 0x000fc600078e3cff */
[----:B------:R-:W-:Y:S04]  /*c0e0*/  STS.U16 [R35+0x23000], R59 ;  /* 0x0230003b23007388 */ /* 0x000fe80000000400 */
[----:B------:R-:W-:Y:S04]  /*c0f0*/  STS.U16 [R35+0x23200], R58 ;  /* 0x0232003a23007388 */ /* 0x000fe80000000400 */
[----:B------:R-:W-:Y:S01]  /*c100*/  STS.U16 [R35+0x25000], R89 ;  /* 0x0250005923007388 */ /* 0x000fe20000000400 */
[----:B0-----:R-:W-:-:S03]  /*c110*/  LOP3.LUT R109, R109, 0xff, RZ, 0xc0, !PT ;  /* 0x000000ff6d6d7812 */ /* 0x001fc600078ec0ff */
[----:B------:R-:W-:Y:S04]  /*c120*/  STS.U16 [R35+0x25200], R90 ;  /* 0x0252005a23007388 */ /* 0x000fe80000000400 */
[----:B----4-:R-:W-:Y:S04]  /*c130*/  STS.U16 [R35+0x27000], R83 ;  /* 0x0270005323007388 */ /* 0x010fe80000000400 */
[----:B------:R0:W-:Y:S04]  /*c140*/  STS.U16 [R35+0x27200], R80 ;  /* 0x0272005023007388 */ /* 0x0001e80000000400 */
[----:B------:R-:W-:Y:S01]  /*c150*/  STS.U16 [R38+0x21400], R57 ;  /* 0x0214003926007388 */ /* 0x000fe20000000400 */
[----:B0-----:R-:W-:-:S03]  /*c160*/  IMAD.SHL.U32 R35, R109, 0x2, RZ ;  /* 0x000000026d237824 */ /* 0x001fc600078e00ff */
[----:B------:R-:W-:Y:S04]  /*c170*/  STS.U16 [R38+0x21600], R56 ;  /* 0x0216003826007388 */ /* 0x000fe80000000400 */
[----:B------:R-:W-:Y:S01]  /*c180*/  STS.U16 [R38+0x23400], R55 ;  /* 0x0234003726007388 */ /* 0x000fe20000000400 */
[----:B------:R-:W-:-:S03]  /*c190*/  LOP3.LUT R35, R35, 0x60, RZ, 0x3c, !PT ;  /* 0x0000006023237812 */ /* 0x000fc600078e3cff */
[----:B------:R-:W-:Y:S01]  /*c1a0*/  STS.U16 [R38+0x23600], R54 ;  /* 0x0236003626007388 */ /* 0x000fe20000000400 */
[----:B------:R-:W-:-:S03]  /*c1b0*/  SHF.L.U32 R2, R109, 0x1, RZ ;  /* 0x000000016d027819 */ /* 0x000fc600000006ff */
[----:B------:R-:W-:Y:S04]  /*c1c0*/  STS.U16 [R38+0x25400], R92 ;  /* 0x0254005c26007388 */ /* 0x000fe80000000400 */
[----:B------:R-:W-:Y:S04]  /*c1d0*/  STS.U16 [R38+0x25600], R94 ;  /* 0x0256005e26007388 */ /* 0x000fe80000000400 */
[----:B------:R-:W-:Y:S04]  /*c1e0*/  STS.U16 [R38+0x27400], R81 ;  /* 0x0274005126007388 */ /* 0x000fe80000000400 */
[----:B------:R0:W-:Y:S01]  /*c1f0*/  STS.U16 [R38+0x27600], R105 ;  /* 0x0276006926007388 */ /* 0x0001e20000000400 */
        /* <DEDUP_REMOVED lines=15> */
[----:B--2---:R-:W-:Y:S04]  /*c2f0*/  STS.U16 [R2+0x27c00], R108 ;  /* 0x027c006c02007388 */ /* 0x004fe80000000400 */
[----:B------:R1:W-:Y:S04]  /*c300*/  STS.U16 [R2+0x27e00], R78 ;  /* 0x027e004e02007388 */ /* 0x0003e80000000400 */
[----:B------:R-:W-:Y:S01]  /*c310*/  BAR.SYNC.DEFER_BLOCKING 0x0 ;  /* 0x0000000000007b1d */ /* 0x000fe20000010000 */
[----:B0-----:R-:W-:-:S05]  /*c320*/  LOP3.LUT R38, R0, 0x20, RZ, 0x3c, !PT ;  /* 0x0000002000267812 */ /* 0x001fca00078e3cff */
[----:B------:R-:W-:Y:S04]  /*c330*/  LDSM.16.MT88.4 R84, [R0] ;  /* 0x000000000054783b */ /* 0x000fe80000004200 */
[----:B------:R-:W0:Y:S04]  /*c340*/  LDSM.16.M88.4 R96, [R42+0x20000] ;  /* 0x020000002a60783b */ /* 0x000e280000000200 */
[----:B------:R-:W2:Y:S04]  /*c350*/  LDSM.16.MT88.4 R64, [R38+0x80] ;  /* 0x000080002640783b */ /* 0x000ea80000004200 */
[----:B------:R-:W4:Y:S04]  /*c360*/  LDSM.16.MT88.4 R80, [R0+0x80] ;  /* 0x000080000050783b */ /* 0x000f280000004200 */
[----:B------:R-:W3:Y:S04]  /*c370*/  LDSM.16.MT88.4 R68, [R0+0x1000] ;  /* 0x001000000044783b */ /* 0x000ee80000004200 */
[----:B------:R-:W3:Y:S01]  /*c380*/  LDSM.16.MT88.4 R44, [R38+0x1080] ;  /* 0x00108000262c783b */ /* 0x000ee20000004200 */
[----:B-1----:R-:W-:-:S03]  /*c390*/  LOP3.LUT R2, R0, 0x40, RZ, 0x3c, !PT ;  /* 0x0000004000027812 */ /* 0x002fc600078e3cff */
[----:B------:R-:W1:Y:S04]  /*c3a0*/  LDSM.16.MT88.4 R76, [R38] ;  /* 0x00000000264c783b */ /* 0x000e680000004200 */
[----:B------:R-:W1:Y:S04]  /*c3b0*/  LDSM.16.MT88.4 R60, [R2] ;  /* 0x00000000023c783b */ /* 0x000e680000004200 */
[----:B------:R-:W1:Y:S04]  /*c3c0*/  LDSM.16.MT88.4 R48, [R2+0x80] ;  /* 0x000080000230783b */ /* 0x000e680000004200 */
[----:B------:R-:W1:Y:S01]  /*c3d0*/  LDSM.16.MT88.4 R72, [R0+0x1080] ;  /* 0x001080000048783b */ /* 0x000e620000004200 */
[----:B------:R-:W-:-:S03]  /*c3e0*/  LOP3.LUT R35, R0, 0x60, RZ, 0x3c, !PT ;  /* 0x0000006000237812 */ /* 0x000fc600078e3cff */
[----:B------:R-:W-:Y:S01]  /*c3f0*/  LDSM.16.MT88.4 R92, [R38+0x1000] ;  /* 0x00100000265c783b */ /* 0x000fe20000004200 */
[-C--:B0-----:R-:W-:Y:S03]  /*c400*/  HMMA.16816.F32 R84, R84, R96.reuse, RZ ;  /* 0x000000605454723c */ /* 0x081fe600000018ff */
[----:B------:R-:W0:Y:S04]  /*c410*/  LDSM.16.MT88.4 R100, [R35+0x80] ;  /* 0x000080002364783b */ /* 0x000e280000004200 */
[----:B------:R-:W0:Y:S01]  /*c420*/  LDSM.16.MT88.4 R52, [R2+0x1000] ;  /* 0x001000000234783b */ /* 0x000e220000004200 */
[-C--:B--2---:R-:W-:Y:S03]  /*c430*/  HMMA.16816.F32 R64, R64, R96.reuse, RZ ;  /* 0x000000604040723c */ /* 0x084fe600000018ff */
[----:B------:R-:W2:Y:S04]  /*c440*/  LDSM.16.MT88.4 R56, [R2+0x1080] ;  /* 0x001080000238783b */ /* 0x000ea80000004200 */
[----:B------:R-:W-:Y:S01]  /*c450*/  LDSM.16.MT88.4 R104, [R35] ;  /* 0x000000002368783b */ /* 0x000fe20000004200 */
[----:B----4-:R-:W-:Y:S03]  /*c460*/  HMMA.16816.F32 R80, R80, R96, RZ ;  /* 0x000000605050723c */ /* 0x010fe600000018ff */
[----:B------:R-:W-:Y:S04]  /*c470*/  LDSM.16.MT88.4 R88, [R0+0x2000] ;  /* 0x002000000058783b */ /* 0x000fe80000004200 */
[----:B------:R-:W-:Y:S01]  /*c480*/  LDSM.16.MT88.4 R108, [R0+0xd000] ;  /* 0x00d00000006c783b */ /* 0x000fe20000004200 */
[-C--:B---3--:R-:W-:Y:S03]  /*c490*/  HMMA.16816.F32 R68, R68, R98.reuse, R84 ;  /* 0x000000624444723c */ /* 0x088fe60000001854 */
[----:B------:R-:W-:Y:S05]  /*c4a0*/  LDSM.16.MT88.4 R84, [R0+0x2080] ;  /* 0x002080000054783b */ /* 0x000fea0000004200 */
[----:B------:R-:W-:Y:S01]  /*c4b0*/  HMMA.16816.F32 R44, R44, R98, R64 ;  /* 0x000000622c2c723c */ /* 0x000fe20000001840 */
[----:B------:R-:W3:Y:S07]  /*c4c0*/  LDSM.16.M88.4 R64, [R39+0x20000] ;  /* 0x020000002740783b */ /* 0x000eee0000000200 */
[-C--:B-1----:R-:W-:Y:S08]  /*c4d0*/  HMMA.16816.F32 R76, R76, R96.reuse, RZ ;  /* 0x000000604c4c723c */ /* 0x082ff000000018ff */
[-C--:B------:R-:W-:Y:S08]  /*c4e0*/  HMMA.16816.F32 R60, R60, R96.reuse, RZ ;  /* 0x000000603c3c723c */ /* 0x080ff000000018ff */
[----:B------:R-:W-:Y:S08]  /*c4f0*/  HMMA.16816.F32 R48, R48, R96, RZ ;  /* 0x000000603030723c */ /* 0x000ff000000018ff */
[----:B------:R-:W-:Y:S01]  /*c500*/  HMMA.16816.F32 R72, R72, R98, R80 ;  /* 0x000000624848723c */ /* 0x000fe20000001850 */
[----:B------:R-:W1:Y:S07]  /*c510*/  LDSM.16.MT88.4 R80, [R35+0x1080] ;  /* 0x001080002350783b */ /* 0x000e6e0000004200 */
[----:B0-----:R-:W-:Y:S08]  /*c520*/  HMMA.16816.F32 R100, R100, R96, RZ ;  /* 0x000000606464723c */ /* 0x001ff000000018ff */
[-C--:B------:R-:W-:Y:S01]  /*c530*/  HMMA.16816.F32 R92, R92, R98.reuse, R76 ;  /* 0x000000625c5c723c */ /* 0x080fe2000000184c */
[----:B------:R-:W0:Y:S07]  /*c540*/  LDSM.16.MT88.4 R76, [R38+0x2000] ;  /* 0x00200000264c783b */ /* 0x000e2e0000004200 */
[-C--:B------:R-:W-:Y:S01]  /*c550*/  HMMA.16816.F32 R52, R52, R98.reuse, R60 ;  /* 0x000000623434723c */ /* 0x080fe2000000183c */
[----:B------:R-:W4:Y:S07]  /*c560*/  LDSM.16.MT88.4 R60, [R35+0x1000] ;  /* 0x00100000233c783b */ /* 0x000f2e0000004200 */
[----:B--2---:R-:W-:Y:S01]  /*c570*/  HMMA.16816.F32 R56, R56, R98, R48 ;  /* 0x000000623838723c */ /* 0x004fe20000001830 */
[----:B------:R-:W2:Y:S07]  /*c580*/  LDSM.16.MT88.4 R48, [R38+0x2080] ;  /* 0x002080002630783b */ /* 0x000eae0000004200 */
[----:B---3--:R-:W-:Y:S01]  /*c590*/  HMMA.16816.F32 R72, R84, R64, R72 ;  /* 0x000000405448723c */ /* 0x008fe20000001848 */
[----:B------:R-:W3:Y:S07]  /*c5a0*/  LDSM.16.MT88.4 R84, [R35+0x2080] ;  /* 0x002080002354783b */ /* 0x000eee0000004200 */
[----:B------:R-:W-:Y:S08]  /*c5b0*/  HMMA.16816.F32 R104, R104, R96, RZ ;  /* 0x000000606868723c */ /* 0x000ff000000018ff */
[----:B-1----:R-:W-:Y:S01]  /*c5c0*/  HMMA.16816.F32 R80, R80, R98, R100 ;  /* 0x000000625050723c */ /* 0x002fe20000001864 */
[----:B------:R-:W1:Y:S07]  /*c5d0*/  LDSM.16.MT88.4 R100, [R2+0x2080] ;  /* 0x002080000264783b */ /* 0x000e6e0000004200 */
[----:B0-----:R-:W-:Y:S01]  /*c5e0*/  HMMA.16816.F32 R92, R76, R64, R92 ;  /* 0x000000404c5c723c */ /* 0x001fe2000000185c */
[----:B------:R-:W0:Y:S07]  /*c5f0*/  LDSM.16.MT88.4 R76, [R0+0x3080] ;  /* 0x00308000004c783b */ /* 0x000e2e0000004200 */
[----:B----4-:R-:W-:Y:S01]  /*c600*/  HMMA.16816.F32 R60, R60, R98, R104 ;  /* 0x000000623c3c723c */ /* 0x010fe20000001868 */
[----:B------:R-:W4:Y:S04]  /*c610*/  LDSM.16.MT88.4 R104, [R2+0x2000] ;  /* 0x002000000268783b */ /* 0x000f280000004200 */
[----:B------:R-:W4:Y:S03]  /*c620*/  LDSM.16.MT88.4 R96, [R35+0x2000] ;  /* 0x002000002360783b */ /* 0x000f260000004200 */
[-C--:B--2---:R-:W-:Y:S01]  /*c630*/  HMMA.16816.F32 R44, R48, R64.reuse, R44 ;  /* 0x00000040302c723c */ /* 0x084fe2000000182c */
[----:B------:R-:W2:Y:S07]  /*c640*/  LDSM.16.MT88.4 R48, [R38+0x3000] ;  /* 0x003000002630783b */ /* 0x000eae0000004200 */
[-C--:B------:R-:W-:Y:S01]  /*c650*/  HMMA.16816.F32 R68, R88, R64.reuse, R68 ;  /* 0x000000405844723c */ /* 0x080fe20000001844 */
[----:B------:R-:W2:Y:S07]  /*c660*/  LDSM.16.MT88.4 R88, [R0+0x3000] ;  /* 0x003000000058783b */ /* 0x000eae0000004200 */
[-C--:B---3--:R-:W-:Y:S01]  /*c670*/  HMMA.16816.F32 R80, R84, R64.reuse, R80 ;  /* 0x000000405450723c */ /* 0x088fe20000001850 */
[----:B------:R-:W3:Y:S07]  /*c680*/  LDSM.16.MT88.4 R84, [R2+0x3080] ;  /* 0x003080000254783b */ /* 0x000eee0000004200 */
[----:B-1----:R-:W-:Y:S01]  /*c690*/  HMMA.16816.F32 R56, R100, R64, R56 ;  /* 0x000000406438723c */ /* 0x002fe20000001838 */
[----:B------:R-:W1:Y:S07]  /*c6a0*/  LDSM.16.MT88.4 R100, [R2+0x3000] ;  /* 0x003000000264783b */ /* 0x000e6e0000004200 */
[----:B0-----:R-:W-:Y:S01]  /*c6b0*/  HMMA.16816.F32 R72, R76, R66, R72 ;  /* 0x000000424c48723c */ /* 0x001fe20000001848 */
[----:B------:R-:W-:Y:S07]  /*c6c0*/  LDSM.16.MT88.4 R76, [R0+0x4000] ;  /* 0x00400000004c783b */ /* 0x000fee0000004200 */
[-C--:B----4-:R-:W-:Y:S01]  /*c6d0*/  HMMA.16816.F32 R52, R104, R64.reuse, R52 ;  /* 0x000000406834723c */ /* 0x090fe20000001834 */
[----:B------:R-:W0:Y:S07]  /*c6e0*/  LDSM.16.MT88.4 R104, [R38+0x3080] ;  /* 0x003080002668783b */ /* 0x000e2e0000004200 */
[----:B------:R-:W-:Y:S01]  /*c6f0*/  HMMA.16816.F32 R60, R96, R64, R60 ;  /* 0x00000040603c723c */ /* 0x000fe2000000183c */
[----:B------:R-:W4:Y:S07]  /*c700*/  LDSM.16.MT88.4 R96, [R35+0x3000] ;  /* 0x003000002360783b */ /* 0x000f2e0000004200 */
[-C--:B--2---:R-:W-:Y:S01]  /*c710*/  HMMA.16816.F32 R92, R48, R66.reuse, R92 ;  /* 0x00000042305c723c */ /* 0x084fe2000000185c */
[----:B------:R-:W2:Y:S07]  /*c720*/  LDSM.16.M88.4 R48, [R42+0x20080] ;  /* 0x020080002a30783b */ /* 0x000eae0000000200 */
[-C--:B------:R-:W-:Y:S01]  /*c730*/  HMMA.16816.F32 R68, R88, R66.reuse, R68 ;  /* 0x000000425844723c */ /* 0x080fe20000001844 */
[----:B------:R-:W2:Y:S07]  /*c740*/  LDSM.16.MT88.4 R88, [R35+0x3080] ;  /* 0x003080002358783b */ /* 0x000eae0000004200 */
[-C--:B---3--:R-:W-:Y:S01]  /*c750*/  HMMA.16816.F32 R56, R84, R66.reuse, R56 ;  /* 0x000000425438723c */ /* 0x088fe20000001838 */
[----:B------:R-:W3:Y:S07]  /*c760*/  LDSM.16.MT88.4 R84, [R38+0x4000] ;  /* 0x004000002654783b */ /* 0x000eee0000004200 */
[-C--:B-1----:R-:W-:Y:S01]  /*c770*/  HMMA.16816.F32 R52, R100, R66.reuse, R52 ;  /* 0x000000426434723c */ /* 0x082fe20000001834 */
[----:B------:R-:W1:Y:S07]  /*c780*/  LDSM.16.MT88.4 R100, [R38+0x4080] ;  /* 0x004080002664783b */ /* 0x000e6e0000004200 */
[-C--:B0-----:R-:W-:Y:S01]  /*c790*/  HMMA.16816.F32 R44, R104, R66.reuse, R44 ;  /* 0x00000042682c723c */ /* 0x081fe2000000182c */
[----:B------:R-:W0:Y:S07]  /*c7a0*/  LDSM.16.MT88.4 R104, [R0+0x4080] ;  /* 0x004080000068783b */ /* 0x000e2e0000004200 */
[----:B----4-:R-:W-:Y:S01]  /*c7b0*/  HMMA.16816.F32 R60, R96, R66, R60 ;  /* 0x00000042603c723c */ /* 0x010fe2000000183c */
[----:B------:R-:W4:Y:S07]  /*c7c0*/  LDSM.16.MT88.4 R96, [R2+0x4000] ;  /* 0x004000000260783b */ /* 0x000f2e0000004200 */
[----:B--2---:R-:W-:Y:S01]  /*c7d0*/  HMMA.16816.F32 R68, R76, R48, R68 ;  /* 0x000000304c44723c */ /* 0x004fe20000001844 */
[----:B------:R-:W2:Y:S07]  /*c7e0*/  LDSM.16.MT88.4 R76, [R35+0x4080] ;  /* 0x00408000234c783b */ /* 0x000eae0000004200 */
[----:B------:R-:W-:Y:S01]  /*c7f0*/  HMMA.16816.F32 R64, R88, R66, R80 ;  /* 0x000000425840723c */ /* 0x000fe20000001850 */
[----:B------:R-:W2:Y:S04]  /*c800*/  LDSM.16.MT88.4 R88, [R2+0x4080] ;  /* 0x004080000258783b */ /* 0x000ea80000004200 */
[----:B------:R-:W2:Y:S03]  /*c810*/  LDSM.16.MT88.4 R80, [R35+0x4000] ;  /* 0x004000002350783b */ /* 0x000ea60000004200 */
[-C--:B---3--:R-:W-:Y:S01]  /*c820*/  HMMA.16816.F32 R92, R84, R48.reuse, R92 ;  /* 0x00000030545c723c */ /* 0x088fe2000000185c */
[----:B------:R-:W3:Y:S07]  /*c830*/  LDSM.16.MT88.4 R84, [R0+0x5000] ;  /* 0x005000000054783b */ /* 0x000eee0000004200 */
[-C--:B-1----:R-:W-:Y:S01]  /*c840*/  HMMA.16816.F32 R44, R100, R48.reuse, R44 ;  /* 0x00000030642c723c */ /* 0x082fe2000000182c */
[----:B------:R-:W-:Y:S07]  /*c850*/  LDSM.16.MT88.4 R100, [R38+0x5000] ;  /* 0x005000002664783b */ /* 0x000fee0000004200 */
[-C--:B0-----:R-:W-:Y:S01]  /*c860*/  HMMA.16816.F32 R72, R104, R48.reuse, R72 ;  /* 0x000000306848723c */ /* 0x081fe20000001848 */
[----:B------:R-:W0:Y:S07]  /*c870*/  LDSM.16.MT88.4 R104, [R0+0x5080] ;  /* 0x005080000068783b */ /* 0x000e2e0000004200 */
[-C--:B----4-:R-:W-:Y:S01]  /*c880*/  HMMA.16816.F32 R52, R96, R48.reuse, R52 ;  /* 0x000000306034723c */ /* 0x090fe20000001834 */
[----:B------:R-:W-:Y:S07]  /*c890*/  LDSM.16.MT88.4 R96, [R38+0x5080] ;  /* 0x005080002660783b */ /* 0x000fee0000004200 */
[-C--:B--2---:R-:W-:Y:S01]  /*c8a0*/  HMMA.16816.F32 R64, R76, R48.reuse, R64 ;  /* 0x000000304c40723c */ /* 0x084fe20000001840 */
[----:B------:R-:W1:Y:S07]  /*c8b0*/  LDSM.16.MT88.4 R76, [R2+0x5080] ;  /* 0x00508000024c783b */ /* 0x000e6e0000004200 */
[-C--:B------:R-:W-:Y:S01]  /*c8c0*/  HMMA.16816.F32 R56, R88, R48.reuse, R56 ;  /* 0x000000305838723c */ /* 0x080fe20000001838 */
[----:B------:R-:W-:Y:S07]  /*c8d0*/  LDSM.16.MT88.4 R88, [R35+0x5000] ;  /* 0x005000002358783b */ /* 0x000fee0000004200 */
[----:B------:R-:W-:Y:S01]  /*c8e0*/  HMMA.16816.F32 R60, R80, R48, R60 ;  /* 0x00000030503c723c */ /* 0x000fe2000000183c */
[----:B------:R-:W2:Y:S07]  /*c8f0*/  LDSM.16.MT88.4 R80, [R2+0x5000] ;  /* 0x005000000250783b */ /* 0x000eae0000004200 */
[-C--:B---3--:R-:W-:Y:S01]  /*c900*/  HMMA.16816.F32 R68, R84, R50.reuse, R68 ;  /* 0x000000325444723c */ /* 0x088fe20000001844 */
[----:B------:R-:W3:Y:S07]  /*c910*/  LDSM.16.MT88.4 R84, [R35+0x5080] ;  /* 0x005080002354783b */ /* 0x000eee0000004200 */
[-C--:B0-----:R-:W-:Y:S01]  /*c920*/  HMMA.16816.F32 R72, R104, R50.reuse, R72 ;  /* 0x000000326848723c */ /* 0x081fe20000001848 */
[----:B------:R-:W-:Y:S07]  /*c930*/  LDSM.16.MT88.4 R104, [R0+0x6000] ;  /* 0x006000000068783b */ /* 0x000fee0000004200 */
[-C--:B------:R-:W-:Y:S01]  /*c940*/  HMMA.16816.F32 R92, R100, R50.reuse, R92 ;  /* 0x00000032645c723c */ /* 0x080fe2000000185c */
[----:B------:R-:W-:Y:S07]  /*c950*/  LDSM.16.MT88.4 R100, [R0+0x6080] ;  /* 0x006080000064783b */ /* 0x000fee0000004200 */
[-C--:B-1----:R-:W-:Y:S01]  /*c960*/  HMMA.16816.F32 R56, R76, R50.reuse, R56 ;  /* 0x000000324c38723c */ /* 0x082fe20000001838 */
[----:B------:R-:W0:Y:S07]  /*c970*/  LDSM.16.M88.4 R76, [R39+0x20080] ;  /* 0x02008000274c783b */ /* 0x000e2e0000000200 */
[-C--:B------:R-:W-:Y:S01]  /*c980*/  HMMA.16816.F32 R44, R96, R50.reuse, R44 ;  /* 0x00000032602c723c */ /* 0x080fe2000000182c */
[----:B------:R-:W-:Y:S07]  /*c990*/  LDSM.16.MT88.4 R96, [R38+0x6080] ;  /* 0x006080002660783b */ /* 0x000fee0000004200 */
[-C--:B--2---:R-:W-:Y:S01]  /*c9a0*/  HMMA.16816.F32 R52, R80, R50.reuse, R52 ;  /* 0x000000325034723c */ /* 0x084fe20000001834 */
[----:B------:R-:W1:Y:S07]  /*c9b0*/  LDSM.16.MT88.4 R80, [R38+0x6000] ;  /* 0x006000002650783b */ /* 0x000e6e0000004200 */
[-C--:B------:R-:W-:Y:S01]  /*c9c0*/  HMMA.16816.F32 R60, R88, R50.reuse, R60 ;  /* 0x00000032583c723c */ /* 0x080fe2000000183c */
[----:B------:R-:W-:Y:S07]  /*c9d0*/  LDSM.16.MT88.4 R88, [R2+0x6000] ;  /* 0x006000000258783b */ /* 0x000fee0000004200 */
[----:B---3--:R-:W-:Y:S01]  /*c9e0*/  HMMA.16816.F32 R48, R84, R50, R64 ;  /* 0x000000325430723c */ /* 0x008fe20000001840 */
[----:B------:R-:W2:Y:S04]  /*c9f0*/  LDSM.16.MT88.4 R64, [R35+0x6000] ;  /* 0x006000002340783b */ /* 0x000ea80000004200 */
[----:B------:R-:W3:Y:S03]  /*ca00*/  LDSM.16.MT88.4 R84, [R2+0x6080] ;  /* 0x006080000254783b */ /* 0x000ee60000004200 */
[-C--:B0-----:R-:W-:Y:S01]  /*ca10*/  HMMA.16816.F32 R68, R104, R76.reuse, R68 ;  /* 0x0000004c6844723c */ /* 0x081fe20000001844 */
[----:B------:R-:W0:Y:S07]  /*ca20*/  LDSM.16.MT88.4 R104, [R35+0x6080] ;  /* 0x006080002368783b */ /* 0x000e2e0000004200 */
[-C--:B------:R-:W-:Y:S01]  /*ca30*/  HMMA.16816.F32 R72, R100, R76.reuse, R72 ;  /* 0x0000004c6448723c */ /* 0x080fe20000001848 */
[----:B------:R-:W-:Y:S07]  /*ca40*/  LDSM.16.MT88.4 R100, [R0+0x7080] ;  /* 0x007080000064783b */ /* 0x000fee0000004200 */
[-C--:B-1----:R-:W-:Y:S01]  /*ca50*/  HMMA.16816.F32 R92, R80, R76.reuse, R92 ;  /* 0x0000004c505c723c */ /* 0x082fe2000000185c */
[----:B------:R-:W1:Y:S07]  /*ca60*/  LDSM.16.MT88.4 R80, [R0+0x7000] ;  /* 0x007000000050783b */ /* 0x000e6e0000004200 */
[-C--:B--2---:R-:W-:Y:S01]  /*ca70*/  HMMA.16816.F32 R60, R64, R76.reuse, R60 ;  /* 0x0000004c403c723c */ /* 0x084fe2000000183c */
[----:B------:R-:W2:Y:S07]  /*ca80*/  LDSM.16.MT88.4 R64, [R2+0x7080] ;  /* 0x007080000240783b */ /* 0x000eae0000004200 */
[-C--:B---3--:R-:W-:Y:S01]  /*ca90*/  HMMA.16816.F32 R56, R84, R76.reuse, R56 ;  /* 0x0000004c5438723c */ /* 0x088fe20000001838 */
[----:B------:R-:W3:Y:S07]  /*caa0*/  LDSM.16.MT88.4 R84, [R2+0x7000] ;  /* 0x007000000254783b */ /* 0x000eee0000004200 */
[-C--:B------:R-:W-:Y:S01]  /*cab0*/  HMMA.16816.F32 R44, R96, R76.reuse, R44 ;  /* 0x0000004c602c723c */ /* 0x080fe2000000182c */
[----:B------:R-:W4:Y:S07]  /*cac0*/  LDSM.16.MT88.4 R96, [R38+0x7000] ;  /* 0x007000002660783b */ /* 0x000f2e0000004200 */
[-C--:B------:R-:W-:Y:S01]  /*cad0*/  HMMA.16816.F32 R52, R88, R76.reuse, R52 ;  /* 0x0000004c5834723c */ /* 0x080fe20000001834 */
[----:B------:R-:W4:Y:S07]  /*cae0*/  LDSM.16.MT88.4 R88, [R38+0x7080] ;  /* 0x007080002658783b */ /* 0x000f2e0000004200 */
[----:B0-----:R-:W-:Y:S01]  /*caf0*/  HMMA.16816.F32 R48, R104, R76, R48 ;  /* 0x0000004c6830723c */ /* 0x001fe20000001830 */
[----:B------:R-:W0:Y:S07]  /*cb00*/  LDSM.16.MT88.4 R104, [R35+0x7000] ;  /* 0x007000002368783b */ /* 0x000e2e0000004200 */
[-C--:B-1----:R-:W-:Y:S01]  /*cb10*/  HMMA.16816.F32 R68, R80, R78.reuse, R68 ;  /* 0x0000004e5044723c */ /* 0x082fe20000001844 */
[----:B------:R-:W1:Y:S07]  /*cb20*/  LDSM.16.MT88.4 R80, [R35+0x7080] ;  /* 0x007080002350783b */ /* 0x000e6e0000004200 */
[-C--:B------:R-:W-:Y:S01]  /*cb30*/  HMMA.16816.F32 R72, R100, R78.reuse, R72 ;  /* 0x0000004e6448723c */ /* 0x080fe20000001848 */
[----:B------:R-:W-:Y:S07]  /*cb40*/  LDSM.16.MT88.4 R100, [R0+0x8000] ;  /* 0x008000000064783b */ /* 0x000fee0000004200 */
[-C--:B--2---:R-:W-:Y:S01]  /*cb50*/  HMMA.16816.F32 R56, R64, R78.reuse, R56 ;  /* 0x0000004e4038723c */ /* 0x084fe20000001838 */
[----:B------:R-:W2:Y:S07]  /*cb60*/  LDSM.16.M88.4 R64, [R42+0x20100] ;  /* 0x020100002a40783b */ /* 0x000eae0000000200 */
[-C--:B---3--:R-:W-:Y:S01]  /*cb70*/  HMMA.16816.F32 R52, R84, R78.reuse, R52 ;  /* 0x0000004e5434723c */ /* 0x088fe20000001834 */
[----:B------:R-:W3:Y:S07]  /*cb80*/  LDSM.16.MT88.4 R84, [R38+0x8080] ;  /* 0x008080002654783b */ /* 0x000eee0000004200 */
[-C--:B----4-:R-:W-:Y:S01]  /*cb90*/  HMMA.16816.F32 R92, R96, R78.reuse, R92 ;  /* 0x0000004e605c723c */ /* 0x090fe2000000185c */
[----:B------:R-:W4:Y:S07]  /*cba0*/  LDSM.16.MT88.4 R96, [R0+0x8080] ;  /* 0x008080000060783b */ /* 0x000f2e0000004200 */
[-C--:B------:R-:W-:Y:S01]  /*cbb0*/  HMMA.16816.F32 R44, R88, R78.reuse, R44 ;  /* 0x0000004e582c723c */ /* 0x080fe2000000182c */
[----:B------:R-:W4:Y:S07]  /*cbc0*/  LDSM.16.MT88.4 R88, [R38+0x8000] ;  /* 0x008000002658783b */ /* 0x000f2e0000004200 */
[-C--:B0-----:R-:W-:Y:S01]  /*cbd0*/  HMMA.16816.F32 R60, R104, R78.reuse, R60 ;  /* 0x0000004e683c723c */ /* 0x081fe2000000183c */
[----:B------:R-:W0:Y:S07]  /*cbe0*/  LDSM.16.MT88.4 R104, [R35+0x8000] ;  /* 0x008000002368783b */ /* 0x000e2e0000004200 */
[----:B-1----:R-:W-:Y:S01]  /*cbf0*/  HMMA.16816.F32 R76, R80, R78, R48 ;  /* 0x0000004e504c723c */ /* 0x002fe20000001830 */
[----:B------:R-:W1:Y:S04]  /*cc00*/  LDSM.16.MT88.4 R48, [R2+0x8080] ;  /* 0x008080000230783b */ /* 0x000e680000004200 */
[----:B------:R-:W1:Y:S03]  /*cc10*/  LDSM.16.MT88.4 R80, [R2+0x8000] ;  /* 0x008000000250783b */ /* 0x000e660000004200 */
[-C--:B--2---:R-:W-:Y:S01]  /*cc20*/  HMMA.16816.F32 R68, R100, R64.reuse, R68 ;  /* 0x000000406444723c */ /* 0x084fe20000001844 */
[----:B------:R-:W2:Y:S07]  /*cc30*/  LDSM.16.MT88.4 R100, [R35+0x8080] ;  /* 0x008080002364783b */ /* 0x000eae0000004200 */
[-C--:B---3--:R-:W-:Y:S01]  /*cc40*/  HMMA.16816.F32 R44, R84, R64.reuse, R44 ;  /* 0x00000040542c723c */ /* 0x088fe2000000182c */
[----:B------:R-:W3:Y:S07]  /*cc50*/  LDSM.16.MT88.4 R84, [R0+0x9080] ;  /* 0x009080000054783b */ /* 0x000eee0000004200 */
[-C--:B----4-:R-:W-:Y:S01]  /*cc60*/  HMMA.16816.F32 R72, R96, R64.reuse, R72 ;  /* 0x000000406048723c */ /* 0x090fe20000001848 */
[----:B------:R-:W4:Y:S07]  /*cc70*/  LDSM.16.MT88.4 R96, [R0+0x9000] ;  /* 0x009000000060783b */ /* 0x000f2e0000004200 */
[-C--:B------:R-:W-:Y:S01]  /*cc80*/  HMMA.16816.F32 R92, R88, R64.reuse, R92 ;  /* 0x00000040585c723c */ /* 0x080fe2000000185c */
[----:B------:R-:W4:Y:S07]  /*cc90*/  LDSM.16.MT88.4 R88, [R38+0x9000] ;  /* 0x009000002658783b */ /* 0x000f2e0000004200 */
[-C--:B0-----:R-:W-:Y:S01]  /*cca0*/  HMMA.16816.F32 R60, R104, R64.reuse, R60 ;  /* 0x00000040683c723c */ /* 0x081fe2000000183c */
[----:B------:R-:W-:Y:S07]  /*ccb0*/  LDSM.16.MT88.4 R104, [R2+0x9080] ;  /* 0x009080000268783b */ /* 0x000fee0000004200 */
[-C--:B-1----:R-:W-:Y:S01]  /*ccc0*/  HMMA.16816.F32 R56, R48, R64.reuse, R56 ;  /* 0x000000403038723c */ /* 0x082fe20000001838 */
[----:B------:R-:W0:Y:S07]  /*ccd0*/  LDSM.16.MT88.4 R48, [R2+0x9000] ;  /* 0x009000000230783b */ /* 0x000e2e0000004200 */
[-C--:B------:R-:W-:Y:S01]  /*cce0*/  HMMA.16816.F32 R52, R80, R64.reuse, R52 ;  /* 0x000000405034723c */ /* 0x080fe20000001834 */
[----:B------:R-:W1:Y:S07]  /*ccf0*/  LDSM.16.MT88.4 R80, [R38+0x9080] ;  /* 0x009080002650783b */ /* 0x000e6e0000004200 */
[----:B--2---:R-:W-:Y:S01]  /*cd00*/  HMMA.16816.F32 R76, R100, R64, R76 ;  /* 0x00000040644c723c */ /* 0x004fe2000000184c */
[----:B------:R-:W2:Y:S07]  /*cd10*/  LDSM.16.MT88.4 R100, [R35+0x9000] ;  /* 0x009000002364783b */ /* 0x000eae0000004200 */
[-C--:B---3--:R-:W-:Y:S01]  /*cd20*/  HMMA.16816.F32 R72, R84, R66.reuse, R72 ;  /* 0x000000425448723c */ /* 0x088fe20000001848 */
[----:B------:R-:W3:Y:S07]  /*cd30*/  LDSM.16.MT88.4 R84, [R35+0x9080] ;  /* 0x009080002354783b */ /* 0x000eee0000004200 */
[-C--:B----4-:R-:W-:Y:S01]  /*cd40*/  HMMA.16816.F32 R68, R96, R66.reuse, R68 ;  /* 0x000000426044723c */ /* 0x090fe20000001844 */
[----:B------:R-:W-:Y:S07]  /*cd50*/  LDSM.16.MT88.4 R96, [R0+0xa000] ;  /* 0x00a000000060783b */ /* 0x000fee0000004200 */
[-C--:B------:R-:W-:Y:S01]  /*cd60*/  HMMA.16816.F32 R92, R88, R66.reuse, R92 ;  /* 0x00000042585c723c */ /* 0x080fe2000000185c */
[----:B------:R-:W-:Y:S07]  /*cd70*/  LDSM.16.MT88.4 R88, [R0+0xa080] ;  /* 0x00a080000058783b */ /* 0x000fee0000004200 */
[-C--:B0-----:R-:W-:Y:S01]  /*cd80*/  HMMA.16816.F32 R52, R48, R66.reuse, R52 ;  /* 0x000000423034723c */ /* 0x081fe20000001834 */
[----:B------:R-:W0:Y:S07]  /*cd90*/  LDSM.16.M88.4 R48, [R39+0x20100] ;  /* 0x020100002730783b */ /* 0x000e2e0000000200 */
[-C--:B-1----:R-:W-:Y:S01]  /*cda0*/  HMMA.16816.F32 R44, R80, R66.reuse, R44 ;  /* 0x00000042502c723c */ /* 0x082fe2000000182c */
[----:B------:R-:W1:Y:S07]  /*cdb0*/  LDSM.16.MT88.4 R80, [R38+0xa000] ;  /* 0x00a000002650783b */ /* 0x000e6e0000004200 */
[-C--:B------:R-:W-:Y:S01]  /*cdc0*/  HMMA.16816.F32 R56, R104, R66.reuse, R56 ;  /* 0x000000426838723c */ /* 0x080fe20000001838 */
[----:B------:R-:W-:Y:S07]  /*cdd0*/  LDSM.16.MT88.4 R104, [R38+0xb080] ;  /* 0x00b080002668783b */ /* 0x000fee0000004200 */
[-C--:B--2---:R-:W-:Y:S01]  /*cde0*/  HMMA.16816.F32 R60, R100, R66.reuse, R60 ;  /* 0x00000042643c723c */ /* 0x084fe2000000183c */
[----:B------:R-:W-:Y:S07]  /*cdf0*/  LDSM.16.MT88.4 R100, [R2+0xa080] ;  /* 0x00a080000264783b */ /* 0x000fee0000004200 */
[----:B---3--:R-:W-:Y:S01]  /*ce00*/  HMMA.16816.F32 R64, R84, R66, R76 ;  /* 0x000000425440723c */ /* 0x008fe2000000184c */
[----:B------:R-:W2:Y:S04]  /*ce10*/  LDSM.16.MT88.4 R84, [R38+0xa080] ;  /* 0x00a080002654783b */ /* 0x000ea80000004200 */
[----:B------:R-:W3:Y:S03]  /*ce20*/  LDSM.16.MT88.4 R76, [R2+0xa000] ;  /* 0x00a00000024c783b */ /* 0x000ee60000004200 */
[-C--:B0-----:R-:W-:Y:S01]  /*ce30*/  HMMA.16816.F32 R68, R96, R48.reuse, R68 ;  /* 0x000000306044723c */ /* 0x081fe20000001844 */
[----:B------:R-:W0:Y:S07]  /*ce40*/  LDSM.16.MT88.4 R96, [R35+0xa000] ;  /* 0x00a000002360783b */ /* 0x000e2e0000004200 */
[-C--:B------:R-:W-:Y:S01]  /*ce50*/  HMMA.16816.F32 R72, R88, R48.reuse, R72 ;  /* 0x000000305848723c */ /* 0x080fe20000001848 */
[----:B------:R-:W4:Y:S07]  /*ce60*/  LDSM.16.MT88.4 R88, [R35+0xa080] ;  /* 0x00a080002358783b */ /* 0x000f2e0000004200 */
[-C--:B-1----:R-:W-:Y:S01]  /*ce70*/  HMMA.16816.F32 R92, R80, R48.reuse, R92 ;  /* 0x00000030505c723c */ /* 0x082fe2000000185c */
[----:B------:R-:W1:Y:S07]  /*ce80*/  LDSM.16.MT88.4 R80, [R0+0xb000] ;  /* 0x00b000000050783b */ /* 0x000e6e0000004200 */
[-C--:B--2---:R-:W-:Y:S01]  /*ce90*/  HMMA.16816.F32 R44, R84, R48.reuse, R44 ;  /* 0x00000030542c723c */ /* 0x084fe2000000182c */
[----:B------:R-:W2:Y:S07]  /*cea0*/  LDSM.16.MT88.4 R84, [R0+0xb080] ;  /* 0x00b080000054783b */ /* 0x000eae0000004200 */
[-C--:B---3--:R-:W-:Y:S01]  /*ceb0*/  HMMA.16816.F32 R52, R76, R48.reuse, R52 ;  /* 0x000000304c34723c */ /* 0x088fe20000001834 */
[----:B------:R-:W3:Y:S07]  /*cec0*/  LDSM.16.MT88.4 R76, [R38+0xb000] ;  /* 0x00b00000264c783b */ /* 0x000eee0000004200 */
[-C--:B------:R-:W-:Y:S01]  /*ced0*/  HMMA.16816.F32 R56, R100, R48.reuse, R56 ;  /* 0x000000306438723c */ /* 0x080fe20000001838 */
[----:B------:R-:W3:Y:S07]  /*cee0*/  LDSM.16.MT88.4 R100, [R2+0xb000] ;  /* 0x00b000000264783b */ /* 0x000eee0000004200 */
[-C--:B0-----:R-:W-:Y:S01]  /*cef0*/  HMMA.16816.F32 R60, R96, R48.reuse, R60 ;  /* 0x00000030603c723c */ /* 0x081fe2000000183c */
[----:B------:R-:W0:Y:S07]  /*cf00*/  LDSM.16.MT88.4 R96, [R2+0xb080] ;  /* 0x00b080000260783b */ /* 0x000e2e0000004200 */
[----:B----4-:R-:W-:Y:S01]  /*cf10*/  HMMA.16816.F32 R64, R88, R48, R64 ;  /* 0x000000305840723c */ /* 0x010fe20000001840 */
[----:B------:R-:W4:Y:S07]  /*cf20*/  LDSM.16.MT88.4 R88, [R35+0xb000] ;  /* 0x00b000002358783b */ /* 0x000f2e0000004200 */
[-C--:B-1----:R-:W-:Y:S01]  /*cf30*/  HMMA.16816.F32 R68, R80, R50.reuse, R68 ;  /* 0x000000325044723c */ /* 0x082fe20000001844 */
[----:B------:R-:W1:Y:S07]  /*cf40*/  LDSM.16.MT88.4 R80, [R35+0xb080] ;  /* 0x00b080002350783b */ /* 0x000e6e0000004200 */
[-C--:B--2---:R-:W-:Y:S01]  /*cf50*/  HMMA.16816.F32 R72, R84, R50.reuse, R72 ;  /* 0x000000325448723c */ /* 0x084fe20000001848 */
[----:B------:R-:W-:Y:S07]  /*cf60*/  LDSM.16.M88.4 R84, [R42+0x20180] ;  /* 0x020180002a54783b */ /* 0x000fee0000000200 */
[-C--:B---3--:R-:W-:Y:S01]  /*cf70*/  HMMA.16816.F32 R92, R76, R50.reuse, R92 ;  /* 0x000000324c5c723c */ /* 0x088fe2000000185c */
[----:B------:R-:W2:Y:S07]  /*cf80*/  LDSM.16.MT88.4 R76, [R0+0xc000] ;  /* 0x00c00000004c783b */ /* 0x000eae0000004200 */
[-C--:B------:R-:W-:Y:S01]  /*cf90*/  HMMA.16816.F32 R44, R104, R50.reuse, R44 ;  /* 0x00000032682c723c */ /* 0x080fe2000000182c */
[----:B------:R-:W3:Y:S07]  /*cfa0*/  LDSM.16.MT88.4 R104, [R0+0xc080] ;  /* 0x00c080000068783b */ /* 0x000eee0000004200 */
[-C--:B------:R-:W-:Y:S01]  /*cfb0*/  HMMA.16816.F32 R52, R100, R50.reuse, R52 ;  /* 0x000000326434723c */ /* 0x080fe20000001834 */
[----:B------:R-:W3:Y:S07]  /*cfc0*/  LDSM.16.MT88.4 R100, [R38+0xc000] ;  /* 0x00c000002664783b */ /* 0x000eee0000004200 */
[-C--:B0-----:R-:W-:Y:S01]  /*cfd0*/  HMMA.16816.F32 R56, R96, R50.reuse, R56 ;  /* 0x000000326038723c */ /* 0x081fe20000001838 */
[----:B------:R-:W0:Y:S07]  /*cfe0*/  LDSM.16.MT88.4 R96, [R38+0xc080] ;  /* 0x00c080002660783b */ /* 0x000e2e0000004200 */
[-C--:B----4-:R-:W-:Y:S01]  /*cff0*/  HMMA.16816.F32 R60, R88, R50.reuse, R60 ;  /* 0x00000032583c723c */ /* 0x090fe2000000183c */
[----:B------:R-:W4:Y:S07]  /*d000*/  LDSM.16.MT88.4 R88, [R2+0xc000] ;  /* 0x00c000000258783b */ /* 0x000f2e0000004200 */
[----:B-1----:R-:W-:Y:S01]  /*d010*/  HMMA.16816.F32 R48, R80, R50, R64 ;  /* 0x000000325030723c */ /* 0x002fe20000001840 */
[----:B------:R-:W1:Y:S04]  /*d020*/  LDSM.16.MT88.4 R64, [R2+0xc080] ;  /* 0x00c080000240783b */ /* 0x000e680000004200 */
[----:B------:R-:W1:Y:S03]  /*d030*/  LDSM.16.MT88.4 R80, [R35+0xc000] ;  /* 0x00c000002350783b */ /* 0x000e660000004200 */
[-C--:B--2---:R-:W-:Y:S01]  /*d040*/  HMMA.16816.F32 R68, R76, R84.reuse, R68 ;  /* 0x000000544c44723c */ /* 0x084fe20000001844 */
[----:B------:R-:W2:Y:S07]  /*d050*/  LDSM.16.MT88.4 R76, [R35+0xc080] ;  /* 0x00c08000234c783b */ /* 0x000eae0000004200 */
[-C--:B---3--:R-:W-:Y:S01]  /*d060*/  HMMA.16816.F32 R72, R104, R84.reuse, R72 ;  /* 0x000000546848723c */ /* 0x088fe20000001848 */
[----:B------:R-:W3:Y:S07]  /*d070*/  LDSM.16.MT88.4 R104, [R0+0xd080] ;  /* 0x00d080000068783b */ /* 0x000eee0000004200 */
[-C--:B------:R-:W-:Y:S01]  /*d080*/  HMMA.16816.F32 R92, R100, R84.reuse, R92 ;  /* 0x00000054645c723c */ /* 0x080fe2000000185c */
[----:B------:R-:W-:Y:S07]  /*d090*/  LDSM.16.MT88.4 R100, [R2+0xd000] ;  /* 0x00d000000264783b */ /* 0x000fee0000004200 */
[-C--:B0-----:R-:W-:Y:S01]  /*d0a0*/  HMMA.16816.F32 R44, R96, R84.reuse, R44 ;  /* 0x00000054602c723c */ /* 0x081fe2000000182c */
[----:B------:R-:W0:Y:S07]  /*d0b0*/  LDSM.16.MT88.4 R96, [R38+0xd000] ;  /* 0x00d000002660783b */ /* 0x000e2e0000004200 */
[-C--:B----4-:R-:W-:Y:S01]  /*d0c0*/  HMMA.16816.F32 R52, R88, R84.reuse, R52 ;  /* 0x000000545834723c */ /* 0x090fe20000001834 */
[----:B------:R-:W-:Y:S07]  /*d0d0*/  LDSM.16.MT88.4 R88, [R2+0xd080] ;  /* 0x00d080000258783b */ /* 0x000fee0000004200 */
[-C--:B-1----:R-:W-:Y:S01]  /*d0e0*/  HMMA.16816.F32 R56, R64, R84.reuse, R56 ;  /* 0x000000544038723c */ /* 0x082fe20000001838 */
[----:B------:R-:W1:Y:S07]  /*d0f0*/  LDSM.16.MT88.4 R64, [R38+0xd080] ;  /* 0x00d080002640783b */ /* 0x000e6e0000004200 */
[-C--:B------:R-:W-:Y:S01]  /*d100*/  HMMA.16816.F32 R60, R80, R84.reuse, R60 ;  /* 0x00000054503c723c */ /* 0x080fe2000000183c */
[----:B------:R-:W4:Y:S07]  /*d110*/  LDSM.16.MT88.4 R80, [R35+0xd000] ;  /* 0x00d000002350783b */ /* 0x000f2e0000004200 */
[----:B--2---:R-:W-:Y:S01]  /*d120*/  HMMA.16816.F32 R48, R76, R84, R48 ;  /* 0x000000544c30723c */ /* 0x004fe20000001830 */
[----:B------:R-:W2:Y:S07]  /*d130*/  LDSM.16.MT88.4 R76, [R35+0xd080] ;  /* 0x00d08000234c783b */ /* 0x000eae0000004200 */
[-C--:B------:R-:W-:Y:S01]  /*d140*/  HMMA.16816.F32 R68, R108, R86.reuse, R68 ;  /* 0x000000566c44723c */ /* 0x080fe20000001844 */
[----:B------:R-:W-:Y:S07]  /*d150*/  LDSM.16.MT88.4 R108, [R35+0x10080] ;  /* 0x01008000236c783b */ /* 0x000fee0000004200 */
[-C--:B---3--:R-:W-:Y:S01]  /*d160*/  HMMA.16816.F32 R72, R104, R86.reuse, R72 ;  /* 0x000000566848723c */ /* 0x088fe20000001848 */
[----:B------:R-:W-:Y:S07]  /*d170*/  LDSM.16.MT88.4 R104, [R2+0xf080] ;  /* 0x00f080000268783b */ /* 0x000fee0000004200 */
[-C--:B0-----:R-:W-:Y:S01]  /*d180*/  HMMA.16816.F32 R92, R96, R86.reuse, R92 ;  /* 0x00000056605c723c */ /* 0x081fe2000000185c */
[----:B------:R-:W-:Y:S07]  /*d190*/  LDSM.16.MT88.4 R96, [R0+0xe000] ;  /* 0x00e000000060783b */ /* 0x000fee0000004200 */
[-C--:B-1----:R-:W-:Y:S01]  /*d1a0*/  HMMA.16816.F32 R44, R64, R86.reuse, R44 ;  /* 0x00000056402c723c */ /* 0x082fe2000000182c */
[----:B------:R-:W0:Y:S07]  /*d1b0*/  LDSM.16.M88.4 R64, [R39+0x20180] ;  /* 0x020180002740783b */ /* 0x000e2e0000000200 */
[-C--:B------:R-:W-:Y:S01]  /*d1c0*/  HMMA.16816.F32 R52, R100, R86.reuse, R52 ;  /* 0x000000566434723c */ /* 0x080fe20000001834 */
[----:B------:R-:W-:Y:S07]  /*d1d0*/  LDSM.16.MT88.4 R100, [R0+0xe080] ;  /* 0x00e080000064783b */ /* 0x000fee0000004200 */
[-C--:B------:R-:W-:Y:S01]  /*d1e0*/  HMMA.16816.F32 R56, R88, R86.reuse, R56 ;  /* 0x000000565838723c */ /* 0x080fe20000001838 */
[----:B------:R-:W-:Y:S07]  /*d1f0*/  LDSM.16.MT88.4 R88, [R38+0xe000] ;  /* 0x00e000002658783b */ /* 0x000fee0000004200 */
[-C--:B----4-:R-:W-:Y:S01]  /*d200*/  HMMA.16816.F32 R60, R80, R86.reuse, R60 ;  /* 0x00000056503c723c */ /* 0x090fe2000000183c */
[----:B------:R-:W-:Y:S07]  /*d210*/  LDSM.16.MT88.4 R80, [R38+0xe080] ;  /* 0x00e080002650783b */ /* 0x000fee0000004200 */
[----:B--2---:R-:W-:Y:S01]  /*d220*/  HMMA.16816.F32 R84, R76, R86, R48 ;  /* 0x000000564c54723c */ /* 0x004fe20000001830 */
[----:B------:R-:W1:Y:S04]  /*d230*/  LDSM.16.MT88.4 R76, [R2+0xe000] ;  /* 0x00e00000024c783b */ /* 0x000e680000004200 */
[----:B------:R-:W2:Y:S03]  /*d240*/  LDSM.16.MT88.4 R48, [R2+0xe080] ;  /* 0x00e080000230783b */ /* 0x000ea60000004200 */
[-C--:B0-----:R-:W-:Y:S01]  /*d250*/  HMMA.16816.F32 R68, R96, R64.reuse, R68 ;  /* 0x000000406044723c */ /* 0x081fe20000001844 */
[----:B------:R-:W0:Y:S07]  /*d260*/  LDSM.16.MT88.4 R96, [R35+0xe000] ;  /* 0x00e000002360783b */ /* 0x000e2e0000004200 */
[-C--:B-1----:R-:W-:Y:S01]  /*d270*/  HMMA.16816.F32 R52, R76, R64.reuse, R52 ;  /* 0x000000404c34723c */ /* 0x082fe20000001834 */
[----:B------:R-:W1:Y:S07]  /*d280*/  LDSM.16.MT88.4 R76, [R38+0xf000] ;  /* 0x00f00000264c783b */ /* 0x000e6e0000004200 */
[-C--:B--2---:R-:W-:Y:S01]  /*d290*/  HMMA.16816.F32 R56, R48, R64.reuse, R56 ;  /* 0x000000403038723c */ /* 0x084fe20000001838 */
[----:B------:R-:W2:Y:S07]  /*d2a0*/  LDSM.16.MT88.4 R48, [R38+0xf080] ;  /* 0x00f080002630783b */ /* 0x000eae0000004200 */
[-C--:B------:R-:W-:Y:S01]  /*d2b0*/  HMMA.16816.F32 R92, R88, R64.reuse, R92 ;  /* 0x00000040585c723c */ /* 0x080fe2000000185c */
[----:B------:R-:W-:Y:S07]  /*d2c0*/  LDSM.16.MT88.4 R88, [R0+0xf000] ;  /* 0x00f000000058783b */ /* 0x000fee0000004200 */
[-C--:B------:R-:W-:Y:S01]  /*d2d0*/  HMMA.16816.F32 R44, R80, R64.reuse, R44 ;  /* 0x00000040502c723c */ /* 0x080fe2000000182c */
[----:B------:R-:W3:Y:S07]  /*d2e0*/  LDSM.16.MT88.4 R80, [R0+0xf080] ;  /* 0x00f080000050783b */ /* 0x000eee0000004200 */
[-C--:B------:R-:W-:Y:S01]  /*d2f0*/  HMMA.16816.F32 R72, R100, R64.reuse, R72 ;  /* 0x000000406448723c */ /* 0x080fe20000001848 */
[----:B------:R-:W4:Y:S07]  /*d300*/  LDSM.16.MT88.4 R100, [R35+0xe080] ;  /* 0x00e080002364783b */ /* 0x000f2e0000004200 */
[----:B0-----:R-:W-:Y:S01]  /*d310*/  HMMA.16816.F32 R60, R96, R64, R60 ;  /* 0x00000040603c723c */ /* 0x001fe2000000183c */
[----:B------:R-:W0:Y:S07]  /*d320*/  LDSM.16.MT88.4 R96, [R2+0xf000] ;  /* 0x00f000000260783b */ /* 0x000e2e0000004200 */
[-C--:B-1----:R-:W-:Y:S01]  /*d330*/  HMMA.16816.F32 R92, R76, R66.reuse, R92 ;  /* 0x000000424c5c723c */ /* 0x082fe2000000185c */
[----:B------:R-:W-:Y:S07]  /*d340*/  LDSM.16.MT88.4 R76, [R0+0x10080] ;  /* 0x01008000004c783b */ /* 0x000fee0000004200 */
[-C--:B--2---:R-:W-:Y:S01]  /*d350*/  HMMA.16816.F32 R44, R48, R66.reuse, R44 ;  /* 0x00000042302c723c */ /* 0x084fe2000000182c */
[----:B------:R-:W1:Y:S07]  /*d360*/  LDSM.16.M88.4 R48, [R42+0x20200] ;  /* 0x020200002a30783b */ /* 0x000e6e0000000200 */
[----:B---3--:R-:W-:Y:S01]  /*d370*/  HMMA.16816.F32 R72, R80, R66, R72 ;  /* 0x000000425048723c */ /* 0x008fe20000001848 */
[----:B------:R-:W2:Y:S07]  /*d380*/  LDSM.16.MT88.4 R80, [R0+0x10000] ;  /* 0x010000000050783b */ /* 0x000eae0000004200 */
[----:B----4-:R-:W-:Y:S01]  /*d390*/  HMMA.16816.F32 R84, R100, R64, R84 ;  /* 0x000000406454723c */ /* 0x010fe20000001854 */
[----:B------:R-:W3:Y:S07]  /*d3a0*/  LDSM.16.MT88.4 R100, [R35+0xf000] ;  /* 0x00f000002364783b */ /* 0x000eee0000004200 */
[-C--:B------:R-:W-:Y:S01]  /*d3b0*/  HMMA.16816.F32 R68, R88, R66.reuse, R68 ;  /* 0x000000425844723c */ /* 0x080fe20000001844 */
[----:B------:R-:W4:Y:S07]  /*d3c0*/  LDSM.16.MT88.4 R88, [R35+0xf080] ;  /* 0x00f080002358783b */ /* 0x000f2e0000004200 */
[----:B0-----:R-:W-:Y:S01]  /*d3d0*/  HMMA.16816.F32 R52, R96, R66, R52 ;  /* 0x000000426034723c */ /* 0x001fe20000001834 */
[----:B------:R-:W0:Y:S07]  /*d3e0*/  LDSM.16.MT88.4 R96, [R38+0x10000] ;  /* 0x010000002660783b */ /* 0x000e2e0000004200 */
[----:B-1----:R-:W-:Y:S01]  /*d3f0*/  HMMA.16816.F32 R72, R76, R48, R72 ;  /* 0x000000304c48723c */ /* 0x002fe20000001848 */
[----:B------:R-:W1:Y:S07]  /*d400*/  LDSM.16.MT88.4 R76, [R38+0x10080] ;  /* 0x01008000264c783b */ /* 0x000e6e0000004200 */
[----:B------:R-:W-:Y:S01]  /*d410*/  HMMA.16816.F32 R56, R104, R66, R56 ;  /* 0x000000426838723c */ /* 0x000fe20000001838 */
[----:B------:R-:W1:Y:S07]  /*d420*/  LDSM.16.MT88.4 R104, [R0+0x11000] ;  /* 0x011000000068783b */ /* 0x000e6e0000004200 */
[----:B--2---:R-:W-:Y:S01]  /*d430*/  HMMA.16816.F32 R68, R80, R48, R68 ;  /* 0x000000305044723c */ /* 0x004fe20000001844 */
[----:B------:R-:W2:Y:S07]  /*d440*/  LDSM.16.MT88.4 R80, [R2+0x10000] ;  /* 0x010000000250783b */ /* 0x000eae0000004200 */
[-C--:B---3--:R-:W-:Y:S01]  /*d450*/  HMMA.16816.F32 R60, R100, R66.reuse, R60 ;  /* 0x00000042643c723c */ /* 0x088fe2000000183c */
[----:B------:R-:W3:Y:S07]  /*d460*/  LDSM.16.MT88.4 R100, [R0+0x11080] ;  /* 0x011080000064783b */ /* 0x000eee0000004200 */
[----:B----4-:R-:W-:Y:S01]  /*d470*/  HMMA.16816.F32 R64, R88, R66, R84 ;  /* 0x000000425840723c */ /* 0x010fe20000001854 */
[----:B------:R-:W4:Y:S04]  /*d480*/  LDSM.16.MT88.4 R84, [R2+0x10080] ;  /* 0x010080000254783b */ /* 0x000f280000004200 */
[----:B------:R-:W4:Y:S03]  /*d490*/  LDSM.16.MT88.4 R88, [R35+0x10000] ;  /* 0x010000002358783b */ /* 0x000f260000004200 */
[-C--:B0-----:R-:W-:Y:S01]  /*d4a0*/  HMMA.16816.F32 R92, R96, R48.reuse, R92 ;  /* 0x00000030605c723c */ /* 0x081fe2000000185c */
[----:B------:R-:W0:Y:S07]  /*d4b0*/  LDSM.16.MT88.4 R96, [R38+0x11000] ;  /* 0x011000002660783b */ /* 0x000e2e0000004200 */
[----:B-1----:R-:W-:Y:S01]  /*d4c0*/  HMMA.16816.F32 R44, R76, R48, R44 ;  /* 0x000000304c2c723c */ /* 0x002fe2000000182c */
[----:B------:R-:W1:Y:S07]  /*d4d0*/  LDSM.16.MT88.4 R76, [R38+0x11080] ;  /* 0x01108000264c783b */ /* 0x000e6e0000004200 */
[----:B------:R-:W-:Y:S01]  /*d4e0*/  HMMA.16816.F32 R68, R104, R50, R68 ;  /* 0x000000326844723c */ /* 0x000fe20000001844 */
[----:B------:R-:W1:Y:S07]  /*d4f0*/  LDSM.16.MT88.4 R104, [R2+0x11000] ;  /* 0x011000000268783b */ /* 0x000e6e0000004200 */
[----:B--2---:R-:W-:Y:S01]  /*d500*/  HMMA.16816.F32 R52, R80, R48, R52 ;  /* 0x000000305034723c */ /* 0x004fe20000001834 */
[----:B------:R-:W-:Y:S07]  /*d510*/  LDSM.16.M88.4 R80, [R39+0x20200] ;  /* 0x020200002750783b */ /* 0x000fee0000000200 */
[----:B---3--:R-:W-:Y:S01]  /*d520*/  HMMA.16816.F32 R72, R100, R50, R72 ;  /* 0x000000326448723c */ /* 0x008fe20000001848 */
[----:B------:R-:W2:Y:S07]  /*d530*/  LDSM.16.MT88.4 R100, [R2+0x11080] ;  /* 0x011080000264783b */ /* 0x000eae0000004200 */
[-C--:B----4-:R-:W-:Y:S01]  /*d540*/  HMMA.16816.F32 R56, R84, R48.reuse, R56 ;  /* 0x000000305438723c */ /* 0x090fe20000001838 */
[----:B------:R-:W-:Y:S07]  /*d550*/  LDSM.16.MT88.4 R84, [R0+0x12000] ;  /* 0x012000000054783b */ /* 0x000fee0000004200 */
[----:B------:R-:W-:Y:S01]  /*d560*/  HMMA.16816.F32 R60, R88, R48, R60 ;  /* 0x00000030583c723c */ /* 0x000fe2000000183c */
[----:B------:R-:W3:Y:S07]  /*d570*/  LDSM.16.MT88.4 R88, [R35+0x11080] ;  /* 0x011080002358783b */ /* 0x000eee0000004200 */
[-C--:B0-----:R-:W-:Y:S01]  /*d580*/  HMMA.16816.F32 R92, R96, R50.reuse, R92 ;  /* 0x00000032605c723c */ /* 0x081fe2000000185c */
[----:B------:R-:W0:Y:S07]  /*d590*/  LDSM.16.MT88.4 R96, [R35+0x11000] ;  /* 0x011000002360783b */ /* 0x000e2e0000004200 */
[----:B-1----:R-:W-:Y:S01]  /*d5a0*/  HMMA.16816.F32 R44, R76, R50, R44 ;  /* 0x000000324c2c723c */ /* 0x002fe2000000182c */
[----:B------:R-:W1:Y:S07]  /*d5b0*/  LDSM.16.MT88.4 R76, [R0+0x12080] ;  /* 0x01208000004c783b */ /* 0x000e6e0000004200 */
[----:B------:R-:W-:Y:S01]  /*d5c0*/  HMMA.16816.F32 R64, R108, R48, R64 ;  /* 0x000000306c40723c */ /* 0x000fe20000001840 */
[----:B------:R-:W-:Y:S07]  /*d5d0*/  LDSM.16.MT88.4 R108, [R35+0x14080] ;  /* 0x01408000236c783b */ /* 0x000fee0000004200 */
[-C--:B------:R-:W-:Y:S01]  /*d5e0*/  HMMA.16816.F32 R52, R104, R50.reuse, R52 ;  /* 0x000000326834723c */ /* 0x080fe20000001834 */
[----:B------:R-:W4:Y:S07]  /*d5f0*/  LDSM.16.MT88.4 R104, [R38+0x12000] ;  /* 0x012000002668783b */ /* 0x000f2e0000004200 */
[-C--:B--2---:R-:W-:Y:S01]  /*d600*/  HMMA.16816.F32 R56, R100, R50.reuse, R56 ;  /* 0x000000326438723c */ /* 0x084fe20000001838 */
[----:B------:R-:W2:Y:S07]  /*d610*/  LDSM.16.MT88.4 R100, [R38+0x12080] ;  /* 0x012080002664783b */ /* 0x000eae0000004200 */
[-C--:B---3--:R-:W-:Y:S01]  /*d620*/  HMMA.16816.F32 R64, R88, R50.reuse, R64 ;  /* 0x000000325840723c */ /* 0x088fe20000001840 */
[----:B------:R-:W3:Y:S07]  /*d630*/  LDSM.16.MT88.4 R88, [R2+0x12080] ;  /* 0x012080000258783b */ /* 0x000eee0000004200 */
[----:B0-----:R-:W-:Y:S01]  /*d640*/  HMMA.16816.F32 R60, R96, R50, R60 ;  /* 0x00000032603c723c */ /* 0x001fe2000000183c */
[----:B------:R-:W0:Y:S04]  /*d650*/  LDSM.16.MT88.4 R96, [R2+0x12000] ;  /* 0x012000000260783b */ /* 0x000e280000004200 */
[----:B------:R-:W-:Y:S03]  /*d660*/  LDSM.16.MT88.4 R48, [R35+0x12080] ;  /* 0x012080002330783b */ /* 0x000fe60000004200 */
[-C--:B------:R-:W-:Y:S01]  /*d670*/  HMMA.16816.F32 R68, R84, R80.reuse, R68 ;  /* 0x000000505444723c */ /* 0x080fe20000001844 */
[----:B------:R-:W0:Y:S07]  /*d680*/  LDSM.16.MT88.4 R84, [R35+0x12000] ;  /* 0x012000002354783b */ /* 0x000e2e0000004200 */
[-C--:B-1----:R-:W-:Y:S01]  /*d690*/  HMMA.16816.F32 R76, R76, R80.reuse, R72 ;  /* 0x000000504c4c723c */ /* 0x082fe20000001848 */
[----:B------:R-:W1:Y:S07]  /*d6a0*/  LDSM.16.MT88.4 R72, [R0+0x13000] ;  /* 0x013000000048783b */ /* 0x000e6e0000004200 */
[-C--:B----4-:R-:W-:Y:S08]  /*d6b0*/  HMMA.16816.F32 R92, R104, R80.reuse, R92 ;  /* 0x00000050685c723c */ /* 0x090ff0000000185c */
[-C--:B--2---:R-:W-:Y:S01]  /*d6c0*/  HMMA.16816.F32 R44, R100, R80.reuse, R44 ;  /* 0x00000050642c723c */ /* 0x084fe2000000182c */
[----:B------:R-:W2:Y:S07]  /*d6d0*/  LDSM.16.MT88.4 R100, [R38+0x13000] ;  /* 0x013000002664783b */ /* 0x000eae0000004200 */
[-C--:B---3--:R-:W-:Y:S01]  /*d6e0*/  HMMA.16816.F32 R56, R88, R80.reuse, R56 ;  /* 0x000000505838723c */ /* 0x088fe20000001838 */
[----:B------:R-:W3:Y:S07]  /*d6f0*/  LDSM.16.MT88.4 R88, [R2+0x13000] ;  /* 0x013000000258783b */ /* 0x000eee0000004200 */
[-C--:B0-----:R-:W-:Y:S01]  /*d700*/  HMMA.16816.F32 R52, R96, R80.reuse, R52 ;  /* 0x000000506034723c */ /* 0x081fe20000001834 */
[----:B------:R-:W0:Y:S07]  /*d710*/  LDSM.16.MT88.4 R96, [R38+0x13080] ;  /* 0x013080002660783b */ /* 0x000e2e0000004200 */
[-C--:B------:R-:W-:Y:S01]  /*d720*/  HMMA.16816.F32 R60, R84, R80.reuse, R60 ;  /* 0x00000050543c723c */ /* 0x080fe2000000183c */
[----:B------:R-:W4:Y:S07]  /*d730*/  LDSM.16.MT88.4 R84, [R2+0x13080] ;  /* 0x013080000254783b */ /* 0x000f2e0000004200 */
[----:B------:R-:W-:Y:S01]  /*d740*/  HMMA.16816.F32 R64, R48, R80, R64 ;  /* 0x000000503040723c */ /* 0x000fe20000001840 */
[----:B------:R-:W4:Y:S07]  /*d750*/  LDSM.16.MT88.4 R48, [R0+0x13080] ;  /* 0x013080000030783b */ /* 0x000f2e0000004200 */
[-C--:B-1----:R-:W-:Y:S01]  /*d760*/  HMMA.16816.F32 R104, R72, R82.reuse, R68 ;  /* 0x000000524868723c */ /* 0x082fe20000001844 */
[----:B------:R-:W1:Y:S04]  /*d770*/  LDSM.16.MT88.4 R72, [R35+0x13000] ;  /* 0x013000002348783b */ /* 0x000e680000004200 */
[----:B------:R-:W1:Y:S03]  /*d780*/  LDSM.16.MT88.4 R68, [R35+0x13080] ;  /* 0x013080002344783b */ /* 0x000e660000004200 */
[-C--:B--2---:R-:W-:Y:S01]  /*d790*/  HMMA.16816.F32 R92, R100, R82.reuse, R92 ;  /* 0x00000052645c723c */ /* 0x084fe2000000185c */
[----:B------:R-:W-:Y:S07]  /*d7a0*/  LDSM.16.MT88.4 R100, [R35+0x14000] ;  /* 0x014000002364783b */ /* 0x000fee0000004200 */
[-C--:B---3--:R-:W-:Y:S01]  /*d7b0*/  HMMA.16816.F32 R52, R88, R82.reuse, R52 ;  /* 0x000000525834723c */ /* 0x088fe20000001834 */
[----:B------:R-:W-:Y:S07]  /*d7c0*/  LDSM.16.MT88.4 R88, [R0+0x14080] ;  /* 0x014080000058783b */ /* 0x000fee0000004200 */
[-C--:B0-----:R-:W-:Y:S01]  /*d7d0*/  HMMA.16816.F32 R44, R96, R82.reuse, R44 ;  /* 0x00000052602c723c */ /* 0x081fe2000000182c */
[----:B------:R-:W-:Y:S07]  /*d7e0*/  LDSM.16.MT88.4 R96, [R38+0x14000] ;  /* 0x014000002660783b */ /* 0x000fee0000004200 */
[-C--:B----4-:R-:W-:Y:S01]  /*d7f0*/  HMMA.16816.F32 R56, R84, R82.reuse, R56 ;  /* 0x000000525438723c */ /* 0x090fe20000001838 */
[----:B------:R-:W-:Y:S07]  /*d800*/  LDSM.16.MT88.4 R84, [R0+0x14000] ;  /* 0x014000000054783b */ /* 0x000fee0000004200 */
[-C--:B------:R-:W-:Y:S01]  /*d810*/  HMMA.16816.F32 R48, R48, R82.reuse, R76 ;  /* 0x000000523030723c */ /* 0x080fe2000000184c */
[----:B------:R-:W0:Y:S07]  /*d820*/  LDSM.16.M88.4 R76, [R42+0x20280] ;  /* 0x020280002a4c783b */ /* 0x000e2e0000000200 */
[-C--:B-1----:R-:W-:Y:S01]  /*d830*/  HMMA.16816.F32 R60, R72, R82.reuse, R60 ;  /* 0x00000052483c723c */ /* 0x082fe2000000183c */
[----:B------:R-:W1:Y:S07]  /*d840*/  LDSM.16.MT88.4 R72, [R2+0x14000] ;  /* 0x014000000248783b */ /* 0x000e6e0000004200 */
[----:B------:R-:W-:Y:S01]  /*d850*/  HMMA.16816.F32 R64, R68, R82, R64 ;  /* 0x000000524440723c */ /* 0x000fe20000001840 */
[----:B------:R-:W2:Y:S04]  /*d860*/  LDSM.16.MT88.4 R68, [R38+0x14080] ;  /* 0x014080002644783b */ /* 0x000ea80000004200 */
[----:B------:R-:W3:Y:S03]  /*d870*/  LDSM.16.MT88.4 R80, [R2+0x14080] ;  /* 0x014080000250783b */ /* 0x000ee60000004200 */
[-C--:B0-----:R-:W-:Y:S01]  /*d880*/  HMMA.16816.F32 R48, R88, R76.reuse, R48 ;  /* 0x0000004c5830723c */ /* 0x081fe20000001830 */
[----:B------:R-:W-:Y:S07]  /*d890*/  LDSM.16.MT88.4 R88, [R0+0x15000] ;  /* 0x015000000058783b */ /* 0x000fee0000004200 */
[-C--:B-1----:R-:W-:Y:S01]  /*d8a0*/  HMMA.16816.F32 R52, R72, R76.reuse, R52 ;  /* 0x0000004c4834723c */ /* 0x082fe20000001834 */
[----:B------:R-:W0:Y:S07]  /*d8b0*/  LDSM.16.MT88.4 R72, [R2+0x15000] ;  /* 0x015000000248783b */ /* 0x000e2e0000004200 */
[-C--:B--2---:R-:W-:Y:S01]  /*d8c0*/  HMMA.16816.F32 R44, R68, R76.reuse, R44 ;  /* 0x0000004c442c723c */ /* 0x084fe2000000182c */
[----:B------:R-:W-:Y:S07]  /*d8d0*/  LDSM.16.MT88.4 R68, [R2+0x15080] ;  /* 0x015080000244783b */ /* 0x000fee0000004200 */
[-C--:B---3--:R-:W-:Y:S01]  /*d8e0*/  HMMA.16816.F32 R56, R80, R76.reuse, R56 ;  /* 0x0000004c5038723c */ /* 0x088fe20000001838 */
[----:B------:R-:W-:Y:S07]  /*d8f0*/  LDSM.16.MT88.4 R80, [R38+0x15080] ;  /* 0x015080002650783b */ /* 0x000fee0000004200 */
[-C--:B------:R-:W-:Y:S01]  /*d900*/  HMMA.16816.F32 R60, R100, R76.reuse, R60 ;  /* 0x0000004c643c723c */ /* 0x080fe2000000183c */
[----:B------:R-:W1:Y:S07]  /*d910*/  LDSM.16.MT88.4 R100, [R0+0x15080] ;  /* 0x015080000064783b */ /* 0x000e6e0000004200 */
[-C--:B------:R-:W-:Y:S01]  /*d920*/  HMMA.16816.F32 R108, R108, R76.reuse, R64 ;  /* 0x0000004c6c6c723c */ /* 0x080fe20000001840 */
[----:B------:R-:W2:Y:S07]  /*d930*/  LDSM.16.MT88.4 R64, [R35+0x15000] ;  /* 0x015000002340783b */ /* 0x000eae0000004200 */
[-C--:B------:R-:W-:Y:S01]  /*d940*/  HMMA.16816.F32 R84, R84, R76.reuse, R104 ;  /* 0x0000004c5454723c */ /* 0x080fe20000001868 */
[----:B------:R-:W-:Y:S07]  /*d950*/  LDSM.16.MT88.4 R104, [R35+0x19080] ;  /* 0x019080002368783b */ /* 0x000fee0000004200 */
[----:B------:R-:W-:Y:S01]  /*d960*/  HMMA.16816.F32 R92, R96, R76, R92 ;  /* 0x0000004c605c723c */ /* 0x000fe2000000185c */
[----:B------:R-:W3:Y:S07]  /*d970*/  LDSM.16.MT88.4 R96, [R38+0x15000] ;  /* 0x015000002660783b */ /* 0x000eee0000004200 */
[-C--:B0-----:R-:W-:Y:S01]  /*d980*/  HMMA.16816.F32 R52, R72, R78.reuse, R52 ;  /* 0x0000004e4834723c */ /* 0x081fe20000001834 */
[----:B------:R-:W-:Y:S07]  /*d990*/  LDSM.16.MT88.4 R72, [R0+0x16000] ;  /* 0x016000000048783b */ /* 0x000fee0000004200 */
[-C--:B------:R-:W-:Y:S01]  /*d9a0*/  HMMA.16816.F32 R88, R88, R78.reuse, R84 ;  /* 0x0000004e5858723c */ /* 0x080fe20000001854 */
[----:B------:R-:W0:Y:S07]  /*d9b0*/  LDSM.16.MT88.4 R84, [R35+0x15080] ;  /* 0x015080002354783b */ /* 0x000e2e0000004200 */
[-C--:B-1----:R-:W-:Y:S01]  /*d9c0*/  HMMA.16816.F32 R48, R100, R78.reuse, R48 ;  /* 0x0000004e6430723c */ /* 0x082fe20000001830 */
[----:B------:R-:W-:Y:S07]  /*d9d0*/  LDSM.16.MT88.4 R100, [R38+0x16080] ;  /* 0x016080002664783b */ /* 0x000fee0000004200 */
[-C--:B------:R-:W-:Y:S01]  /*d9e0*/  HMMA.16816.F32 R44, R80, R78.reuse, R44 ;  /* 0x0000004e502c723c */ /* 0x080fe2000000182c */
[----:B------:R-:W-:Y:S07]  /*d9f0*/  LDSM.16.MT88.4 R80, [R0+0x16080] ;  /* 0x016080000050783b */ /* 0x000fee0000004200 */
[-C--:B------:R-:W-:Y:S01]  /*da00*/  HMMA.16816.F32 R56, R68, R78.reuse, R56 ;  /* 0x0000004e4438723c */ /* 0x080fe20000001838 */
[----:B------:R-:W1:Y:S07]  /*da10*/  LDSM.16.M88.4 R68, [R39+0x20280] ;  /* 0x020280002744783b */ /* 0x000e6e0000000200 */
[-C--:B--2---:R-:W-:Y:S01]  /*da20*/  HMMA.16816.F32 R60, R64, R78.reuse, R60 ;  /* 0x0000004e403c723c */ /* 0x084fe2000000183c */
[----:B------:R-:W2:Y:S07]  /*da30*/  LDSM.16.MT88.4 R64, [R38+0x16000] ;  /* 0x016000002640783b */ /* 0x000eae0000004200 */
[-C--:B---3--:R-:W-:Y:S01]  /*da40*/  HMMA.16816.F32 R92, R96, R78.reuse, R92 ;  /* 0x0000004e605c723c */ /* 0x088fe2000000185c */
[----:B------:R-:W3:Y:S07]  /*da50*/  LDSM.16.MT88.4 R96, [R2+0x16000] ;  /* 0x016000000260783b */ /* 0x000eee0000004200 */
[----:B0-----:R-:W-:Y:S01]  /*da60*/  HMMA.16816.F32 R84, R84, R78, R108 ;  /* 0x0000004e5454723c */ /* 0x001fe2000000186c */
[----:B------:R-:W0:Y:S07]  /*da70*/  LDSM.16.MT88.4 R76, [R2+0x16080] ;  /* 0x01608000024c783b */ /* 0x000e2e0000004200 */
[-C--:B-1----:R-:W-:Y:S01]  /*da80*/  HMMA.16816.F32 R72, R72, R68.reuse, R88 ;  /* 0x000000444848723c */ /* 0x082fe20000001858 */
[----:B------:R-:W1:Y:S07]  /*da90*/  LDSM.16.MT88.4 R88, [R35+0x16080] ;  /* 0x016080002358783b */ /* 0x000e6e0000004200 */
[-C--:B------:R-:W-:Y:S01]  /*daa0*/  HMMA.16816.F32 R48, R80, R68.reuse, R48 ;  /* 0x000000445030723c */ /* 0x080fe20000001830 */
[----:B------:R-:W4:Y:S07]  /*dab0*/  LDSM.16.MT88.4 R80, [R35+0x16000] ;  /* 0x016000002350783b */ /* 0x000f2e0000004200 */
[-C--:B--2---:R-:W-:Y:S01]  /*dac0*/  HMMA.16816.F32 R64, R64, R68.reuse, R92 ;  /* 0x000000444040723c */ /* 0x084fe2000000185c */
[----:B------:R-:W2:Y:S07]  /*dad0*/  LDSM.16.MT88.4 R92, [R38+0x17080] ;  /* 0x01708000265c783b */ /* 0x000eae0000004200 */
[-C--:B------:R-:W-:Y:S01]  /*dae0*/  HMMA.16816.F32 R44, R100, R68.reuse, R44 ;  /* 0x00000044642c723c */ /* 0x080fe2000000182c */
[----:B------:R-:W2:Y:S07]  /*daf0*/  LDSM.16.MT88.4 R100, [R0+0x17080] ;  /* 0x017080000064783b */ /* 0x000eae0000004200 */
[-C--:B---3--:R-:W-:Y:S01]  /*db00*/  HMMA.16816.F32 R52, R96, R68.reuse, R52 ;  /* 0x000000446034723c */ /* 0x088fe20000001834 */
[----:B------:R-:W3:Y:S07]  /*db10*/  LDSM.16.MT88.4 R96, [R38+0x17000] ;  /* 0x017000002660783b */ /* 0x000eee0000004200 */
[-C--:B0-----:R-:W-:Y:S01]  /*db20*/  HMMA.16816.F32 R76, R76, R68.reuse, R56 ;  /* 0x000000444c4c723c */ /* 0x081fe20000001838 */
[----:B------:R-:W0:Y:S07]  /*db30*/  LDSM.16.MT88.4 R56, [R0+0x17000] ;  /* 0x017000000038783b */ /* 0x000e2e0000004200 */
[-C--:B-1----:R-:W-:Y:S01]  /*db40*/  HMMA.16816.F32 R84, R88, R68.reuse, R84 ;  /* 0x000000445854723c */ /* 0x082fe20000001854 */
[----:B------:R-:W1:Y:S07]  /*db50*/  LDSM.16.MT88.4 R88, [R2+0x17080] ;  /* 0x017080000258783b */ /* 0x000e6e0000004200 */
[----:B----4-:R-:W-:Y:S01]  /*db60*/  HMMA.16816.F32 R60, R80, R68, R60 ;  /* 0x00000044503c723c */ /* 0x010fe2000000183c */
[----:B------:R-:W4:Y:S07]  /*db70*/  LDSM.16.MT88.4 R80, [R2+0x17000] ;  /* 0x017000000250783b */ /* 0x000f2e0000004200 */
[-C--:B--2---:R-:W-:Y:S01]  /*db80*/  HMMA.16816.F32 R92, R92, R70.reuse, R44 ;  /* 0x000000465c5c723c */ /* 0x084fe2000000182c */
[----:B------:R-:W2:Y:S07]  /*db90*/  LDSM.16.MT88.4 R44, [R35+0x17000] ;  /* 0x01700000232c783b */ /* 0x000eae0000004200 */
[-C--:B------:R-:W-:Y:S01]  /*dba0*/  HMMA.16816.F32 R48, R100, R70.reuse, R48 ;  /* 0x000000466430723c */ /* 0x080fe20000001830 */
[----:B------:R-:W2:Y:S07]  /*dbb0*/  LDSM.16.MT88.4 R100, [R35+0x17080] ;  /* 0x017080002364783b */ /* 0x000eae0000004200 */
[-C--:B---3--:R-:W-:Y:S01]  /*dbc0*/  HMMA.16816.F32 R64, R96, R70.reuse, R64 ;  /* 0x000000466040723c */ /* 0x088fe20000001840 */
[----:B------:R-:W-:Y:S07]  /*dbd0*/  LDSM.16.MT88.4 R96, [R0+0x18000] ;  /* 0x018000000060783b */ /* 0x000fee0000004200 */
[-C--:B0-----:R-:W-:Y:S01]  /*dbe0*/  HMMA.16816.F32 R56, R56, R70.reuse, R72 ;  /* 0x000000463838723c */ /* 0x081fe20000001848 */
[----:B------:R-:W0:Y:S07]  /*dbf0*/  LDSM.16.M88.4 R72, [R42+0x20300] ;  /* 0x020300002a48783b */ /* 0x000e2e0000000200 */
[-C--:B-1----:R-:W-:Y:S01]  /*dc00*/  HMMA.16816.F32 R88, R88, R70.reuse, R76 ;  /* 0x000000465858723c */ /* 0x082fe2000000184c */
[----:B------:R-:W1:Y:S07]  /*dc10*/  LDSM.16.MT88.4 R76, [R38+0x18000] ;  /* 0x01800000264c783b */ /* 0x000e6e0000004200 */
[-C--:B----4-:R-:W-:Y:S01]  /*dc20*/  HMMA.16816.F32 R80, R80, R70.reuse, R52 ;  /* 0x000000465050723c */ /* 0x090fe20000001834 */
[----:B------:R-:W3:Y:S07]  /*dc30*/  LDSM.16.MT88.4 R52, [R0+0x18080] ;  /* 0x018080000034783b */ /* 0x000eee0000004200 */
[-C--:B--2---:R-:W-:Y:S01]  /*dc40*/  HMMA.16816.F32 R44, R44, R70.reuse, R60 ;  /* 0x000000462c2c723c */ /* 0x084fe2000000183c */
[----:B------:R-:W2:Y:S07]  /*dc50*/  LDSM.16.MT88.4 R60, [R35+0x18000] ;  /* 0x01800000233c783b */ /* 0x000eae0000004200 */
[----:B------:R-:W-:Y:S01]  /*dc60*/  HMMA.16816.F32 R84, R100, R70, R84 ;  /* 0x000000466454723c */ /* 0x000fe20000001854 */
[----:B------:R-:W4:Y:S04]  /*dc70*/  LDSM.16.MT88.4 R68, [R2+0x18080] ;  /* 0x018080000244783b */ /* 0x000f280000004200 */
[----:B------:R-:W4:Y:S03]  /*dc80*/  LDSM.16.MT88.4 R100, [R2+0x18000] ;  /* 0x018000000264783b */ /* 0x000f260000004200 */
[-C--:B0-----:R-:W-:Y:S01]  /*dc90*/  HMMA.16816.F32 R96, R96, R72.reuse, R56 ;  /* 0x000000486060723c */ /* 0x081fe20000001838 */
[----:B------:R-:W0:Y:S07]  /*dca0*/  LDSM.16.MT88.4 R56, [R38+0x18080] ;  /* 0x018080002638783b */ /* 0x000e2e0000004200 */
[-C--:B-1----:R-:W-:Y:S01]  /*dcb0*/  HMMA.16816.F32 R76, R76, R72.reuse, R64 ;  /* 0x000000484c4c723c */ /* 0x082fe20000001840 */
[----:B------:R-:W1:Y:S07]  /*dcc0*/  LDSM.16.MT88.4 R64, [R0+0x19000] ;  /* 0x019000000040783b */ /* 0x000e6e0000004200 */
[-C--:B---3--:R-:W-:Y:S01]  /*dcd0*/  HMMA.16816.F32 R52, R52, R72.reuse, R48 ;  /* 0x000000483434723c */ /* 0x088fe20000001830 */
[----:B------:R-:W3:Y:S07]  /*dce0*/  LDSM.16.MT88.4 R48, [R35+0x18080] ;  /* 0x018080002330783b */ /* 0x000eee0000004200 */
[-C--:B--2---:R-:W-:Y:S01]  /*dcf0*/  HMMA.16816.F32 R60, R60, R72.reuse, R44 ;  /* 0x000000483c3c723c */ /* 0x084fe2000000182c */
[----:B------:R-:W2:Y:S07]  /*dd00*/  LDSM.16.MT88.4 R44, [R0+0x19080] ;  /* 0x01908000002c783b */ /* 0x000eae0000004200 */
[-C--:B----4-:R-:W-:Y:S01]  /*dd10*/  HMMA.16816.F32 R68, R68, R72.reuse, R88 ;  /* 0x000000484444723c */ /* 0x090fe20000001858 */
[----:B------:R-:W4:Y:S07]  /*dd20*/  LDSM.16.MT88.4 R88, [R38+0x19000] ;  /* 0x019000002658783b */ /* 0x000f2e0000004200 */
[-C--:B------:R-:W-:Y:S01]  /*dd30*/  HMMA.16816.F32 R80, R100, R72.reuse, R80 ;  /* 0x000000486450723c */ /* 0x080fe20000001850 */
[----:B------:R-:W4:Y:S07]  /*dd40*/  LDSM.16.MT88.4 R100, [R2+0x19080] ;  /* 0x019080000264783b */ /* 0x000f2e0000004200 */
[----:B0-----:R-:W-:Y:S01]  /*dd50*/  HMMA.16816.F32 R56, R56, R72, R92 ;  /* 0x000000483838723c */ /* 0x001fe2000000185c */
[----:B------:R-:W0:Y:S07]  /*dd60*/  LDSM.16.MT88.4 R92, [R38+0x19080] ;  /* 0x01908000265c783b */ /* 0x000e2e0000004200 */
[----:B-1----:R-:W-:Y:S01]  /*dd70*/  HMMA.16816.F32 R64, R64, R74, R96 ;  /* 0x0000004a4040723c */ /* 0x002fe20000001860 */
[----:B------:R-:W1:Y:S07]  /*dd80*/  LDSM.16.MT88.4 R96, [R35+0x19000] ;  /* 0x019000002360783b */ /* 0x000e6e0000004200 */
[----:B---3--:R-:W-:Y:S01]  /*dd90*/  HMMA.16816.F32 R84, R48, R72, R84 ;  /* 0x000000483054723c */ /* 0x008fe20000001854 */
[----:B------:R-:W3:Y:S07]  /*dda0*/  LDSM.16.MT88.4 R48, [R2+0x19000] ;  /* 0x019000000230783b */ /* 0x000eee0000004200 */
[-C--:B--2---:R-:W-:Y:S01]  /*ddb0*/  HMMA.16816.F32 R44, R44, R74.reuse, R52 ;  /* 0x0000004a2c2c723c */ /* 0x084fe20000001834 */
[----:B------:R-:W-:Y:S07]  /*ddc0*/  LDSM.16.MT88.4 R52, [R0+0x1a000] ;  /* 0x01a000000034783b */ /* 0x000fee0000004200 */
[-C--:B----4-:R-:W-:Y:S01]  /*ddd0*/  HMMA.16816.F32 R76, R88, R74.reuse, R76 ;  /* 0x0000004a584c723c */ /* 0x090fe2000000184c */
[----:B------:R-:W2:Y:S07]  /*dde0*/  LDSM.16.M88.4 R88, [R39+0x20300] ;  /* 0x020300002758783b */ /* 0x000eae0000000200 */
[-C--:B------:R-:W-:Y:S01]  /*ddf0*/  HMMA.16816.F32 R68, R100, R74.reuse, R68 ;  /* 0x0000004a6444723c */ /* 0x080fe20000001844 */
[----:B------:R-:W-:Y:S07]  /*de00*/  LDSM.16.MT88.4 R100, [R38+0x1a080] ;  /* 0x01a080002664783b */ /* 0x000fee0000004200 */
[-C--:B0-----:R-:W-:Y:S01]  /*de10*/  HMMA.16816.F32 R56, R92, R74.reuse, R56 ;  /* 0x0000004a5c38723c */ /* 0x081fe20000001838 */
[----:B------:R-:W0:Y:S07]  /*de20*/  LDSM.16.MT88.4 R92, [R2+0x1a080] ;  /* 0x01a08000025c783b */ /* 0x000e2e0000004200 */
[-C--:B-1----:R-:W-:Y:S01]  /*de30*/  HMMA.16816.F32 R60, R96, R74.reuse, R60 ;  /* 0x0000004a603c723c */ /* 0x082fe2000000183c */
[----:B------:R-:W-:Y:S07]  /*de40*/  LDSM.16.MT88.4 R96, [R2+0x1a000] ;  /* 0x01a000000260783b */ /* 0x000fee0000004200 */
[-C--:B---3--:R-:W-:Y:S01]  /*de50*/  HMMA.16816.F32 R80, R48, R74.reuse, R80 ;  /* 0x0000004a3050723c */ /* 0x088fe20000001850 */
[----:B------:R-:W1:Y:S07]  /*de60*/  LDSM.16.MT88.4 R48, [R0+0x1a080] ;  /* 0x01a080000030783b */ /* 0x000e6e0000004200 */
[----:B------:R-:W-:Y:S01]  /*de70*/  HMMA.16816.F32 R84, R104, R74, R84 ;  /* 0x0000004a6854723c */ /* 0x000fe20000001854 */
[----:B------:R-:W3:Y:S07]  /*de80*/  LDSM.16.MT88.4 R72, [R38+0x1a000] ;  /* 0x01a000002648783b */ /* 0x000eee0000004200 */
[-C--:B--2---:R-:W-:Y:S01]  /*de90*/  HMMA.16816.F32 R52, R52, R88.reuse, R64 ;  /* 0x000000583434723c */ /* 0x084fe20000001840 */
[----:B------:R-:W2:Y:S07]  /*dea0*/  LDSM.16.MT88.4 R64, [R35+0x1a000] ;  /* 0x01a000002340783b */ /* 0x000eae0000004200 */
        /* <DEDUP_REMOVED lines=8> */
[----:B------:R-:W-:Y:S01]  /*df30*/  HMMA.16816.F32 R80, R96, R88, R80 ;  /* 0x000000586050723c */ /* 0x000fe20000001850 */
[----:B------:R-:W-:Y:S07]  /*df40*/  LDSM.16.MT88.4 R96, [R38+0x1b080] ;  /* 0x01b080002660783b */ /* 0x000fee0000004200 */
[----:B0-----:R-:W-:Y:S01]  /*df50*/  HMMA.16816.F32 R52, R68, R90, R52 ;  /* 0x0000005a4434723c */ /* 0x001fe20000001834 */
[----:B------:R-:W-:Y:S07]  /*df60*/  LDSM.16.MT88.4 R68, [R0+0x1c000] ;  /* 0x01c000000044783b */ /* 0x000fee0000004200 */
[----:B-1----:R-:W-:Y:S01]  /*df70*/  HMMA.16816.F32 R104, R48, R88, R84 ;  /* 0x000000583068723c */ /* 0x002fe20000001854 */
[----:B------:R-:W0:Y:S04]  /*df80*/  LDSM.16.MT88.4 R48, [R35+0x1b000] ;  /* 0x01b000002330783b */ /* 0x000e280000004200 */
[----:B------:R-:W-:Y:S03]  /*df90*/  LDSM.16.MT88.4 R84, [R2+0x1b080] ;  /* 0x01b080000254783b */ /* 0x000fe60000004200 */
[-C--:B---3--:R-:W-:Y:S01]  /*dfa0*/  HMMA.16816.F32 R44, R76, R90.reuse, R44 ;  /* 0x0000005a4c2c723c */ /* 0x088fe2000000182c */
[----:B------:R-:W1:Y:S07]  /*dfb0*/  LDSM.16.M88.4 R76, [R42+0x20380] ;  /* 0x020380002a4c783b */ /* 0x000e6e0000000200 */
[----:B--2---:R-:W-:Y:S01]  /*dfc0*/  HMMA.16816.F32 R60, R60, R90, R80 ;  /* 0x0000005a3c3c723c */ /* 0x004fe20000001850 */
[----:B------:R-:W2:Y:S07]  /*dfd0*/  LDSM.16.MT88.4 R80, [R0+0x1c080] ;  /* 0x01c080000050783b */ /* 0x000eae0000004200 */
[----:B------:R-:W-:Y:S01]  /*dfe0*/  HMMA.16816.F32 R56, R100, R88, R56 ;  /* 0x000000586438723c */ /* 0x000fe20000001838 */
[----:B------:R-:W3:Y:S07]  /*dff0*/  LDSM.16.MT88.4 R100, [R38+0x1b000] ;  /* 0x01b000002664783b */ /* 0x000eee0000004200 */
[----:B0-----:R-:W-:Y:S01]  /*e000*/  HMMA.16816.F32 R64, R48, R90, R64 ;  /* 0x0000005a3040723c */ /* 0x001fe20000001840 */
[----:B------:R-:W0:Y:S07]  /*e010*/  LDSM.16.MT88.4 R48, [R38+0x1c000] ;  /* 0x01c000002630783b */ /* 0x000e2e0000004200 */
[-C--:B-1----:R-:W-:Y:S01]  /*e020*/  HMMA.16816.F32 R52, R68, R76.reuse, R52 ;  /* 0x0000004c4434723c */ /* 0x082fe20000001834 */
[----:B------:R-:W-:Y:S07]  /*e030*/  LDSM.16.MT88.4 R68, [R2+0x1c080] ;  /* 0x01c080000244783b */ /* 0x000fee0000004200 */
[----:B--2---:R-:W-:Y:S01]  /*e040*/  HMMA.16816.F32 R44, R80, R76, R44 ;  /* 0x0000004c502c723c */ /* 0x004fe2000000182c */
[----:B------:R-:W1:Y:S07]  /*e050*/  LDSM.16.MT88.4 R80, [R35+0x1c000] ;  /* 0x01c000002350783b */ /* 0x000e6e0000004200 */
[-C--:B---3--:R-:W-:Y:S01]  /*e060*/  HMMA.16816.F32 R72, R100, R90.reuse, R72 ;  /* 0x0000005a6448723c */ /* 0x088fe20000001848 */
[----:B------:R-:W-:Y:S07]  /*e070*/  LDSM.16.MT88.4 R100, [R38+0x1c080] ;  /* 0x01c080002664783b */ /* 0x000fee0000004200 */
[-C--:B------:R-:W-:Y:S01]  /*e080*/  HMMA.16816.F32 R96, R96, R90.reuse, R56 ;  /* 0x0000005a6060723c */ /* 0x080fe20000001838 */
[----:B------:R-:W2:Y:S07]  /*e090*/  LDSM.16.MT88.4 R56, [R35+0x1b080] ;  /* 0x01b080002338783b */ /* 0x000eae0000004200 */
[----:B------:R-:W-:Y:S01]  /*e0a0*/  HMMA.16816.F32 R84, R84, R90, R92 ;  /* 0x0000005a5454723c */ /* 0x000fe2000000185c */
[----:B------:R-:W3:Y:S07]  /*e0b0*/  LDSM.16.MT88.4 R92, [R2+0x1c000] ;  /* 0x01c00000025c783b */ /* 0x000eee0000004200 */
[-C--:B0-----:R-:W-:Y:S01]  /*e0c0*/  HMMA.16816.F32 R48, R48, R76.reuse, R72 ;  /* 0x0000004c3030723c */ /* 0x081fe20000001848 */
[----:B------:R-:W0:Y:S07]  /*e0d0*/  LDSM.16.MT88.4 R72, [R38+0x1d000] ;  /* 0x01d000002648783b */ /* 0x000e2e0000004200 */
[-C--:B-1----:R-:W-:Y:S01]  /*e0e0*/  HMMA.16816.F32 R64, R80, R76.reuse, R64 ;  /* 0x0000004c5040723c */ /* 0x082fe20000001840 */
[----:B------:R-:W-:Y:S07]  /*e0f0*/  LDSM.16.MT88.4 R80, [R2+0x1d000] ;  /* 0x01d000000250783b */ /* 0x000fee0000004200 */
[----:B------:R-:W-:Y:S01]  /*e100*/  HMMA.16816.F32 R84, R68, R76, R84 ;  /* 0x0000004c4454723c */ /* 0x000fe20000001854 */
[----:B------:R-:W1:Y:S07]  /*e110*/  LDSM.16.MT88.4 R68, [R38+0x1d080] ;  /* 0x01d080002644783b */ /* 0x000e6e0000004200 */
[----:B--2---:R-:W-:Y:S01]  /*e120*/  HMMA.16816.F32 R56, R56, R90, R104 ;  /* 0x0000005a3838723c */ /* 0x004fe20000001868 */
[----:B------:R-:W-:Y:S04]  /*e130*/  LDSM.16.MT88.4 R88, [R0+0x1d080] ;  /* 0x01d080000058783b */ /* 0x000fe80000004200 */
[----:B------:R-:W-:Y:S03]  /*e140*/  LDSM.16.MT88.4 R104, [R35+0x1d000] ;  /* 0x01d000002368783b */ /* 0x000fe60000004200 */
[-C--:B------:R-:W-:Y:S01]  /*e150*/  HMMA.16816.F32 R96, R100, R76.reuse, R96 ;  /* 0x0000004c6460723c */ /* 0x080fe20000001860 */
[----:B------:R-:W2:Y:S07]  /*e160*/  LDSM.16.MT88.4 R100, [R35+0x1c080] ;  /* 0x01c080002364783b */ /* 0x000eae0000004200 */
[----:B---3--:R-:W-:Y:S01]  /*e170*/  HMMA.16816.F32 R60, R92, R76, R60 ;  /* 0x0000004c5c3c723c */ /* 0x008fe2000000183c */
[----:B------:R-:W3:Y:S07]  /*e180*/  LDSM.16.MT88.4 R92, [R0+0x1d000] ;  /* 0x01d00000005c783b */ /* 0x000eee0000004200 */
[-C--:B0-----:R-:W-:Y:S01]  /*e190*/  HMMA.16816.F32 R48, R72, R78.reuse, R48 ;  /* 0x0000004e4830723c */ /* 0x081fe20000001830 */
[----:B------:R-:W-:Y:S07]  /*e1a0*/  LDSM.16.M88.4 R72, [R39+0x20380] ;  /* 0x020380002748783b */ /* 0x000fee0000000200 */
[-C--:B-1----:R-:W-:Y:S01]  /*e1b0*/  HMMA.16816.F32 R96, R68, R78.reuse, R96 ;  /* 0x0000004e4460723c */ /* 0x082fe20000001860 */
[----:B------:R-:W-:Y:S07]  /*e1c0*/  LDSM.16.MT88.4 R68, [R0+0x1e080] ;  /* 0x01e080000044783b */ /* 0x000fee0000004200 */
[----:B------:R-:W-:Y:S01]  /*e1d0*/  HMMA.16816.F32 R60, R80, R78, R60 ;  /* 0x0000004e503c723c */ /* 0x000fe2000000183c */
[----:B------:R-:W0:Y:S07]  /*e1e0*/  LDSM.16.MT88.4 R80, [R38+0x1e000] ;  /* 0x01e000002650783b */ /* 0x000e2e0000004200 */
[----:B--2---:R-:W-:Y:S01]  /*e1f0*/  HMMA.16816.F32 R56, R100, R76, R56 ;  /* 0x0000004c6438723c */ /* 0x004fe20000001838 */
[----:B------:R-:W1:Y:S07]  /*e200*/  LDSM.16.MT88.4 R100, [R35+0x1d080] ;  /* 0x01d080002364783b */ /* 0x000e6e0000004200 */
[-C--:B---3--:R-:W-:Y:S01]  /*e210*/  HMMA.16816.F32 R52, R92, R78.reuse, R52 ;  /* 0x0000004e5c34723c */ /* 0x088fe20000001834 */
[----:B------:R-:W2:Y:S07]  /*e220*/  LDSM.16.MT88.4 R92, [R0+0x1e000] ;  /* 0x01e00000005c783b */ /* 0x000eae0000004200 */
[----:B------:R-:W-:Y:S01]  /*e230*/  HMMA.16816.F32 R44, R88, R78, R44 ;  /* 0x0000004e582c723c */ /* 0x000fe2000000182c */
[----:B------:R-:W3:Y:S07]  /*e240*/  LDSM.16.MT88.4 R88, [R2+0x1d080] ;  /* 0x01d080000258783b */ /* 0x000eee0000004200 */
[-C--:B0-----:R-:W-:Y:S01]  /*e250*/  HMMA.16816.F32 R48, R80, R72.reuse, R48 ;  /* 0x000000485030723c */ /* 0x081fe20000001830 */
[----:B------:R-:W0:Y:S11]  /*e260*/  LDSM.16.MT88.4 R80, [R0+0x1f000] ;  /* 0x01f000000050783b */ /* 0x000e360000004200 */
[----:B------:R-:W-:Y:S04]  /*e270*/  @!UPT UIADD3 URZ, URZ, URZ, URZ ;  /* 0x0000003f3f3ff290 */ /* 0x000fe8000fffe03f */
[----:B------:R-:W-:Y:S01]  /*e280*/  HMMA.16816.F32 R44, R68, R72, R44 ;  /* 0x00000048442c723c */ /* 0x000fe2000000182c */
[----:B------:R-:W4:Y:S07]  /*e290*/  LDSM.16.MT88.4 R68, [R35+0x1e080] ;  /* 0x01e080002344783b */ /* 0x000f2e0000004200 */
[----:B-1----:R-:W-:Y:S01]  /*e2a0*/  HMMA.16816.F32 R56, R100, R78, R56 ;  /* 0x0000004e6438723c */ /* 0x002fe20000001838 */
[----:B------:R-:W-:Y:S04]  /*e2b0*/  STL [R1+0xaf8], R0 ;  /* 0x000af80001007387 */ /* 0x000fe80000100800 */
[----:B------:R-:W-:Y:S03]  /*e2c0*/  LDSM.16.MT88.4 R100, [R2+0x1e000] ;  /* 0x01e000000264783b */ /* 0x000fe60000004200 */
[----:B--2---:R-:W-:Y:S01]  /*e2d0*/  HMMA.16816.F32 R92, R92, R72, R52 ;  /* 0x000000485c5c723c */ /* 0x004fe20000001834 */
[----:B------:R-:W1:Y:S07]  /*e2e0*/  LDSM.16.MT88.4 R52, [R38+0x1e080] ;  /* 0x01e080002634783b */ /* 0x000e6e0000004200 */
[-C--:B---3--:R-:W-:Y:S01]  /*e2f0*/  HMMA.16816.F32 R84, R88, R78.reuse, R84 ;  /* 0x0000004e5854723c */ /* 0x088fe20000001854 */
[----:B------:R-:W2:Y:S07]  /*e300*/  LDSM.16.MT88.4 R88, [R2+0x1e080] ;  /* 0x01e080000258783b */ /* 0x000eae0000004200 */
[----:B------:R-:W-:Y:S01]  /*e310*/  HMMA.16816.F32 R64, R104, R78, R64 ;  /* 0x0000004e6840723c */ /* 0x000fe20000001840 */
[----:B------:R-:W3:Y:S04]  /*e320*/  LDSM.16.MT88.4 R76, [R35+0x1e000] ;  /* 0x01e00000234c783b */ /* 0x000ee80000004200 */
[----:B------:R-:W2:Y:S03]  /*e330*/  S2R R115, SR_TID.X ;  /* 0x0000000000737919 */ /* 0x000ea60000002100 */
[----:B0-----:R-:W-:Y:S01]  /*e340*/  HMMA.16816.F32 R80, R80, R74, R92 ;  /* 0x0000004a5050723c */ /* 0x001fe2000000185c */
[----:B------:R-:W-:Y:S04]  /*e350*/  LDSM.16.MT88.4 R92, [R35+0x1f080] ;  /* 0x01f08000235c783b */ /* 0x000fe80000004200 */
[----:B------:R-:W-:Y:S03]  /*e360*/  LDSM.16.MT88.4 R104, [R2+0x1f000] ;  /* 0x01f000000268783b */ /* 0x000fe60000004200 */
[-C--:B----4-:R-:W-:Y:S01]  /*e370*/  HMMA.16816.F32 R56, R68, R72.reuse, R56 ;  /* 0x000000484438723c */ /* 0x090fe20000001838 */
[----:B------:R0:W-:Y:S04]  /*e380*/  LDSM.16.MT88.4 R68, [R35+0x1f000] ;  /* 0x01f000002344783b */ /* 0x0001e80000004200 */
[----:B0-----:R-:W0:Y:S03]  /*e390*/  S2R R35, SR_TID.X ;  /* 0x0000000000237919 */ /* 0x001e260000002100 */
[-C--:B-1----:R-:W-:Y:S01]  /*e3a0*/  HMMA.16816.F32 R52, R52, R72.reuse, R96 ;  /* 0x000000483434723c */ /* 0x082fe20000001860 */
[----:B------:R-:W1:Y:S07]  /*e3b0*/  LDSM.16.MT88.4 R96, [R38+0x1f080] ;  /* 0x01f080002660783b */ /* 0x000e6e0000004200 */
[-C--:B--2---:R-:W-:Y:S01]  /*e3c0*/  HMMA.16816.F32 R84, R88, R72.reuse, R84 ;  /* 0x000000485854723c */ /* 0x084fe20000001854 */
[----:B------:R2:W-:Y:S04]  /*e3d0*/  LDSM.16.MT88.4 R88, [R0+0x1f080] ;  /* 0x01f080000058783b */ /* 0x0005e80000004200 */
[----:B--2---:R-:W2:Y:S03]  /*e3e0*/  S2R R0, SR_CTAID.X ;  /* 0x0000000000007919 */ /* 0x004ea60000002500 */
[----:B---3--:R-:W-:Y:S01]  /*e3f0*/  HMMA.16816.F32 R76, R76, R72, R64 ;  /* 0x000000484c4c723c */ /* 0x008fe20000001840 */
[----:B------:R3:W-:Y:S01]  /*e400*/  LDSM.16.MT88.4 R64, [R38+0x1f000] ;  /* 0x01f000002640783b */ /* 0x0007e20000004200 */
[----:B0-----:R-:W-:-:S04]  /*e410*/  LOP3.LUT R35, R35, 0x1c, RZ, 0xc0, !PT ;  /* 0x0000001c23237812 */ /* 0x001fc800078ec0ff */
[----:B---3--:R-:W-:Y:S02]  /*e420*/  LEA.HI R38, R35, 0x50, RZ, 0x1e ;  /* 0x0000005023267811 */ /* 0x008fe400078ff0ff */
[----:B------:R-:W0:Y:S01]  /*e430*/  S2R R35, SR_TID.X ;  /* 0x0000000000237919 */ /* 0x000e220000002100 */
[----:B--2---:R-:W-:-:S05]  /*e440*/  IMAD.SHL.U32 R0, R0, 0x80, RZ ;  /* 0x0000008000007824 */ /* 0x004fca00078e00ff */
[----:B------:R-:W-:Y:S02]  /*e450*/  IADD3 R111, R0, R38, RZ ;  /* 0x00000026006f7210 */ /* 0x000fe40007ffe0ff */
[C---:B0-----:R-:W-:Y:S02]  /*e460*/  LOP3.LUT R38, R35.reuse, 0x1c, RZ, 0xc0, !PT ;  /* 0x0000001c23267812 */ /* 0x041fe400078ec0ff */
[----:B------:R-:W-:Y:S02]  /*e470*/  LOP3.LUT R35, R35, 0x1c, RZ, 0xc0, !PT ;  /* 0x0000001c23237812 */ /* 0x000fe400078ec0ff */
[----:B------:R-:W-:-:S05]  /*e480*/  LEA.HI R38, R38, 0x48, RZ, 0x1e ;  /* 0x0000004826267811 */ /* 0x000fca00078ff0ff */
[C---:B------:R-:W-:Y:S01]  /*e490*/  IMAD.IADD R110, R0.reuse, 0x1, R38 ;  /* 0x00000001006e7824 */ /* 0x040fe200078e0226 */
[----:B------:R-:W-:Y:S02]  /*e4a0*/  LEA.HI R38, R35, 0x40, RZ, 0x1e ;  /* 0x0000004023267811 */ /* 0x000fe400078ff0ff */
[----:B------:R-:W0:Y:S01]  /*e4b0*/  S2R R35, SR_TID.X ;  /* 0x0000000000237919 */ /* 0x000e220000002100 */
[----:B------:R-:W-:Y:S03]  /*e4c0*/  HMMA.16816.F32 R60, R100, R72, R60 ;  /* 0x00000048643c723c */ /* 0x000fe6000000183c */
[----:B------:R-:W2:Y:S01]  /*e4d0*/  LDSM.16.MT88.4 R100, [R2+0x1f080] ;  /* 0x01f080000264783b */ /* 0x000ea20000004200 */
[----:B------:R-:W-:Y:S01]  /*e4e0*/  IMAD.IADD R109, R0, 0x1, R38 ;  /* 0x00000001006d7824 */ /* 0x000fe200078e0226 */
[C---:B------:R-:W-:Y:S02]  /*e4f0*/  LOP3.LUT R121, R115.reuse, 0x3, RZ, 0xc0, !PT ;  /* 0x0000000373797812 */ /* 0x040fe400078ec0ff */
[----:B------:R-:W-:-:S02]  /*e500*/  LOP3.LUT R120, R115, 0x60, RZ, 0xc0, !PT ;  /* 0x0000006073787812 */ /* 0x000fc400078ec0ff */
[----:B------:R-:W-:Y:S02]  /*e510*/  LOP3.LUT R115, R115, 0x1c, RZ, 0xc0, !PT ;  /* 0x0000001c73737812 */ /* 0x000fe400078ec0ff */
[C---:B0-----:R-:W-:Y:S02]  /*e520*/  LOP3.LUT R38, R35.reuse, 0x1c, RZ, 0xc0, !PT ;  /* 0x0000001c23267812 */ /* 0x041fe400078ec0ff */
[----:B------:R-:W-:Y:S02]  /*e530*/  LOP3.LUT R35, R35, 0x1c, RZ, 0xc0, !PT ;  /* 0x0000001c23237812 */ /* 0x000fe400078ec0ff */
[----:B------:R-:W-:-:S04]  /*e540*/  LEA.HI R38, R38, 0x38, RZ, 0x1e ;  /* 0x0000003826267811 */ /* 0x000fc800078ff0ff */
[----:B------:R-:W-:Y:S02]  /*e550*/  IADD3 R108, R0, R38, RZ ;  /* 0x00000026006c7210 */ /* 0x000fe40007ffe0ff */
[----:B------:R-:W-:Y:S02]  /*e560*/  LEA.HI R38, R35, 0x30, RZ, 0x1e ;  /* 0x0000003023267811 */ /* 0x000fe400078ff0ff */
[----:B------:R-:W0:Y:S01]  /*e570*/  S2R R35, SR_TID.X ;  /* 0x0000000000237919 */ /* 0x000e220000002100 */
[----:B------:R-:W-:-:S04]  /*e580*/  LEA.HI R115, R115, 0x78, RZ, 0x1e ;  /* 0x0000007873737811 */ /* 0x000fc800078ff0ff */
[C---:B------:R-:W-:Y:S02]  /*e590*/  IADD3 R123, R0.reuse, R115, RZ ;  /* 0x00000073007b7210 */ /* 0x040fe40007ffe0ff */
[----:B------:R-:W3:Y:S01]  /*e5a0*/  S2R R115, SR_TID.X ;  /* 0x0000000000737919 */ /* 0x000ee20000002100 */
[----:B-1----:R-:W-:Y:S01]  /*e5b0*/  HMMA.16816.F32 R52, R96, R74, R52 ;  /* 0x0000004a6034723c */ /* 0x002fe20000001834 */
[----:B------:R-:W-:-:S07]  /*e5c0*/  IMAD.IADD R43, R0, 0x1, R38 ;  /* 0x00000001002b7824 */ /* 0x000fce00078e0226 */
[----:B--2---:R-:W-:Y:S01]  /*e5d0*/  HMMA.16816.F32 R84, R100, R74, R84 ;  /* 0x0000004a6454723c */ /* 0x004fe20000001854 */
[----:B------:R-:W-:Y:S01]  /*e5e0*/  IMAD.SHL.U32 R2, R121, 0x2, RZ ;  /* 0x0000000279027824 */ /* 0x000fe200078e00ff */
[----:B0-----:R-:W-:-:S06]  /*e5f0*/  LOP3.LUT R38, R35, 0x1c, RZ, 0xc0, !PT ;  /* 0x0000001c23267812 */ /* 0x001fcc00078ec0ff */
[----:B------:R-:W-:Y:S01]  /*e600*/  HMMA.16816.F32 R44, R88, R74, R44 ;  /* 0x0000004a582c723c */ /* 0x000fe2000000182c */
[----:B------:R-:W-:Y:S02]  /*e610*/  LOP3.LUT R35, R35, 0x1c, RZ, 0xc0, !PT ;  /* 0x0000001c23237812 */ /* 0x000fe400078ec0ff */
[----:B------:R-:W-:-:S05]  /*e620*/  LEA.HI R38, R38, 0x28, RZ, 0x1e ;  /* 0x0000002826267811 */ /* 0x000fca00078ff0ff */
[-C--:B------:R-:W-:Y:S01]  /*e630*/  HMMA.16816.F32 R56, R92, R74.reuse, R56 ;  /* 0x0000004a5c38723c */ /* 0x080fe20000001838 */
[----:B------:R-:W-:Y:S01]  /*e640*/  IMAD.IADD R42, R0, 0x1, R38 ;  /* 0x00000001002a7824 */ /* 0x000fe200078e0226 */
[----:B------:R-:W-:Y:S02]  /*e650*/  LEA.HI R38, R35, 0x20, RZ, 0x1e ;  /* 0x0000002023267811 */ /* 0x000fe400078ff0ff */
[----:B------:R-:W-:Y:S01]  /*e660*/  LEA.HI R2, R120, R2, RZ, 0x1e ;  /* 0x0000000278027211 */ /* 0x000fe200078ff0ff */
[----:B------:R-:W0:Y:S01]  /*e670*/  S2R R35, SR_TID.X ;  /* 0x0000000000237919 */ /* 0x000e220000002100 */
[----:B---3--:R-:W-:Y:S02]  /*e680*/  LOP3.LUT R120, R115, 0x1c, RZ, 0xc0, !PT ;  /* 0x0000001c73787812 */ /* 0x008fe400078ec0ff */
[----:B------:R-:W-:Y:S02]  /*e690*/  HMMA.16816.F32 R68, R68, R74, R76 ;  /* 0x0000004a4444723c */ /* 0x000fe4000000184c */
[----:B------:R-:W-:-:S02]  /*e6a0*/  LEA.HI R121, R120, 0x70, RZ, 0x1e ;  /* 0x0000007078797811 */ /* 0x000fc400078ff0ff */
[----:B------:R-:W-:Y:S02]  /*e6b0*/  LEA.HI R120, R120, 0x68, RZ, 0x1e ;  /* 0x0000006878787811 */ /* 0x000fe400078ff0ff */
[----:B------:R-:W-:Y:S02]  /*e6c0*/  LOP3.LUT R115, R115, 0x1c, RZ, 0xc0, !PT ;  /* 0x0000001c73737812 */ /* 0x000fe400078ec0ff */
[----:B------:R-:W-:Y:S02]  /*e6d0*/  IADD3 R78, P0, R2, UR4, RZ ;  /* 0x00000004024e7c10 */ /* 0x000fe4000ff1e0ff */
[----:B------:R-:W1:Y:S01]  /*e6e0*/  S2R R2, SR_TID.X ;  /* 0x0000000000027919 */ /* 0x000e620000002100 */
[----:B------:R-:W-:Y:S01]  /*e6f0*/  HMMA.16816.F32 R48, R64, R74, R48 ;  /* 0x0000004a4030723c */ /* 0x000fe20000001830 */
[C---:B------:R-:W-:Y:S01]  /*e700*/  IMAD.IADD R122, R0.reuse, 0x1, R121 ;  /* 0x00000001007a7824 */ /* 0x040fe200078e0279 */
[----:B------:R-:W-:Y:S02]  /*e710*/  IADD3 R121, R0, R120, RZ ;  /* 0x0000007800797210 */ /* 0x000fe40007ffe0ff */
[----:B------:R-:W-:-:S04]  /*e720*/  LEA.HI R120, R115, 0x60, RZ, 0x1e ;  /* 0x0000006073787811 */ /* 0x000fc800078ff0ff */
[----:B------:R-:W-:Y:S01]  /*e730*/  HMMA.16816.F32 R60, R104, R74, R60 ;  /* 0x0000004a683c723c */ /* 0x000fe2000000183c */
[----:B------:R-:W-:Y:S01]  /*e740*/  ISETP.GT.U32.AND P4, PT, R78, R123, PT ;  /* 0x0000007b4e00720c */ /* 0x000fe20003f84070 */
[----:B------:R-:W-:-:S05]  /*e750*/  FMUL R65, R44, c[0x0][0x188] ;  /* 0x000062002c417a20 */ /* 0x000fca0000400000 */
[----:B------:R-:W-:Y:S02]  /*e760*/  FMUL R75, R53, c[0x0][0x188] ;  /* 0x00006200354b7a20 */ /* 0x000fe40000400000 */
[----:B------:R-:W-:Y:S02]  /*e770*/  FMUL R53, R84, c[0x0][0x188] ;  /* 0x0000620054357a20 */ /* 0x000fe40000400000 */
[----:B------:R-:W-:Y:S01]  /*e780*/  IMAD.X R84, RZ, RZ, UR5, P0 ;  /* 0x00000005ff547e24 */ /* 0x000fe200080e06ff */
[----:B------:R-:W-:Y:S01]  /*e790*/  LEA.HI R115, R115, 0x58, RZ, 0x1e ;  /* 0x0000005873737811 */ /* 0x000fe200078ff0ff */
[----:B------:R-:W-:Y:S01]  /*e7a0*/  FMUL R44, R58, c[0x0][0x188] ;  /* 0x000062003a2c7a20 */ /* 0x000fe20000400000 */
[----:B------:R-:W-:Y:S01]  /*e7b0*/  ISETP.GT.U32.AND P0, PT, R78, R122, PT ;  /* 0x0000007a4e00720c */ /* 0x000fe20003f04070 */
[----:B------:R-:W-:Y:S01]  /*e7c0*/  IMAD.IADD R120, R0, 0x1, R120 ;  /* 0x0000000100787824 */ /* 0x000fe200078e0278 */
[----:B------:R-:W-:Y:S01]  /*e7d0*/  ISETP.GT.U32.AND.EX P4, PT, R84, RZ, PT, P4 ;  /* 0x000000ff5400720c */ /* 0x000fe20003f84140 */
[----:B------:R-:W-:Y:S01]  /*e7e0*/  FMUL R76, R45, c[0x0][0x188] ;  /* 0x000062002d4c7a20 */ /* 0x000fe20000400000 */
[----:B------:R-:W-:Y:S01]  /*e7f0*/  ISETP.GT.U32.AND P1, PT, R78, R121, PT ;  /* 0x000000794e00720c */ /* 0x000fe20003f24070 */
[----:B------:R-:W-:Y:S01]  /*e800*/  FMUL R45, R56, c[0x0][0x188] ;  /* 0x00006200382d7a20 */ /* 0x000fe20000400000 */
[----:B------:R-:W-:Y:S01]  /*e810*/  ISETP.GT.U32.AND.EX P0, PT, R84, RZ, PT, P0 ;  /* 0x000000ff5400720c */ /* 0x000fe20003f04100 */
[----:B------:R-:W-:Y:S01]  /*e820*/  IMAD.IADD R115, R0, 0x1, R115 ;  /* 0x0000000100737824 */ /* 0x000fe200078e0273 */
[----:B------:R-:W-:Y:S01]  /*e830*/  ISETP.GT.U32.AND P3, PT, R78, R120, PT ;  /* 0x000000784e00720c */ /* 0x000fe20003f64070 */
[----:B------:R-:W-:Y:S01]  /*e840*/  FMUL R64, R86, c[0x0][0x188] ;  /* 0x0000620056407a20 */ /* 0x000fe20000400000 */
[----:B------:R-:W-:-:S02]  /*e850*/  FSEL R44, R44, -INF , !P4 ;  /* 0xff8000002c2c7808 */ /* 0x000fc40006000000 */
[----:B------:R-:W-:Y:S02]  /*e860*/  ISETP.GT.U32.AND P4, PT, R78, R111, PT ;  /* 0x0000006f4e00720c */ /* 0x000fe40003f84070 */
[----:B------:R-:W-:Y:S01]  /*e870*/  IADD3 R39, R0, R38, RZ ;  /* 0x0000002600277210 */ /* 0x000fe20007ffe0ff */
[----:B------:R-:W-:Y:S01]  /*e880*/  FMUL R77, R47, c[0x0][0x188] ;  /* 0x000062002f4d7a20 */ /* 0x000fe20000400000 */
[----:B------:R-:W-:Y:S02]  /*e890*/  ISETP.GT.U32.AND.EX P1, PT, R84, RZ, PT, P1 ;  /* 0x000000ff5400720c */ /* 0x000fe40003f24110 */
[----:B0-----:R-:W-:Y:S01]  /*e8a0*/  LOP3.LUT R38, R35, 0x1c, RZ, 0xc0, !PT ;  /* 0x0000001c23267812 */ /* 0x001fe200078ec0ff */
[----:B------:R-:W-:Y:S01]  /*e8b0*/  FMUL R47, R52, c[0x0][0x188] ;  /* 0x00006200342f7a20 */ /* 0x000fe20000400000 */
[----:B------:R-:W-:Y:S01]  /*e8c0*/  FSEL R45, R45, -INF , !P0 ;  /* 0xff8000002d2d7808 */ /* 0x000fe20004000000 */
[----:B------:R-:W-:Y:S01]  /*e8d0*/  FMUL R56, R57, c[0x0][0x188] ;  /* 0x0000620039387a20 */ /* 0x000fe20000400000 */
[----:B------:R-:W-:-:S02]  /*e8e0*/  ISETP.GT.U32.AND P2, PT, R78, R115, PT ;  /* 0x000000734e00720c */ /* 0x000fc40003f44070 */
[----:B------:R-:W-:Y:S02]  /*e8f0*/  ISETP.GT.U32.AND P0, PT, R78, R110, PT ;  /* 0x0000006e4e00720c */ /* 0x000fe40003f04070 */
[C---:B------:R-:W-:Y:S02]  /*e900*/  ISETP.GT.U32.AND.EX P3, PT, R84.reuse, RZ, PT, P3 ;  /* 0x000000ff5400720c */ /* 0x040fe40003f64130 */
[----:B------:R-:W-:Y:S01]  /*e910*/  ISETP.GT.U32.AND.EX P4, PT, R84, RZ, PT, P4 ;  /* 0x000000ff5400720c */ /* 0x000fe20003f84140 */
[----:B------:R-:W-:Y:S01]  /*e920*/  FMUL R46, R46, c[0x0][0x188] ;  /* 0x000062002e2e7a20 */ /* 0x000fe20000400000 */
[----:B------:R-:W-:Y:S01]  /*e930*/  FSEL R57, R64, -INF , !P1 ;  /* 0xff80000040397808 */ /* 0x000fe20004800000 */
[----:B------:R-:W-:Y:S01]  /*e940*/  FMUL R54, R54, c[0x0][0x188] ;  /* 0x0000620036367a20 */ /* 0x000fe20000400000 */
[----:B------:R-:W-:Y:S01]  /*e950*/  LEA.HI R38, R38, 0x18, RZ, 0x1e ;  /* 0x0000001826267811 */ /* 0x000fe200078ff0ff */
[----:B------:R-:W-:Y:S01]  /*e960*/  FMUL R74, R55, c[0x0][0x188] ;  /* 0x00006200374a7a20 */ /* 0x000fe20000400000 */
[----:B------:R-:W-:Y:S01]  /*e970*/  ISETP.GT.U32.AND P1, PT, R78, R109, PT ;  /* 0x0000006d4e00720c */ /* 0x000fe20003f24070 */
[----:B------:R-:W-:Y:S01]  /*e980*/  FMUL R55, R70, c[0x0][0x188] ;  /* 0x0000620046377a20 */ /* 0x000fe20000400000 */
[----:B------:R-:W-:-:S02]  /*e990*/  LOP3.LUT R35, R35, 0x1c, RZ, 0xc0, !PT ;  /* 0x0000001c23237812 */ /* 0x000fc400078ec0ff */
[C---:B------:R-:W-:Y:S02]  /*e9a0*/  ISETP.GT.U32.AND.EX P2, PT, R84.reuse, RZ, PT, P2 ;  /* 0x000000ff5400720c */ /* 0x040fe40003f44120 */
[----:B------:R-:W-:Y:S02]  /*e9b0*/  FSEL R64, R53, -INF , !P3 ;  /* 0xff80000035407808 */ /* 0x000fe40005800000 */
[----:B------:R-:W-:Y:S02]  /*e9c0*/  ISETP.GT.U32.AND.EX P0, PT, R84, RZ, PT, P0 ;  /* 0x000000ff5400720c */ /* 0x000fe40003f04100 */
[C---:B------:R-:W-:Y:S02]  /*e9d0*/  ISETP.GT.U32.AND P3, PT, R78.reuse, R108, PT ;  /* 0x0000006c4e00720c */ /* 0x040fe40003f64070 */
[----:B------:R-:W-:Y:S01]  /*e9e0*/  FSEL R70, R47, -INF , !P4 ;  /* 0xff8000002f467808 */ /* 0x000fe20006000000 */
[----:B------:R-:W-:Y:S01]  /*e9f0*/  FMUL R79, R69, c[0x0][0x188] ;  /* 0x00006200454f7a20 */ /* 0x000fe20000400000 */
[----:B------:R-:W-:Y:S01]  /*ea00*/  ISETP.GT.U32.AND P4, PT, R78, R42, PT ;  /* 0x0000002a4e00720c */ /* 0x000fe20003f84070 */
[----:B------:R-:W-:Y:S01]  /*ea10*/  IMAD.IADD R38, R0, 0x1, R38 ;  /* 0x0000000100267824 */ /* 0x000fe200078e0226 */
[----:B-1----:R-:W-:-:S02]  /*ea20*/  LOP3.LUT R2, R2, 0x1c, RZ, 0xc0, !PT ;  /* 0x0000001c02027812 */ /* 0x002fc400078ec0ff */
[----:B------:R-:W-:Y:S02]  /*ea30*/  ISETP.GT.U32.AND.EX P1, PT, R84, RZ, PT, P1 ;  /* 0x000000ff5400720c */ /* 0x000fe40003f24110 */
[----:B------:R-:W-:Y:S02]  /*ea40*/  LEA.HI R35, R35, 0x10, RZ, 0x1e ;  /* 0x0000001023237811 */ /* 0x000fe400078ff0ff */
[----:B------:R-:W-:Y:S02]  /*ea50*/  FSEL R69, R54, -INF , !P2 ;  /* 0xff80000036457808 */ /* 0x000fe40005000000 */
[----:B------:R-:W-:Y:S01]  /*ea60*/  FSEL R67, R46, -INF , !P0 ;  /* 0xff8000002e437808 */ /* 0x000fe20004000000 */
[----:B------:R-:W-:Y:S01]  /*ea70*/  FMUL R46, R62, c[0x0][0x188] ;  /* 0x000062003e2e7a20 */ /* 0x000fe20000400000 */
[----:B------:R-:W-:Y:S02]  /*ea80*/  ISETP.GT.U32.AND P2, PT, R78, R43, PT ;  /* 0x0000002b4e00720c */ /* 0x000fe40003f44070 */
[----:B------:R-:W-:-:S02]  /*ea90*/  ISETP.GT.U32.AND.EX P3, PT, R84, RZ, PT, P3 ;  /* 0x000000ff5400720c */ /* 0x000fc40003f64130 */
[----:B------:R-:W-:Y:S02]  /*eaa0*/  LEA.HI R2, R2, 0x8, RZ, 0x1e ;  /* 0x0000000802027811 */ /* 0x000fe400078ff0ff */
[----:B------:R-:W-:Y:S01]  /*eab0*/  ISETP.GT.U32.AND.EX P4, PT, R84, RZ, PT, P4 ;  /* 0x000000ff5400720c */ /* 0x000fe20003f84140 */
[----:B------:R-:W-:Y:S01]  /*eac0*/  FMUL R52, R68, c[0x0][0x188] ;  /* 0x0000620044347a20 */ /* 0x000fe20000400000 */
[----:B------:R-:W-:Y:S01]  /*ead0*/  ISETP.GT.U32.AND P0, PT, R78, R39, PT ;  /* 0x000000274e00720c */ /* 0x000fe20003f04070 */
[----:B------:R-:W-:Y:S01]  /*eae0*/  IMAD.IADD R35, R0, 0x1, R35 ;  /* 0x0000000100237824 */ /* 0x000fe200078e0223 */
[----:B------:R-:W-:Y:S02]  /*eaf0*/  FSEL R65, R65, -INF , !P1 ;  /* 0xff80000041417808 */ /* 0x000fe40004800000 */
[----:B------:R-:W-:Y:S01]  /*eb00*/  ISETP.GT.U32.AND P1, PT, R78, R38, PT ;  /* 0x000000264e00720c */ /* 0x000fe20003f24070 */
[----:B------:R-:W-:Y:S01]  /*eb10*/  FMUL R47, R60, c[0x0][0x188] ;  /* 0x000062003c2f7a20 */ /* 0x000fe20000400000 */
[----:B------:R-:W-:-:S02]  /*eb20*/  ISETP.GT.U32.AND.EX P2, PT, R84, RZ, PT, P2 ;  /* 0x000000ff5400720c */ /* 0x000fc40003f44120 */
[----:B------:R-:W-:Y:S02]  /*eb30*/  FSEL R66, R55, -INF , !P3 ;  /* 0xff80000037427808 */ /* 0x000fe40005800000 */
[----:B------:R-:W-:Y:S02]  /*eb40*/  IADD3 R2, R0, R2, RZ ;  /* 0x0000000200027210 */ /* 0x000fe40007ffe0ff */
[----:B------:R-:W-:Y:S01]  /*eb50*/  FSEL R55, R46, -INF , !P4 ;  /* 0xff8000002e377808 */ /* 0x000fe20006000000 */
[----:B------:R-:W-:Y:S01]  /*eb60*/  FMUL R46, R50, c[0x0][0x188] ;  /* 0x00006200322e7a20 */ /* 0x000fe20000400000 */
[C---:B------:R-:W-:Y:S02]  /*eb70*/  ISETP.GT.U32.AND.EX P0, PT, R84.reuse, RZ, PT, P0 ;  /* 0x000000ff5400720c */ /* 0x040fe40003f04100 */
[----:B------:R-:W-:Y:S02]  /*eb80*/  ISETP.GT.U32.AND.EX P1, PT, R84, RZ, PT, P1 ;  /* 0x000000ff5400720c */ /* 0x000fe40003f24110 */
[----:B------:R-:W-:-:S02]  /*eb90*/  ISETP.GT.U32.AND P3, PT, R78, R35, PT ;  /* 0x000000234e00720c */ /* 0x000fc40003f64070 */
[----:B------:R-:W-:Y:S02]  /*eba0*/  FSEL R58, R52, -INF , !P2 ;  /* 0xff800000343a7808 */ /* 0x000fe40005000000 */
[----:B------:R-:W-:Y:S02]  /*ebb0*/  ISETP.GT.U32.AND P2, PT, R78, R2, PT ;  /* 0x000000024e00720c */ /* 0x000fe40003f44070 */
[----:B------:R-:W-:Y:S01]  /*ebc0*/  FSEL R53, R47, -INF , !P0 ;  /* 0xff8000002f357808 */ /* 0x000fe20004000000 */
[----:B------:R-:W-:Y:S01]  /*ebd0*/  FMUL R47, R48, c[0x0][0x188] ;  /* 0x00006200302f7a20 */ /* 0x000fe20000400000 */
[----:B------:R-:W-:Y:S01]  /*ebe0*/  FSEL R54, R46, -INF , !P1 ;  /* 0xff8000002e367808 */ /* 0x000fe20004800000 */
[----:B------:R-:W-:Y:S01]  /*ebf0*/  FMUL R46, R82, c[0x0][0x188] ;  /* 0x00006200522e7a20 */ /* 0x000fe20000400000 */
[C---:B------:R-:W-:Y:S02]  /*ec00*/  ISETP.GT.U32.AND.EX P3, PT, R84.reuse, RZ, PT, P3 ;  /* 0x000000ff5400720c */ /* 0x040fe40003f64130 */
[----:B------:R-:W-:-:S02]  /*ec10*/  ISETP.GT.U32.AND.EX P2, PT, R84, RZ, PT, P2 ;  /* 0x000000ff5400720c */ /* 0x000fc40003f44120 */
[----:B------:R-:W-:Y:S02]  /*ec20*/  FSEL R52, R47, -INF , !P3 ;  /* 0xff8000002f347808 */ /* 0x000fe40005800000 */
[----:B------:R-:W-:Y:S02]  /*ec30*/  ISETP.GE.U32.AND P3, PT, R78, R121, PT ;  /* 0x000000794e00720c */ /* 0x000fe40003f66070 */
[----:B------:R-:W-:Y:S02]  /*ec40*/  FSEL R47, R46, -INF , !P2 ;  /* 0xff8000002e2f7808 */ /* 0x000fe40005000000 */
[C---:B------:R-:W-:Y:S01]  /*ec50*/  ISETP.GE.U32.AND P2, PT, R78.reuse, R120, PT ;  /* 0x000000784e00720c */ /* 0x040fe20003f46070 */
[----:B------:R-:W-:Y:S01]  /*ec60*/  FMUL R72, R87, c[0x0][0x188] ;  /* 0x0000620057487a20 */ /* 0x000fe20000400000 */
[----:B------:R-:W-:Y:S01]  /*ec70*/  ISETP.GE.U32.AND P1, PT, R78, R122, PT ;  /* 0x0000007a4e00720c */ /* 0x000fe20003f26070 */
[----:B------:R-:W-:Y:S01]  /*ec80*/  FMUL R73, R85, c[0x0][0x188] ;  /* 0x0000620055497a20 */ /* 0x000fe20000400000 */
[----:B------:R-:W-:-:S02]  /*ec90*/  ISETP.GE.U32.AND.EX P3, PT, R84, RZ, PT, P3 ;  /* 0x000000ff5400720c */ /* 0x000fc40003f66130 */
[C---:B------:R-:W-:Y:S02]  /*eca0*/  ISETP.GE.U32.AND.EX P2, PT, R84.reuse, RZ, PT, P2 ;  /* 0x000000ff5400720c */ /* 0x040fe40003f46120 */
[----:B------:R-:W-:Y:S02]  /*ecb0*/  ISETP.GE.U32.AND.EX P1, PT, R84, RZ, PT, P1 ;  /* 0x000000ff5400720c */ /* 0x000fe40003f26110 */
[----:B------:R-:W-:Y:S02]  /*ecc0*/  FSEL R72, R72, -INF , !P3 ;  /* 0xff80000048487808 */ /* 0x000fe40005800000 */
[C---:B------:R-:W-:Y:S02]  /*ecd0*/  ISETP.GE.U32.AND P3, PT, R78.reuse, R109, PT ;  /* 0x0000006d4e00720c */ /* 0x040fe40003f66070 */
[----:B------:R-:W-:Y:S02]  /*ece0*/  FSEL R73, R73, -INF , !P2 ;  /* 0xff80000049497808 */ /* 0x000fe40005000000 */
[----:B------:R-:W-:-:S02]  /*ecf0*/  ISETP.GE.U32.AND P2, PT, R78, R108, PT ;  /* 0x0000006c4e00720c */ /* 0x000fc40003f46070 */
[----:B------:R-:W-:Y:S01]  /*ed00*/  FSEL R60, R56, -INF , !P1 ;  /* 0xff800000383c7808 */ /* 0x000fe20004800000 */
[----:B------:R-:W-:Y:S01]  /*ed10*/  FMUL R85, R71, c[0x0][0x188] ;  /* 0x0000620047557a20 */ /* 0x000fe20000400000 */
[----:B------:R-:W-:Y:S02]  /*ed20*/  ISETP.GE.U32.AND P1, PT, R78, R110, PT ;  /* 0x0000006e4e00720c */ /* 0x000fe40003f26070 */
[C---:B------:R-:W-:Y:S02]  /*ed30*/  ISETP.GE.U32.AND.EX P3, PT, R84.reuse, RZ, PT, P3 ;  /* 0x000000ff5400720c */ /* 0x040fe40003f66130 */
[C---:B------:R-:W-:Y:S02]  /*ed40*/  ISETP.GE.U32.AND.EX P2, PT, R84.reuse, RZ, PT, P2 ;  /* 0x000000ff5400720c */ /* 0x040fe40003f46120 */
[----:B------:R-:W-:Y:S02]  /*ed50*/  ISETP.GE.U32.AND.EX P1, PT, R84, RZ, PT, P1 ;  /* 0x000000ff5400720c */ /* 0x000fe40003f26110 */
[----:B------:R-:W-:-:S02]  /*ed60*/  FSEL R71, R76, -INF , !P3 ;  /* 0xff8000004c477808 */ /* 0x000fc40005800000 */
[----:B------:R-:W-:Y:S02]  /*ed70*/  FSEL R76, R85, -INF , !P2 ;  /* 0xff800000554c7808 */ /* 0x000fe40005000000 */
[C---:B------:R-:W-:Y:S02]  /*ed80*/  ISETP.GE.U32.AND P2, PT, R78.reuse, R35, PT ;  /* 0x000000234e00720c */ /* 0x040fe40003f46070 */
[----:B------:R-:W-:Y:S01]  /*ed90*/  FSEL R68, R77, -INF , !P1 ;  /* 0xff8000004d447808 */ /* 0x000fe20004800000 */
[----:B------:R-:W2:Y:S01]  /*eda0*/  LDL R35, [R1+0x634] ;  /* 0x0006340001237983 */ /* 0x000ea20000100800 */
[C---:B------:R-:W-:Y:S02]  /*edb0*/  ISETP.GE.U32.AND P3, PT, R78.reuse, R38, PT ;  /* 0x000000264e00720c */ /* 0x040fe40003f66070 */
[C---:B------:R-:W-:Y:S01]  /*edc0*/  ISETP.GE.U32.AND P1, PT, R78.reuse, R39, PT ;  /* 0x000000274e00720c */ /* 0x040fe20003f26070 */
[----:B------:R-:W3:Y:S04]  /*edd0*/  LDL R38, [R1+0x630] ;  /* 0x0006300001267983 */ /* 0x000ee80000100800 */
[----:B------:R-:W4:Y:S04]  /*ede0*/  LDL R39, [R1+0x62c] ;  /* 0x00062c0001277983 */ /* 0x000f280000100800 */
[----:B------:R-:W0:Y:S01]  /*edf0*/  S2R R124, SR_TID.X ;  /* 0x00000000007c7919 */ /* 0x000e220000002100 */
[----:B------:R-:W-:Y:S01]  /*ee00*/  ISETP.GE.U32.AND P0, PT, R78, R123, PT ;  /* 0x0000007b4e00720c */ /* 0x000fe20003f06070 */
[----:B------:R-:W-:-:S03]  /*ee10*/  FMUL R59, R59, c[0x0][0x188] ;  /* 0x000062003b3b7a20 */ /* 0x000fc60000400000 */
[----:B------:R-:W-:Y:S01]  /*ee20*/  ISETP.GE.U32.AND.EX P0, PT, R84, RZ, PT, P0 ;  /* 0x000000ff5400720c */ /* 0x000fe20003f06100 */
[----:B------:R-:W-:-:S03]  /*ee30*/  FMUL R48, R80, c[0x0][0x188] ;  /* 0x0000620050307a20 */ /* 0x000fc60000400000 */
[----:B------:R-:W-:Y:S02]  /*ee40*/  FSEL R46, R59, -INF , !P0 ;  /* 0xff8000003b2e7808 */ /* 0x000fe40004000000 */
[----:B0-----:R-:W-:-:S04]  /*ee50*/  LOP3.LUT R124, R124, 0x1c, RZ, 0xc0, !PT ;  /* 0x0000001c7c7c7812 */ /* 0x001fc800078ec0ff */
[----:B------:R-:W-:-:S04]  /*ee60*/  LEA.HI R0, R124, R0, RZ, 0x1e ;  /* 0x000000007c007211 */ /* 0x000fc800078ff0ff */
[C---:B------:R-:W-:Y:S02]  /*ee70*/  ISETP.GT.U32.AND P4, PT, R78.reuse, R0, PT ;  /* 0x000000004e00720c */ /* 0x040fe40003f84070 */
[----:B------:R-:W-:Y:S02]  /*ee80*/  ISETP.GE.U32.AND P0, PT, R78, R111, PT ;  /* 0x0000006f4e00720c */ /* 0x000fe40003f06070 */
[C---:B------:R-:W-:Y:S02]  /*ee90*/  ISETP.GT.U32.AND.EX P4, PT, R84.reuse, RZ, PT, P4 ;  /* 0x000000ff5400720c */ /* 0x040fe40003f84140 */
[----:B------:R-:W-:Y:S02]  /*eea0*/  ISETP.GE.U32.AND.EX P0, PT, R84, RZ, PT, P0 ;  /* 0x000000ff5400720c */ /* 0x000fe40003f06100 */
[----:B------:R-:W-:Y:S02]  /*eeb0*/  FSEL R48, R48, -INF , !P4 ;  /* 0xff80000030307808 */ /* 0x000fe40006000000 */
[----:B------:R-:W-:-:S02]  /*eec0*/  ISETP.GE.U32.AND P4, PT, R78, R115, PT ;  /* 0x000000734e00720c */ /* 0x000fc40003f86070 */
[----:B------:R-:W-:Y:S02]  /*eed0*/  FSEL R75, R75, -INF , !P0 ;  /* 0xff8000004b4b7808 */ /* 0x000fe40004000000 */
[----:B------:R-:W-:Y:S02]  /*eee0*/  ISETP.GE.U32.AND.EX P4, PT, R84, RZ, PT, P4 ;  /* 0x000000ff5400720c */ /* 0x000fe40003f86140 */
[----:B------:R-:W-:Y:S01]  /*eef0*/  ISETP.GE.U32.AND P0, PT, R78, R42, PT ;  /* 0x0000002a4e00720c */ /* 0x000fe20003f06070 */
[----:B------:R-:W-:Y:S01]  /*ef00*/  FMUL R50, R63, c[0x0][0x188] ;  /* 0x000062003f327a20 */ /* 0x000fe20000400000 */
[----:B------:R-:W-:Y:S02]  /*ef10*/  FSEL R74, R74, -INF , !P4 ;  /* 0xff8000004a4a7808 */ /* 0x000fe40006000000 */
[----:B------:R-:W-:Y:S02]  /*ef20*/  ISETP.GE.U32.AND P4, PT, R78, R43, PT ;  /* 0x0000002b4e00720c */ /* 0x000fe40003f86070 */
[----:B------:R-:W-:-:S02]  /*ef30*/  ISETP.GE.U32.AND.EX P0, PT, R84, RZ, PT, P0 ;  /* 0x000000ff5400720c */ /* 0x000fc40003f06100 */
[----:B------:R-:W-:Y:S01]  /*ef40*/  ISETP.GE.U32.AND.EX P4, PT, R84, RZ, PT, P4 ;  /* 0x000000ff5400720c */ /* 0x000fe20003f86140 */
[----:B------:R-:W-:Y:S01]  /*ef50*/  FMUL R77, R49, c[0x0][0x188] ;  /* 0x00006200314d7a20 */ /* 0x000fe20000400000 */
[----:B------:R-:W-:Y:S02]  /*ef60*/  FSEL R59, R50, -INF , !P0 ;  /* 0xff800000323b7808 */ /* 0x000fe40004000000 */
[----:B------:R-:W-:Y:S01]  /*ef70*/  ISETP.GE.U32.AND P0, PT, R78, R0, PT ;  /* 0x000000004e00720c */ /* 0x000fe20003f06070 */
[----:B------:R-:W-:Y:S01]  /*ef80*/  FMUL R50, R61, c[0x0][0x188] ;  /* 0x000062003d327a20 */ /* 0x000fe20000400000 */
[----:B------:R-:W-:Y:S01]  /*ef90*/  ISETP.GE.U32.AND.EX P2, PT, R84, RZ, PT, P2 ;  /* 0x000000ff5400720c */ /* 0x000fe20003f46120 */
[----:B------:R-:W-:Y:S01]  /*efa0*/  FMUL R61, R81, c[0x0][0x188] ;  /* 0x00006200513d7a20 */ /* 0x000fe20000400000 */
[----:B------:R-:W-:Y:S02]  /*efb0*/  FSEL R62, R79, -INF , !P4 ;  /* 0xff8000004f3e7808 */ /* 0x000fe40006000000 */
[----:B------:R-:W-:Y:S01]  /*efc0*/  ISETP.GE.U32.AND P4, PT, R78, R2, PT ;  /* 0x000000024e00720c */ /* 0x000fe20003f86070 */
[----:B------:R-:W-:Y:S01]  /*efd0*/  FMUL R78, R51, c[0x0][0x188] ;  /* 0x00006200334e7a20 */ /* 0x000fe20000400000 */
[----:B------:R-:W-:-:S02]  /*efe0*/  ISETP.GE.U32.AND.EX P1, PT, R84, RZ, PT, P1 ;  /* 0x000000ff5400720c */ /* 0x000fc40003f26110 */
[C---:B------:R-:W-:Y:S01]  /*eff0*/  ISETP.GE.U32.AND.EX P3, PT, R84.reuse, RZ, PT, P3 ;  /* 0x000000ff5400720c */ /* 0x040fe20003f66130 */
[----:B------:R-:W-:Y:S01]  /*f000*/  FMUL R63, R83, c[0x0][0x188] ;  /* 0x00006200533f7a20 */ /* 0x000fe20000400000 */
[----:B------:R-:W-:Y:S01]  /*f010*/  ISETP.GE.U32.AND.EX P0, PT, R84, RZ, PT, P0 ;  /* 0x000000ff5400720c */ /* 0x000fe20003f06100 */
[----:B------:R-:W0:Y:S01]  /*f020*/  S2R R115, SR_TID.X ;  /* 0x0000000000737919 */ /* 0x000e220000002100 */
[----:B------:R-:W-:Y:S02]  /*f030*/  FSEL R51, R77, -INF , !P2 ;  /* 0xff8000004d337808 */ /* 0x000fe40005000000 */
[----:B------:R-:W-:Y:S01]  /*f040*/  FSEL R56, R50, -INF , !P1 ;  /* 0xff80000032387808 */ /* 0x000fe20004800000 */
[----:B------:R-:W1:Y:S01]  /*f050*/  S2R R121, SR_TID.X ;  /* 0x0000000000797919 */ /* 0x000e620000002100 */
[----:B------:R-:W-:Y:S02]  /*f060*/  FSEL R50, R61, -INF , !P0 ;  /* 0xff8000003d327808 */ /* 0x000fe40004000000 */
[----:B------:R-:W-:Y:S01]  /*f070*/  FSEL R61, R78, -INF , !P3 ;  /* 0xff8000004e3d7808 */ /* 0x000fe20005800000 */
[----:B------:R-:W4:Y:S01]  /*f080*/  LDL.LU R2, [R1+0x5c8] ;  /* 0x0005c80001027983 */ /* 0x000f220000300800 */
[----:B------:R-:W-:-:S02]  /*f090*/  FMNMX R103, R52, R51, !PT ;  /* 0x0000003334677209 */ /* 0x000fc40007800000 */
[----:B------:R-:W-:-:S03]  /*f0a0*/  FMNMX R102, R54, R61, !PT ;  /* 0x0000003d36667209 */ /* 0x000fc60007800000 */
[----:B------:R-:W0:Y:S04]  /*f0b0*/  SHFL.BFLY PT, R78, R103, 0x2, 0x1f ;  /* 0x0c401f00674e7f89 */ /* 0x000e2800000e0000 */
[----:B------:R-:W1:Y:S01]  /*f0c0*/  SHFL.BFLY PT, R79, R102, 0x2, 0x1f ;  /* 0x0c401f00664f7f89 */ /* 0x000e6200000e0000 */
[----:B------:R-:W-:-:S04]  /*f0d0*/  ISETP.GE.U32.AND.EX P4, PT, R84, RZ, PT, P4 ;  /* 0x000000ff5400720c */ /* 0x000fc80003f86140 */
[----:B------:R-:W-:-:S04]  /*f0e0*/  FSEL R49, R63, -INF , !P4 ;  /* 0xff8000003f317808 */ /* 0x000fc80006000000 */
[----:B------:R-:W-:-:S05]  /*f0f0*/  FMNMX R104, R47, R49, !PT ;  /* 0x000000312f687209 */ /* 0x000fca0007800000 */
[----:B------:R-:W1:Y:S01]  /*f100*/  SHFL.BFLY PT, R105, R104, 0x2, 0x1f ;  /* 0x0c401f0068697f89 */ /* 0x000e6200000e0000 */
[----:B0-----:R-:W-:Y:S02]  /*f110*/  FMNMX R78, R103, R78, !PT ;  /* 0x0000004e674e7209 */ /* 0x001fe40007800000 */
[----:B-1----:R-:W-:-:S03]  /*f120*/  FMNMX R79, R102, R79, !PT ;  /* 0x0000004f664f7209 */ /* 0x002fc60007800000 */
[----:B------:R-:W0:Y:S01]  /*f130*/  SHFL.BFLY PT, R102, R78, 0x1, 0x1f ;  /* 0x0c201f004e667f89 */ /* 0x000e2200000e0000 */
[----:B------:R-:W-:-:S05]  /*f140*/  FMNMX R105, R104, R105, !PT ;  /* 0x0000006968697209 */ /* 0x000fca0007800000 */
[----:B------:R-:W1:Y:S01]  /*f150*/  SHFL.BFLY PT, R104, R105, 0x1, 0x1f ;  /* 0x0c201f0069687f89 */ /* 0x000e6200000e0000 */
[----:B0-----:R-:W-:-:S03]  /*f160*/  FMNMX R78, R78, R102, !PT ;  /* 0x000000664e4e7209 */ /* 0x001fc60007800000 */
[----:B------:R-:W0:Y:S01]  /*f170*/  S2R R102, SR_TID.X ;  /* 0x0000000000667919 */ /* 0x000e220000002100 */
[----:B------:R-:W-:Y:S02]  /*f180*/  FMNMX R106, R48, R50, !PT ;  /* 0x00000032306a7209 */ /* 0x000fe40007800000 */
[----:B------:R-:W-:Y:S02]  /*f190*/  FMNMX R101, R53, R56, !PT ;  /* 0x0000003835657209 */ /* 0x000fe40007800000 */
[----:B------:R-:W-:Y:S01]  /*f1a0*/  LOP3.LUT R115, R115, 0x1c, RZ, 0xc0, !PT ;  /* 0x0000001c73737812 */ /* 0x000fe200078ec0ff */
[----:B------:R-:W0:Y:S01]  /*f1b0*/  SHFL.BFLY PT, R107, R106, 0x2, 0x1f ;  /* 0x0c401f006a6b7f89 */ /* 0x000e2200000e0000 */
[----:B------:R-:W-:-:S03]  /*f1c0*/  FMNMX R100, R55, R59, !PT ;  /* 0x0000003b37647209 */ /* 0x000fc60007800000 */
[----:B------:R-:W0:Y:S01]  /*f1d0*/  SHFL.BFLY PT, R80, R101, 0x2, 0x1f ;  /* 0x0c401f0065507f89 */ /* 0x000e2200000e0000 */
[----:B-1----:R-:W-:Y:S01]  /*f1e0*/  FMNMX R104, R105, R104, !PT ;  /* 0x0000006869687209 */ /* 0x002fe20007800000 */
[----:B------:R-:W-:Y:S02]  /*f1f0*/  IMAD.SHL.U32 R115, R115, 0x4, RZ ;  /* 0x0000000473737824 */ /* 0x000fe400078e00ff */
[----:B------:R-:W1:Y:S01]  /*f200*/  SHFL.BFLY PT, R81, R100, 0x2, 0x1f ;  /* 0x0c401f0064517f89 */ /* 0x000e6200000e0000 */
[----:B0-----:R-:W-:-:S04]  /*f210*/  SHF.R.U32.HI R105, RZ, 0x3, R102 ;  /* 0x00000003ff697819 */ /* 0x001fc80000011666 */
[----:B------:R-:W-:-:S05]  /*f220*/  LOP3.LUT R105, R105, 0xc, RZ, 0xc0, !PT ;  /* 0x0000000c69697812 */ /* 0x000fca00078ec0ff */
[----:B------:R-:W-:Y:S02]  /*f230*/  IMAD.IADD R105, R115, 0x1, R105 ;  /* 0x0000000173697824 */ /* 0x000fe400078e0269 */
[----:B------:R-:W0:Y:S01]  /*f240*/  S2R R115, SR_TID.X ;  /* 0x0000000000737919 */ /* 0x000e220000002100 */
[----:B------:R-:W-:Y:S02]  /*f250*/  FMNMX R99, R58, R62, !PT ;  /* 0x0000003e3a637209 */ /* 0x000fe40007800000 */
[----:B------:R-:W-:-:S03]  /*f260*/  FMNMX R98, R66, R76, !PT ;  /* 0x0000004c42627209 */ /* 0x000fc60007800000 */
[----:B------:R-:W0:Y:S01]  /*f270*/  SHFL.BFLY PT, R82, R99, 0x2, 0x1f ;  /* 0x0c401f0063527f89 */ /* 0x000e2200000e0000 */
[----:B------:R-:W-:-:S03]  /*f280*/  FMNMX R107, R106, R107, !PT ;  /* 0x0000006b6a6b7209 */ /* 0x000fc60007800000 */
[----:B------:R-:W0:Y:S01]  /*f290*/  SHFL.BFLY PT, R83, R98, 0x2, 0x1f ;  /* 0x0c401f0062537f89 */ /* 0x000e2200000e0000 */
[----:B------:R-:W-:-:S03]  /*f2a0*/  FMNMX R80, R101, R80, !PT ;  /* 0x0000005065507209 */ /* 0x000fc60007800000 */
[----:B------:R-:W0:Y:S01]  /*f2b0*/  SHFL.BFLY PT, R106, R107, 0x1, 0x1f ;  /* 0x0c201f006b6a7f89 */ /* 0x000e2200000e0000 */
[----:B-1----:R-:W-:-:S03]  /*f2c0*/  FMNMX R81, R100, R81, !PT ;  /* 0x0000005164517209 */ /* 0x002fc60007800000 */
[----:B------:R-:W1:Y:S04]  /*f2d0*/  SHFL.BFLY PT, R101, R79, 0x1, 0x1f ;  /* 0x0c201f004f657f89 */ /* 0x000e6800000e0000 */
[----:B------:R-:W1:Y:S01]  /*f2e0*/  SHFL.BFLY PT, R100, R80, 0x1, 0x1f ;  /* 0x0c201f0050647f89 */ /* 0x000e6200000e0000 */
[----:B0-----:R-:W-:-:S04]  /*f2f0*/  LOP3.LUT R120, R115, 0x1c, RZ, 0xc0, !PT ;  /* 0x0000001c73787812 */ /* 0x001fc800078ec0ff */
[----:B------:R-:W-:Y:S02]  /*f300*/  LEA.HI R120, R120, 0x20, RZ, 0x1e ;  /* 0x0000002078787811 */ /* 0x000fe400078ff0ff */
[----:B------:R-:W-:Y:S02]  /*f310*/  FMNMX R82, R99, R82, !PT ;  /* 0x0000005263527209 */ /* 0x000fe40007800000 */
[----:B------:R-:W-:Y:S02]  /*f320*/  SHF.L.U32 R42, R120, 0x4, RZ ;  /* 0x00000004782a7819 */ /* 0x000fe400000006ff */
[----:B------:R-:W-:Y:S02]  /*f330*/  SHF.R.U32.HI R0, RZ, 0x3, R121 ;  /* 0x00000003ff007819 */ /* 0x000fe40000011679 */
[----:B------:R-:W-:Y:S02]  /*f340*/  FMNMX R97, R65, R71, !PT ;  /* 0x0000004741617209 */ /* 0x000fe40007800000 */
[----:B------:R-:W-:Y:S01]  /*f350*/  LOP3.LUT R120, R121, 0x1c, RZ, 0xc0, !PT ;  /* 0x0000001c79787812 */ /* 0x000fe200078ec0ff */
[----:B------:R-:W0:Y:S01]  /*f360*/  SHFL.BFLY PT, R99, R81, 0x1, 0x1f ;  /* 0x0c201f0051637f89 */ /* 0x000e2200000e0000 */
[----:B------:R-:W-:-:S02]  /*f370*/  FMNMX R83, R98, R83, !PT ;  /* 0x0000005362537209 */ /* 0x000fc40007800000 */
[----:B------:R-:W-:Y:S01]  /*f380*/  LOP3.LUT R0, R0, 0xc, RZ, 0xc0, !PT ;  /* 0x0000000c00007812 */ /* 0x000fe200078ec0ff */
[----:B------:R-:W0:Y:S01]  /*f390*/  SHFL.BFLY PT, R98, R82, 0x1, 0x1f ;  /* 0x0c201f0052627f89 */ /* 0x000e2200000e0000 */
[----:B------:R-:W-:-:S03]  /*f3a0*/  LEA.HI R121, R120, 0x30, RZ, 0x1e ;  /* 0x0000003078797811 */ /* 0x000fc600078ff0ff */
[----:B------:R-:W0:Y:S01]  /*f3b0*/  SHFL.BFLY PT, R84, R97, 0x2, 0x1f ;  /* 0x0c401f0061547f89 */ /* 0x000e2200000e0000 */
[----:B------:R-:W-:Y:S01]  /*f3c0*/  IMAD.IADD R0, R0, 0x1, R42 ;  /* 0x0000000100007824 */ /* 0x000fe200078e022a */
[----:B------:R-:W-:Y:S01]  /*f3d0*/  FMNMX R96, R67, R68, !PT ;  /* 0x0000004443607209 */ /* 0x000fe20007800000 */
[----:B------:R-:W-:Y:S01]  /*f3e0*/  IMAD.SHL.U32 R42, R121, 0x10, RZ ;  /* 0x00000010792a7824 */ /* 0x000fe200078e00ff */
[----:B------:R-:W-:Y:S01]  /*f3f0*/  FMNMX R106, R107, R106, !PT ;  /* 0x0000006a6b6a7209 */ /* 0x000fe20007800000 */
[----:B------:R-:W-:Y:S01]  /*f400*/  BAR.SYNC.DEFER_BLOCKING 0x0 ;  /* 0x0000000000007b1d */ /* 0x000fe20000010000 */
[----:B-1----:R-:W-:Y:S02]  /*f410*/  FMNMX R79, R79, R101, !PT ;  /* 0x000000654f4f7209 */ /* 0x002fe40007800000 */
[----:B------:R-:W-:-:S03]  /*f420*/  FMNMX R80, R80, R100, !PT ;  /* 0x0000006450507209 */ /* 0x000fc60007800000 */
[----:B------:R-:W1:Y:S01]  /*f430*/  S2R R121, SR_TID.X ;  /* 0x0000000000797919 */ /* 0x000e620000002100 */
[----:B------:R-:W-:-:S03]  /*f440*/  FMNMX R95, R70, R75, !PT ;  /* 0x0000004b465f7209 */ /* 0x000fc60007800000 */
[----:B------:R-:W1:Y:S01]  /*f450*/  SHFL.BFLY PT, R85, R96, 0x2, 0x1f ;  /* 0x0c401f0060557f89 */ /* 0x000e6200000e0000 */
[----:B------:R-:W-:Y:S02]  /*f460*/  LEA.HI R120, R120, 0x28, RZ, 0x1e ;  /* 0x0000002878787811 */ /* 0x000fe400078ff0ff */
[----:B------:R-:W-:Y:S01]  /*f470*/  SHF.R.U32.HI R43, RZ, 0x3, R115 ;  /* 0x00000003ff2b7819 */ /* 0x000fe20000011673 */
[----:B------:R-:W1:Y:S01]  /*f480*/  SHFL.BFLY PT, R86, R95, 0x2, 0x1f ;  /* 0x0c401f005f567f89 */ /* 0x000e6200000e0000 */
[----:B------:R-:W-:-:S03]  /*f490*/  SHF.L.U32 R108, R120, 0x4, RZ ;  /* 0x00000004786c7819 */ /* 0x000fc600000006ff */
[----:B------:R-:W-:Y:S01]  /*f4a0*/  @P6 STS [R105+0x20000], R106 ;  /* 0x0200006a69006388 */ /* 0x000fe20000000800 */
[----:B------:R-:W-:Y:S02]  /*f4b0*/  LOP3.LUT R43, R43, 0xc, RZ, 0xc0, !PT ;  /* 0x0000000c2b2b7812 */ /* 0x000fe400078ec0ff */
[----:B------:R-:W-:Y:S02]  /*f4c0*/  FMNMX R94, R69, R74, !PT ;  /* 0x0000004a455e7209 */ /* 0x000fe40007800000 */
[----:B------:R-:W-:Y:S01]  /*f4d0*/  LOP3.LUT R122, R115, 0x1c, RZ, 0xc0, !PT ;  /* 0x0000001c737a7812 */ /* 0x000fe200078ec0ff */
[----:B------:R-:W-:Y:S01]  /*f4e0*/  IMAD.IADD R43, R43, 0x1, R108 ;  /* 0x000000012b2b7824 */ /* 0x000fe200078e026c */
[----:B0-----:R-:W-:Y:S01]  /*f4f0*/  FMNMX R81, R81, R99, !PT ;  /* 0x0000006351517209 */ /* 0x001fe20007800000 */
[----:B------:R-:W0:Y:S01]  /*f500*/  SHFL.BFLY PT, R87, R94, 0x2, 0x1f ;  /* 0x0c401f005e577f89 */ /* 0x000e2200000e0000 */
[----:B------:R-:W-:Y:S02]  /*f510*/  FMNMX R82, R82, R98, !PT ;  /* 0x0000006252527209 */ /* 0x000fe40007800000 */
[----:B------:R-:W-:-:S02]  /*f520*/  FMNMX R93, R64, R73, !PT ;  /* 0x00000049405d7209 */ /* 0x000fc40007800000 */
[----:B------:R-:W-:Y:S02]  /*f530*/  FMNMX R84, R97, R84, !PT ;  /* 0x0000005461547209 */ /* 0x000fe40007800000 */
[----:B------:R-:W-:Y:S01]  /*f540*/  LEA.HI R120, R122, 0x40, RZ, 0x1e ;  /* 0x000000407a787811 */ /* 0x000fe200078ff0ff */
[----:B------:R-:W0:Y:S04]  /*f550*/  SHFL.BFLY PT, R97, R83, 0x1, 0x1f ;  /* 0x0c201f0053617f89 */ /* 0x000e2800000e0000 */
[----:B--2---:R-:W-:Y:S04]  /*f560*/  @P6 STS [R35+0x20000], R104 ;  /* 0x0200006823006388 */ /* 0x004fe80000000800 */
[----:B---3--:R-:W-:Y:S04]  /*f570*/  @P6 STS [R38+0x20000], R78 ;  /* 0x0200004e26006388 */ /* 0x008fe80000000800 */
[----:B----4-:R-:W-:Y:S04]  /*f580*/  @P6 STS [R39+0x20000], R79 ;  /* 0x0200004f27006388 */ /* 0x010fe80000000800 */
[----:B------:R2:W-:Y:S02]  /*f590*/  @P6 STS [R0+0x20000], R80 ;  /* 0x0200005000006388 */ /* 0x0005e40000000800 */
[----:B--2---:R-:W-:-:S04]  /*f5a0*/  SHF.R.U32.HI R0, RZ, 0x3, R115 ;  /* 0x00000003ff007819 */ /* 0x004fc80000011673 */
[----:B------:R-:W-:Y:S01]  /*f5b0*/  LOP3.LUT R0, R0, 0xc, RZ, 0xc0, !PT ;  /* 0x0000000c00007812 */ /* 0x000fe200078ec0ff */
[----:B------:R2:W-:Y:S04]  /*f5c0*/  @P6 STS [R43+0x20000], R81 ;  /* 0x020000512b006388 */ /* 0x0005e80000000800 */
[----:B------:R-:W-:Y:S01]  /*f5d0*/  IMAD.IADD R0, R0, 0x1, R42 ;  /* 0x0000000100007824 */ /* 0x000fe200078e022a */
[----:B------:R-:W-:Y:S01]  /*f5e0*/  SHF.L.U32 R42, R120, 0x4, RZ ;  /* 0x00000004782a7819 */ /* 0x000fe200000006ff */
[----:B------:R-:W3:Y:S01]  /*f5f0*/  SHFL.BFLY PT, R88, R93, 0x2, 0x1f ;  /* 0x0c401f005d587f89 */ /* 0x000ee200000e0000 */
[----:B-1----:R-:W-:-:S03]  /*f600*/  LOP3.LUT R120, R121, 0x1c, RZ, 0xc0, !PT ;  /* 0x0000001c79787812 */ /* 0x002fc600078ec0ff */
[----:B------:R1:W-:Y:S01]  /*f610*/  @P6 STS [R0+0x20000], R82 ;  /* 0x0200005200006388 */ /* 0x0003e20000000800 */
[--C-:B--2---:R-:W-:Y:S02]  /*f620*/  SHF.R.U32.HI R43, RZ, 0x3, R121.reuse ;  /* 0x00000003ff2b7819 */ /* 0x104fe40000011679 */
[----:B------:R-:W-:Y:S02]  /*f630*/  FMNMX R85, R96, R85, !PT ;  /* 0x0000005560557209 */ /* 0x000fe40007800000 */
[----:B------:R-:W2:Y:S01]  /*f640*/  SHFL.BFLY PT, R96, R84, 0x1, 0x1f ;  /* 0x0c201f0054607f89 */ /* 0x000ea200000e0000 */
[----:B-1----:R-:W-:Y:S02]  /*f650*/  SHF.R.U32.HI R0, RZ, 0x3, R121 ;  /* 0x00000003ff007819 */ /* 0x002fe40000011679 */
[----:B------:R-:W-:Y:S02]  /*f660*/  LEA.HI R121, R120, 0x50, RZ, 0x1e ;  /* 0x0000005078797811 */ /* 0x000fe400078ff0ff */
[----:B------:R-:W-:-:S02]  /*f670*/  LOP3.LUT R0, R0, 0xc, RZ, 0xc0, !PT ;  /* 0x0000000c00007812 */ /* 0x000fc400078ec0ff */
[----:B------:R-:W-:Y:S02]  /*f680*/  FMNMX R86, R95, R86, !PT ;  /* 0x000000565f567209 */ /* 0x000fe40007800000 */
[----:B------:R-:W-:Y:S01]  /*f690*/  IADD3 R0, R0, R42, RZ ;  /* 0x0000002a00007210 */ /* 0x000fe20007ffe0ff */
[----:B------:R-:W-:Y:S01]  /*f6a0*/  IMAD.SHL.U32 R42, R121, 0x10, RZ ;  /* 0x00000010792a7824 */ /* 0x000fe200078e00ff */
[----:B------:R-:W-:Y:S01]  /*f6b0*/  LEA.HI R122, R122, 0x38, RZ, 0x1e ;  /* 0x000000387a7a7811 */ /* 0x000fe200078ff0ff */
[----:B------:R-:W1:Y:S01]  /*f6c0*/  SHFL.BFLY PT, R95, R85, 0x1, 0x1f ;  /* 0x0c201f00555f7f89 */ /* 0x000e6200000e0000 */
[----:B------:R-:W-:Y:S02]  /*f6d0*/  LOP3.LUT R121, R115, 0x1c, RZ, 0xc0, !PT ;  /* 0x0000001c73797812 */ /* 0x000fe400078ec0ff */
[----:B------:R-:W-:Y:S01]  /*f6e0*/  LOP3.LUT R43, R43, 0xc, RZ, 0xc0, !PT ;  /* 0x0000000c2b2b7812 */ /* 0x000fe200078ec0ff */
[----:B------:R-:W-:Y:S01]  /*f6f0*/  IMAD.SHL.U32 R108, R122, 0x10, RZ ;  /* 0x000000107a6c7824 */ /* 0x000fe200078e00ff */
[----:B------:R-:W-:-:S02]  /*f700*/  LEA.HI R123, R121, 0x60, RZ, 0x1e ;  /* 0x00000060797b7811 */ /* 0x000fc400078ff0ff */
[----:B------:R-:W-:Y:S02]  /*f710*/  LEA.HI R122, R121, 0x58, RZ, 0x1e ;  /* 0x00000058797a7811 */ /* 0x000fe400078ff0ff */
[----:B------:R-:W4:Y:S01]  /*f720*/  S2R R121, SR_TID.X ;  /* 0x0000000000797919 */ /* 0x000f220000002100 */
[----:B0-----:R-:W-:Y:S01]  /*f730*/  FMNMX R87, R94, R87, !PT ;  /* 0x000000575e577209 */ /* 0x001fe20007800000 */
[----:B------:R-:W-:Y:S01]  /*f740*/  IMAD.IADD R43, R43, 0x1, R108 ;  /* 0x000000012b2b7824 */ /* 0x000fe200078e026c */
[----:B------:R-:W-:Y:S01]  /*f750*/  FMNMX R83, R83, R97, !PT ;  /* 0x0000006153537209 */ /* 0x000fe20007800000 */
[----:B------:R-:W0:Y:S01]  /*f760*/  SHFL.BFLY PT, R94, R86, 0x1, 0x1f ;  /* 0x0c201f00565e7f89 */ /* 0x000e2200000e0000 */
[----:B------:R-:W-:Y:S02]  /*f770*/  LEA.HI R120, R120, 0x48, RZ, 0x1e ;  /* 0x0000004878787811 */ /* 0x000fe400078ff0ff */
[----:B------:R-:W-:Y:S01]  /*f780*/  FMNMX R92, R57, R72, !PT ;  /* 0x00000048395c7209 */ /* 0x000fe20007800000 */
[----:B------:R1:W-:Y:S01]  /*f790*/  @P6 STS [R43+0x20000], R83 ;  /* 0x020000532b006388 */ /* 0x0003e20000000800 */
[----:B---3--:R-:W-:Y:S01]  /*f7a0*/  FMNMX R88, R93, R88, !PT ;  /* 0x000000585d587209 */ /* 0x008fe20007800000 */
[----:B------:R-:W-:-:S02]  /*f7b0*/  IMAD.SHL.U32 R108, R120, 0x10, RZ ;  /* 0x00000010786c7824 */ /* 0x000fc400078e00ff */
[----:B------:R-:W3:Y:S01]  /*f7c0*/  SHFL.BFLY PT, R93, R87, 0x1, 0x1f ;  /* 0x0c201f00575d7f89 */ /* 0x000ee200000e0000 */
[----:B--2---:R-:W-:-:S03]  /*f7d0*/  FMNMX R84, R84, R96, !PT ;  /* 0x0000006054547209 */ /* 0x004fc60007800000 */
[----:B------:R-:W2:Y:S01]  /*f7e0*/  SHFL.BFLY PT, R89, R92, 0x2, 0x1f ;  /* 0x0c401f005c597f89 */ /* 0x000ea200000e0000 */
[----:B-1----:R-:W-:-:S03]  /*f7f0*/  SHF.R.U32.HI R43, RZ, 0x3, R115 ;  /* 0x00000003ff2b7819 */ /* 0x002fc60000011673 */
[----:B------:R-:W1:Y:S01]  /*f800*/  S2R R120, SR_TID.X ;  /* 0x0000000000787919 */ /* 0x000e620000002100 */
[----:B------:R-:W-:Y:S02]  /*f810*/  LOP3.LUT R43, R43, 0xc, RZ, 0xc0, !PT ;  /* 0x0000000c2b2b7812 */ /* 0x000fe400078ec0ff */
[----:B------:R-:W-:Y:S01]  /*f820*/  FMNMX R91, R45, R60, !PT ;  /* 0x0000003c2d5b7209 */ /* 0x000fe20007800000 */
[----:B------:R0:W-:Y:S01]  /*f830*/  @P6 STS [R0+0x20000], R84 ;  /* 0x0200005400006388 */ /* 0x0001e20000000800 */
[----:B------:R-:W-:Y:S02]  /*f840*/  FMNMX R90, R44, R46, !PT ;  /* 0x0000002e2c5a7209 */ /* 0x000fe40007800000 */
[----:B------:R-:W-:Y:S02]  /*f850*/  FMNMX R85, R85, R95, !PT ;  /* 0x0000005f55557209 */ /* 0x000fe40007800000 */
[----:B------:R-:W-:Y:S01]  /*f860*/  IADD3 R43, R43, R108, RZ ;  /* 0x0000006c2b2b7210 */ /* 0x000fe20007ffe0ff */
[----:B------:R-:W1:Y:S01]  /*f870*/  SHFL.BFLY PT, R63, R91, 0x2, 0x1f ;  /* 0x0c401f005b3f7f89 */ /* 0x000e6200000e0000 */
[----:B0-----:R-:W-:-:S03]  /*f880*/  SHF.R.U32.HI R0, RZ, 0x3, R115 ;  /* 0x00000003ff007819 */ /* 0x001fc60000011673 */
[----:B------:R-:W0:Y:S01]  /*f890*/  SHFL.BFLY PT, R77, R90, 0x2, 0x1f ;  /* 0x0c401f005a4d7f89 */ /* 0x000e2200000e0000 */
[----:B------:R-:W-:-:S03]  /*f8a0*/  LOP3.LUT R0, R0, 0xc, RZ, 0xc0, !PT ;  /* 0x0000000c00007812 */ /* 0x000fc600078ec0ff */
[----:B------:R4:W-:Y:S01]  /*f8b0*/  @P6 STS [R43+0x20000], R85 ;  /* 0x020000552b006388 */ /* 0x0009e20000000800 */
[----:B------:R-:W-:Y:S02]  /*f8c0*/  FMNMX R86, R86, R94, !PT ;  /* 0x0000005e56567209 */ /* 0x000fe40007800000 */
[----:B------:R-:W-:Y:S01]  /*f8d0*/  SHF.L.U32 R108, R122, 0x4, RZ ;  /* 0x000000047a6c7819 */ /* 0x000fe200000006ff */
[----:B------:R-:W-:Y:S01]  /*f8e0*/  IMAD.IADD R0, R0, 0x1, R42 ;  /* 0x0000000100007824 */ /* 0x000fe200078e022a */
[----:B----4-:R-:W-:-:S04]  /*f8f0*/  SHF.R.U32.HI R43, RZ, 0x3, R121 ;  /* 0x00000003ff2b7819 */ /* 0x010fc80000011679 */
[----:B------:R-:W-:Y:S02]  /*f900*/  LOP3.LUT R43, R43, 0xc, RZ, 0xc0, !PT ;  /* 0x0000000c2b2b7812 */ /* 0x000fe400078ec0ff */
[----:B------:R-:W-:Y:S01]  /*f910*/  LOP3.LUT R121, R121, 0x1c, RZ, 0xc0, !PT ;  /* 0x0000001c79797812 */ /* 0x000fe200078ec0ff */
[----:B------:R1:W-:Y:S01]  /*f920*/  @P6 STS [R0+0x20000], R86 ;  /* 0x0200005600006388 */ /* 0x0003e20000000800 */
[----:B---3--:R-:W-:Y:S01]  /*f930*/  FMNMX R87, R87, R93, !PT ;  /* 0x0000005d57577209 */ /* 0x008fe20007800000 */
[----:B------:R-:W-:Y:S01]  /*f940*/  IMAD.IADD R43, R43, 0x1, R108 ;  /* 0x000000012b2b7824 */ /* 0x000fe200078e026c */
[----:B--2---:R-:W-:Y:S02]  /*f950*/  FMNMX R89, R92, R89, !PT ;  /* 0x000000595c597209 */ /* 0x004fe40007800000 */
[----:B------:R-:W2:Y:S01]  /*f960*/  SHFL.BFLY PT, R92, R88, 0x1, 0x1f ;  /* 0x0c201f00585c7f89 */ /* 0x000ea200000e0000 */
[----:B------:R-:W-:Y:S02]  /*f970*/  LEA.HI R121, R121, 0x78, RZ, 0x1e ;  /* 0x0000007879797811 */ /* 0x000fe400078ff0ff */
[----:B-1----:R-:W-:-:S02]  /*f980*/  SHF.R.U32.HI R0, RZ, 0x3, R120 ;  /* 0x00000003ff007819 */ /* 0x002fc40000011678 */
[----:B------:R-:W-:Y:S01]  /*f990*/  LOP3.LUT R120, R120, 0x1c, RZ, 0xc0, !PT ;  /* 0x0000001c78787812 */ /* 0x000fe200078ec0ff */
[----:B------:R1:W-:Y:S03]  /*f9a0*/  @P6 STS [R43+0x20000], R87 ;  /* 0x020000572b006388 */ /* 0x0003e60000000800 */
[C---:B------:R-:W-:Y:S02]  /*f9b0*/  LEA.HI R122, R120.reuse, 0x70, RZ, 0x1e ;  /* 0x00000070787a7811 */ /* 0x040fe400078ff0ff */
[----:B-1----:R-:W-:Y:S02]  /*f9c0*/  SHF.L.U32 R43, R121, 0x4, RZ ;  /* 0x00000004792b7819 */ /* 0x002fe400000006ff */
[----:B------:R-:W-:Y:S02]  /*f9d0*/  LEA.HI R121, R120, 0x68, RZ, 0x1e ;  /* 0x0000006878797811 */ /* 0x000fe400078ff0ff */
[----:B------:R-:W1:Y:S01]  /*f9e0*/  S2R R120, SR_TID.X ;  /* 0x0000000000787919 */ /* 0x000e620000002100 */
[----:B------:R-:W-:-:S02]  /*f9f0*/  FMNMX R63, R91, R63, !PT ;  /* 0x0000003f5b3f7209 */ /* 0x000fc40007800000 */
[----:B0-----:R-:W-:Y:S01]  /*fa00*/  FMNMX R103, R90, R77, !PT ;  /* 0x0000004d5a677209 */ /* 0x001fe20007800000 */
[----:B------:R-:W0:Y:S04]  /*fa10*/  SHFL.BFLY PT, R91, R89, 0x1, 0x1f ;  /* 0x0c201f00595b7f89 */ /* 0x000e2800000e0000 */
[----:B------:R-:W3:Y:S01]  /*fa20*/  SHFL.BFLY PT, R90, R63, 0x1, 0x1f ;  /* 0x0c201f003f5a7f89 */ /* 0x000ee200000e0000 */
[----:B------:R-:W-:-:S03]  /*fa30*/  LOP3.LUT R0, R0, 0xc, RZ, 0xc0, !PT ;  /* 0x0000000c00007812 */ /* 0x000fc600078ec0ff */
[----:B------:R-:W4:Y:S01]  /*fa40*/  SHFL.BFLY PT, R77, R103, 0x1, 0x1f ;  /* 0x0c201f00674d7f89 */ /* 0x000f2200000e0000 */
[----:B------:R-:W-:Y:S01]  /*fa50*/  IMAD.SHL.U32 R42, R123, 0x10, RZ ;  /* 0x000000107b2a7824 */ /* 0x000fe200078e00ff */
[----:B--2---:R-:W-:-:S03]  /*fa60*/  FMNMX R88, R88, R92, !PT ;  /* 0x0000005c58587209 */ /* 0x004fc60007800000 */
[----:B------:R-:W-:Y:S01]  /*fa70*/  IMAD.IADD R0, R0, 0x1, R42 ;  /* 0x0000000100007824 */ /* 0x000fe200078e022a */
[--C-:B------:R-:W-:Y:S02]  /*fa80*/  SHF.R.U32.HI R108, RZ, 0x3, R115.reuse ;  /* 0x00000003ff6c7819 */ /* 0x100fe40000011673 */
[----:B------:R-:W-:Y:S02]  /*fa90*/  SHF.R.U32.HI R42, RZ, 0x3, R115 ;  /* 0x00000003ff2a7819 */ /* 0x000fe40000011673 */
[----:B------:R1:W-:Y:S01]  /*faa0*/  @P6 STS [R0+0x20000], R88 ;  /* 0x0200005800006388 */ /* 0x0003e20000000800 */
[----:B------:R-:W-:Y:S01]  /*fab0*/  IMAD.SHL.U32 R110, R121, 0x10, RZ ;  /* 0x00000010796e7824 */ /* 0x000fe200078e00ff */
[----:B------:R-:W-:Y:S01]  /*fac0*/  LOP3.LUT R108, R108, 0xc, RZ, 0xc0, !PT ;  /* 0x0000000c6c6c7812 */ /* 0x000fe200078ec0ff */
[----:B------:R-:W-:Y:S01]  /*fad0*/  IMAD.SHL.U32 R109, R122, 0x10, RZ ;  /* 0x000000107a6d7824 */ /* 0x000fe200078e00ff */
[----:B------:R-:W-:Y:S02]  /*fae0*/  LOP3.LUT R42, R42, 0xc, RZ, 0xc0, !PT ;  /* 0x0000000c2a2a7812 */ /* 0x000fe400078ec0ff */
[----:B-1----:R-:W-:-:S04]  /*faf0*/  SHF.R.U32.HI R0, RZ, 0x3, R120 ;  /* 0x00000003ff007819 */ /* 0x002fc80000011678 */
[----:B------:R-:W-:Y:S01]  /*fb00*/  LOP3.LUT R0, R0, 0xc, RZ, 0xc0, !PT ;  /* 0x0000000c00007812 */ /* 0x000fe200078ec0ff */
[----:B------:R-:W-:Y:S01]  /*fb10*/  IMAD.IADD R108, R108, 0x1, R109 ;  /* 0x000000016c6c7824 */ /* 0x000fe200078e026d */
[----:B0-----:R-:W-:Y:S02]  /*fb20*/  FMNMX R91, R89, R91, !PT ;  /* 0x0000005b595b7209 */ /* 0x001fe40007800000 */
[----:B------:R-:W-:Y:S01]  /*fb30*/  IADD3 R0, R0, R110, RZ ;  /* 0x0000006e00007210 */ /* 0x000fe20007ffe0ff */
[----:B------:R-:W-:Y:S01]  /*fb40*/  IMAD.IADD R42, R42, 0x1, R43 ;  /* 0x000000012a2a7824 */ /* 0x000fe200078e022b */
[----:B---3--:R-:W-:Y:S02]  /*fb50*/  FMNMX R63, R63, R90, !PT ;  /* 0x0000005a3f3f7209 */ /* 0x008fe40007800000 */
[----:B----4-:R-:W-:Y:S01]  /*fb60*/  FMNMX R77, R103, R77, !PT ;  /* 0x0000004d674d7209 */ /* 0x010fe20007800000 */
[----:B------:R0:W-:Y:S04]  /*fb70*/  @P6 STS [R0+0x20000], R91 ;  /* 0x0200005b00006388 */ /* 0x0001e80000000800 */
[----:B------:R-:W-:Y:S04]  /*fb80*/  @P6 STS [R108+0x20000], R63 ;  /* 0x0200003f6c006388 */ /* 0x000fe80000000800 */
[----:B------:R-:W-:Y:S01]  /*fb90*/  @P6 STS [R42+0x20000], R77 ;  /* 0x0200004d2a006388 */ /* 0x000fe20000000800 */
[----:B0-----:R-:W-:-:S03]  /*fba0*/  LOP3.LUT R0, R115, 0xff, RZ, 0xc0, !PT ;  /* 0x000000ff73007812 */ /* 0x001fc600078ec0ff */
[----:B------:R-:W-:Y:S06]  /*fbb0*/  BAR.SYNC.DEFER_BLOCKING 0x0 ;  /* 0x0000000000007b1d */ /* 0x000fec0000010000 */
[----:B------:R-:W0:Y:S04]  /*fbc0*/  LDS R78, [R0.X4+0x20000] ;  /* 0x02000000004e7984 */ /* 0x000e280000004800 */
[----:B------:R-:W1:Y:S04]  /*fbd0*/  LDS R63, [R0.X4+0x20400] ;  /* 0x02040000003f7984 */ /* 0x000e680000004800 */
[----:B0-----:R-:W0:Y:S04]  /*fbe0*/  SHFL.BFLY PT, R79, R78, 0x2, 0x1f ;  /* 0x0c401f004e4f7f89 */ /* 0x001e2800000e0000 */
[----:B-1----:R-:W1:Y:S01]  /*fbf0*/  SHFL.BFLY PT, R77, R63, 0x2, 0x1f ;  /* 0x0c401f003f4d7f89 */ /* 0x002e6200000e0000 */
[----:B0-----:R-:W-:-:S02]  /*fc00*/  FMNMX R79, R78, R79, !PT ;  /* 0x0000004f4e4f7209 */ /* 0x001fc40007800000 */
[----:B-1----:R-:W-:-:S03]  /*fc10*/  FMNMX R63, R63, R77, !PT ;  /* 0x0000004d3f3f7209 */ /* 0x002fc60007800000 */
[----:B------:R-:W0:Y:S04]  /*fc20*/  SHFL.BFLY PT, R78, R79, 0x1, 0x1f ;  /* 0x0c201f004f4e7f89 */ /* 0x000e2800000e0000 */
[----:B------:R-:W1:Y:S01]  /*fc30*/  SHFL.BFLY PT, R77, R63, 0x1, 0x1f ;  /* 0x0c201f003f4d7f89 */ /* 0x000e6200000e0000 */
[----:B0-----:R-:W-:Y:S02]  /*fc40*/  FMNMX R78, R79, R78, !PT ;  /* 0x0000004e4f4e7209 */ /* 0x001fe40007800000 */
[----:B-1----:R-:W-:-:S03]  /*fc50*/  FMNMX R63, R63, R77, !PT ;  /* 0x0000004d3f3f7209 */ /* 0x002fc60007800000 */
[----:B------:R-:W-:Y:S04]  /*fc60*/  @!P5 STS [R0.X4+0x20000], R78 ;  /* 0x0200004e0000d388 */ /* 0x000fe80000004800 */
[----:B------:R0:W-:Y:S01]  /*fc70*/  @!P5 STS [R0.X4+0x20400], R63 ;  /* 0x0204003f0000d388 */ /* 0x0001e20000004800 */
[----:B------:R-:W-:-:S03]  /*fc80*/  LOP3.LUT R124, R102, 0x1c, RZ, 0xc0, !PT ;  /* 0x0000001c667c7812 */ /* 0x000fc600078ec0ff */
[----:B------:R-:W-:Y:S01]  /*fc90*/  BAR.SYNC.DEFER_BLOCKING 0x0 ;  /* 0x0000000000007b1d */ /* 0x000fe20000010000 */
[----:B------:R-:W-:-:S05]  /*fca0*/  LEA.HI R109, R124, 0x8, RZ, 0x1e ;  /* 0x000000087c6d7811 */ /* 0x000fca00078ff0ff */
[----:B------:R-:W1:Y:S04]  /*fcb0*/  LDS R78, [R124.X4+0x20000] ;  /* 0x020000007c4e7984 */ /* 0x000e680000004800 */
[----:B------:R-:W2:Y:S01]  /*fcc0*/  LDS R77, [R109.X16+0x20000] ;  /* 0x020000006d4d7984 */ /* 0x000ea2000000c800 */
[C---:B------:R-:W-:Y:S02]  /*fcd0*/  LOP3.LUT R120, R115.reuse, 0x1c, RZ, 0xc0, !PT ;  /* 0x0000001c73787812 */ /* 0x040fe400078ec0ff */
[----:B------:R-:W-:Y:S01]  /*fce0*/  LEA.HI R108, R124, 0x10, RZ, 0x1e ;  /* 0x000000107c6c7811 */ /* 0x000fe200078ff0ff */
[----:B------:R-:W3:Y:S01]  /*fcf0*/  S2R R122, SR_TID.X ;  /* 0x00000000007a7919 */ /* 0x000ee20000002100 */
[----:B0-----:R-:W-:Y:S02]  /*fd00*/  LEA.HI R0, R120, 0x18, RZ, 0x1e ;  /* 0x0000001878007811 */ /* 0x001fe400078ff0ff */
[----:B------:R-:W-:Y:S01]  /*fd10*/  LOP3.LUT R115, R115, 0x1c, RZ, 0xc0, !PT ;  /* 0x0000001c73737812 */ /* 0x000fe200078ec0ff */
[----:B------:R-:W0:Y:S04]  /*fd20*/  LDS R79, [R108.X16+0x20000] ;  /* 0x020000006c4f7984 */ /* 0x000e28000000c800 */
[----:B------:R4:W0:Y:S02]  /*fd30*/  LDS R63, [R0.X16+0x20000] ;  /* 0x02000000003f7984 */ /* 0x000824000000c800 */
[----:B----4-:R-:W-:-:S02]  /*fd40*/  LEA.HI R0, R115, 0x20, RZ, 0x1e ;  /* 0x0000002073007811 */ /* 0x010fc400078ff0ff */
[----:B------:R-:W-:Y:S02]  /*fd50*/  LEA.HI R121, R124, 0x28, RZ, 0x1e ;  /* 0x000000287c797811 */ /* 0x000fe400078ff0ff */
[----:B-1----:R-:W-:Y:S02]  /*fd60*/  FMNMX R115, R78, R112, !PT ;  /* 0x000000704e737209 */ /* 0x002fe40007800000 */
[----:B------:R1:W4:Y:S03]  /*fd70*/  LDS R78, [R0.X16+0x20000] ;  /* 0x02000000004e7984 */ /* 0x000326000000c800 */
[----:B------:R-:W-:Y:S01]  /*fd80*/  FADD R50, R50, -R115 ;  /* 0x8000007332327221 */ /* 0x000fe20000000000 */
[----:B--2---:R-:W-:Y:S02]  /*fd90*/  FMNMX R111, R77, R113, !PT ;  /* 0x000000714d6f7209 */ /* 0x004fe40007800000 */
[----:B---3--:R-:W-:Y:S01]  /*fda0*/  LOP3.LUT R122, R122, 0x1c, RZ, 0xc0, !PT ;  /* 0x0000001c7a7a7812 */ /* 0x008fe200078ec0ff */
[----:B------:R-:W-:-:S02]  /*fdb0*/  FMUL R77, R50, 1.4426950216293334961 ;  /* 0x3fb8aa3b324d7820 */ /* 0x000fc40000400000 */
[----:B------:R-:W-:Y:S01]  /*fdc0*/  FADD R50, R47, -R111 ;  /* 0x8000006f2f327221 */ /* 0x000fe20000000000 */
[----:B-1----:R-:W-:Y:S01]  /*fdd0*/  LEA.HI R0, R122, 0x40, RZ, 0x1e ;  /* 0x000000407a007811 */ /* 0x002fe200078ff0ff */
[----:B------:R1:W-:Y:S01]  /*fde0*/  MUFU.EX2 R47, R77 ;  /* 0x0000004d002f7308 */ /* 0x0003e20000000800 */
[----:B------:R-:W2:Y:S04]  /*fdf0*/  S2R R122, SR_TID.X ;  /* 0x00000000007a7919 */ /* 0x000ea80000002100 */
[----:B-1----:R-:W1:Y:S01]  /*fe00*/  LDS R77, [R121.X16+0x20000] ;  /* 0x02000000794d7984 */ /* 0x002e62000000c800 */
[----:B------:R-:W-:Y:S02]  /*fe10*/  LEA.HI R120, R124, 0x30, RZ, 0x1e ;  /* 0x000000307c787811 */ /* 0x000fe400078ff0ff */
[----:B0-----:R-:W-:-:S03]  /*fe20*/  FMNMX R110, R79, R114, !PT ;  /* 0x000000724f6e7209 */ /* 0x001fc60007800000 */
[----:B------:R-:W0:Y:S01]  /*fe30*/  LDS R79, [R120.X16+0x20000] ;  /* 0x02000000784f7984 */ /* 0x000e22000000c800 */
[----:B------:R-:W-:-:S05]  /*fe40*/  FMNMX R42, R63, R116, !PT ;  /* 0x000000743f2a7209 */ /* 0x000fca0007800000 */
[----:B------:R-:W-:Y:S01]  /*fe50*/  FADD R61, R61, -R42 ;  /* 0x8000002a3d3d7221 */ /* 0x000fe20000000000 */
[----:B--2---:R-:W-:Y:S02]  /*fe60*/  LOP3.LUT R122, R122, 0x1c, RZ, 0xc0, !PT ;  /* 0x0000001c7a7a7812 */ /* 0x004fe400078ec0ff */
[----:B----4-:R-:W-:Y:S02]  /*fe70*/  FMNMX R43, R78, R117, !PT ;  /* 0x000000754e2b7209 */ /* 0x010fe40007800000 */
[----:B------:R-:W-:-:S03]  /*fe80*/  LEA.HI R80, R122, 0x48, RZ, 0x1e ;  /* 0x000000487a507811 */ /* 0x000fc600078ff0ff */
[--C-:B------:R-:W-:Y:S01]  /*fe90*/  FADD R78, R53, -R43.reuse ;  /* 0x8000002b354e7221 */ /* 0x100fe20000000000 */
[----:B------:R-:W2:Y:S01]  /*fea0*/  S2R R122, SR_TID.X ;  /* 0x00000000007a7919 */ /* 0x000ea20000002100 */
[----:B------:R-:W-:Y:S02]  /*feb0*/  FMUL R61, R61, 1.4426950216293334961 ;  /* 0x3fb8aa3b3d3d7820 */ /* 0x000fe40000400000 */
[----:B------:R-:W-:Y:S01]  /*fec0*/  FMUL R78, R78, 1.4426950216293334961 ;  /* 0x3fb8aa3b4e4e7820 */ /* 0x000fe20000400000 */
[----:B------:R-:W-:Y:S01]  /*fed0*/  STL [R1+0x3f8], R115 ;  /* 0x0003f87301007387 */ /* 0x000fe20000100800 */
[----:B------:R3:W-:Y:S03]  /*fee0*/  MUFU.EX2 R53, R61 ;  /* 0x0000003d00357308 */ /* 0x0007e60000000800 */
[----:B------:R-:W-:Y:S04]  /*fef0*/  STL [R1+0x3f4], R111 ;  /* 0x0003f46f01007387 */ /* 0x000fe80000100800 */
[----:B------:R-:W-:Y:S01]  /*ff00*/  STL [R1+0x3f0], R110 ;  /* 0x0003f06e01007387 */ /* 0x000fe20000100800 */
[----:B---3--:R-:W-:-:S03]  /*ff10*/  FADD R61, R56, -R43 ;  /* 0x8000002b383d7221 */ /* 0x008fc60000000000 */
[----:B------:R-:W-:Y:S01]  /*ff20*/  STL [R1+0x3ec], R42 ;  /* 0x0003ec2a01007387 */ /* 0x000fe20000100800 */
[----:B------:R3:W-:Y:S03]  /*ff30*/  MUFU.EX2 R56, R78 ;  /* 0x0000004e00387308 */ /* 0x0007e60000000800 */
[----:B------:R-:W-:Y:S01]  /*ff40*/  STL [R1+0x3e8], R43 ;  /* 0x0003e82b01007387 */ /* 0x000fe20000100800 */
[----:B-1----:R-:W-:-:S03]  /*ff50*/  FMNMX R123, R77, R118, !PT ;  /* 0x000000764d7b7209 */ /* 0x002fc60007800000 */
[----:B---3--:R1:W-:Y:S01]  /*ff60*/  LDS R78, [R0.X16+0x20000] ;  /* 0x02000000004e7984 */ /* 0x0083e2000000c800 */
[----:B------:R-:W-:-:S03]  /*ff70*/  FMUL R77, R61, 1.4426950216293334961 ;  /* 0x3fb8aa3b3d4d7820 */ /* 0x000fc60000400000 */
[----:B-1----:R-:W3:Y:S01]  /*ff80*/  LDL R0, [R1+0x160] ;  /* 0x0001600001007983 */ /* 0x002ee20000100800 */
[----:B------:R-:W-:-:S03]  /*ff90*/  FADD R61, R55, -R123 ;  /* 0x8000007b373d7221 */ /* 0x000fc60000000000 */
[----:B------:R-:W-:Y:S01]  /*ffa0*/  STL [R1+0x3e4], R123 ;  /* 0x0003e47b01007387 */ /* 0x000fe20000100800 */
[----:B------:R1:W-:Y:S03]  /*ffb0*/  MUFU.EX2 R55, R77 ;  /* 0x0000004d00377308 */ /* 0x0003e60000000800 */
[----:B------:R-:W4:Y:S01]  /*ffc0*/  LDL R83, [R1+0x164] ;  /* 0x0001640001537983 */ /* 0x000f220000100800 */
[----:B--2---:R-:W-:-:S03]  /*ffd0*/  LOP3.LUT R107, R122, 0x1c, RZ, 0xc0, !PT ;  /* 0x0000001c7a6b7812 */ /* 0x004fc600078ec0ff */
[----:B-1----:R1:W-:Y:S01]  /*ffe0*/  LDS R77, [R80.X16+0x20000] ;  /* 0x02000000504d7984 */ /* 0x0023e2000000c800 */
[----:B0-----:R-:W-:Y:S01]  /*fff0*/  FMNMX R122, R79, R119, !PT ;  /* 0x000000774f7a7209 */ /* 0x001fe20007800000 */
[----:B-1----:R-:W-:Y:S02]  /*10000*/  FMUL R80, R61, 1.4426950216293334961 ;  /* 0x3fb8aa3b3d507820 */ /* 0x002fe40000400000 */
[----:B------:R-:W-:Y:S01]  /*10010*/  FADD R61, R59, -R123 ;  /* 0x8000007b3b3d7221 */ /* 0x000fe20000000000 */
[----:B------:R-:W-:-:S03]  /*10020*/  LEA.HI R81, R107, 0x50, RZ, 0x1e ;  /* 0x000000506b517811 */ /* 0x000fc600078ff0ff */
[----:B------:R-:W-:Y:S02]  /*10030*/  FMUL R79, R61, 1.4426950216293334961 ;  /* 0x3fb8aa3b3d4f7820 */ /* 0x000fe40000400000 */
[----:B------:R-:W-:Y:S01]  /*10040*/  FADD R61, R58, -R122 ;  /* 0x8000007a3a3d7221 */ /* 0x000fe20000000000 */
[----:B------:R-:W-:Y:S01]  /*10050*/  STL [R1+0x3e0], R122 ;  /* 0x0003e07a01007387 */ /* 0x000fe20000100800 */
[----:B------:R0:W-:Y:S03]  /*10060*/  MUFU.EX2 R58, R79 ;  /* 0x0000004f003a7308 */ /* 0x0001e60000000800 */
[----:B0-----:R0:W-:Y:S05]  /*10070*/  LDS R79, [R81.X16+0x20000] ;  /* 0x02000000514f7984 */ /* 0x0011ea000000c800 */
[----:B------:R1:W-:Y:S01]  /*10080*/  MUFU.EX2 R59, R80 ;  /* 0x00000050003b7308 */ /* 0x0003e20000000800 */
[----:B0-----:R-:W2:Y:S04]  /*10090*/  LDL R81, [R1+0x168] ;  /* 0x0001680001517983 */ /* 0x001ea80000100800 */
[----:B-1----:R-:W2:Y:S01]  /*100a0*/  LDL R80, [R1+0x16c] ;  /* 0x00016c0001507983 */ /* 0x002ea20000100800 */
[----:B------:R-:W-:-:S05]  /*100b0*/  LEA.HI R106, R124, 0x38, RZ, 0x1e ;  /* 0x000000387c6a7811 */ /* 0x000fca00078ff0ff */
[----:B------:R-:W0:Y:S04]  /*100c0*/  LDS R63, [R106.X16+0x20000] ;  /* 0x020000006a3f7984 */ /* 0x000e28000000c800 */
[----:B------:R-:W1:Y:S01]  /*100d0*/  S2R R101, SR_TID.X ;  /* 0x0000000000657919 */ /* 0x000e620000002100 */
[----:B------:R-:W-:Y:S01]  /*100e0*/  FMUL R61, R61, 1.4426950216293334961 ;  /* 0x3fb8aa3b3d3d7820 */ /* 0x000fe20000400000 */
[----:B-1----:R-:W-:-:S04]  /*100f0*/  LOP3.LUT R101, R101, 0x1c, RZ, 0xc0, !PT ;  /* 0x0000001c65657812 */ /* 0x002fc800078ec0ff */
[----:B------:R-:W-:Y:S02]  /*10100*/  LEA.HI R82, R101, 0x58, RZ, 0x1e ;  /* 0x0000005865527811 */ /* 0x000fe400078ff0ff */
[----:B------:R-:W1:Y:S01]  /*10110*/  S2R R101, SR_TID.X ;  /* 0x0000000000657919 */ /* 0x000e620000002100 */
[----:B0-----:R-:W-:Y:S02]  /*10120*/  FMNMX R107, R63, R125, !PT ;  /* 0x0000007d3f6b7209 */ /* 0x001fe40007800000 */
[----:B------:R0:W-:Y:S03]  /*10130*/  MUFU.EX2 R63, R61 ;  /* 0x0000003d003f7308 */ /* 0x0001e60000000800 */
[----:B0-----:R-:W-:-:S04]  /*10140*/  FADD R61, R66, -R107 ;  /* 0x8000006b423d7221 */ /* 0x001fc80000000000 */
[----:B------:R-:W-:-:S04]  /*10150*/  FMUL R61, R61, 1.4426950216293334961 ;  /* 0x3fb8aa3b3d3d7820 */ /* 0x000fc80000400000 */
[----:B------:R0:W-:Y:S01]  /*10160*/  MUFU.EX2 R66, R61 ;  /* 0x0000003d00427308 */ /* 0x0001e20000000800 */
[----:B------:R-:W-:Y:S01]  /*10170*/  FADD R76, R76, -R107 ;  /* 0x8000006b4c4c7221 */ /* 0x000fe20000000000 */
[----:B-1----:R-:W-:Y:S01]  /*10180*/  LOP3.LUT R101, R101, 0x1c, RZ, 0xc0, !PT ;  /* 0x0000001c65657812 */ /* 0x002fe200078ec0ff */
[----:B------:R-:W-:Y:S04]  /*10190*/  STL [R1+0x3d8], R107 ;  /* 0x0003d86b01007387 */ /* 0x000fe80000100800 */
[----:B0-----:R0:W1:Y:S01]  /*101a0*/  LDS R61, [R82.X16+0x20000] ;  /* 0x02000000523d7984 */ /* 0x001062000000c800 */
[----:B------:R-:W-:-:S03]  /*101b0*/  LEA.HI R84, R101, 0x60, RZ, 0x1e ;  /* 0x0000006065547811 */ /* 0x000fc600078ff0ff */
[----:B0-----:R-:W2:Y:S01]  /*101c0*/  LDL R82, [R1+0x3b4] ;  /* 0x0003b40001527983 */ /* 0x001ea20000100800 */
[----:B---3--:R-:W-:Y:S01]  /*101d0*/  FMNMX R0, R78, R0, !PT ;  /* 0x000000004e007209 */ /* 0x008fe20007800000 */
[----:B------:R-:W-:-:S04]  /*101e0*/  FMUL R78, R76, 1.4426950216293334961 ;  /* 0x3fb8aa3b4c4e7820 */ /* 0x000fc80000400000 */
[--C-:B------:R-:W-:Y:S02]  /*101f0*/  FADD R76, R65, -R0.reuse ;  /* 0x80000000414c7221 */ /* 0x100fe40000000000 */
[----:B------:R0:W-:Y:S01]  /*10200*/  MUFU.EX2 R65, R78 ;  /* 0x0000004e00417308 */ /* 0x0001e20000000800 */
[----:B------:R-:W-:Y:S04]  /*10210*/  STL [R1+0x3d4], R0 ;  /* 0x0003d40001007387 */ /* 0x000fe80000100800 */
[----:B0-----:R4:W0:Y:S02]  /*10220*/  LDS R78, [R84.X16+0x20000] ;  /* 0x02000000544e7984 */ /* 0x001824000000c800 */
[----:B----4-:R-:W-:Y:S01]  /*10230*/  FMNMX R84, R77, R83, !PT ;  /* 0x000000534d547209 */ /* 0x010fe20007800000 */
[----:B------:R-:W-:-:S02]  /*10240*/  FADD R77, R71, -R0 ;  /* 0x80000000474d7221 */ /* 0x000fc40000000000 */
[----:B------:R-:W3:Y:S01]  /*10250*/  LDL R0, [R1+0x5c4] ;  /* 0x0005c40001007983 */ /* 0x000ee20000100800 */
[----:B------:R-:W-:Y:S02]  /*10260*/  FMUL R76, R76, 1.4426950216293334961 ;  /* 0x3fb8aa3b4c4c7820 */ /* 0x000fe40000400000 */
[----:B------:R-:W-:Y:S02]  /*10270*/  FMUL R77, R77, 1.4426950216293334961 ;  /* 0x3fb8aa3b4d4d7820 */ /* 0x000fe40000400000 */
[----:B------:R4:W-:Y:S01]  /*10280*/  MUFU.EX2 R71, R76 ;  /* 0x0000004c00477308 */ /* 0x0009e20000000800 */
[----:B------:R1:W-:Y:S01]  /*10290*/  STL [R1+0x3d0], R84 ;  /* 0x0003d05401007387 */ /* 0x0003e20000100800 */
[----:B----4-:R-:W-:-:S06]  /*102a0*/  FADD R76, R67, -R84 ;  /* 0x80000054434c7221 */ /* 0x010fcc0000000000 */
[----:B------:R4:W-:Y:S01]  /*102b0*/  MUFU.EX2 R67, R77 ;  /* 0x0000004d00437308 */ /* 0x0009e20000000800 */
[----:B--2---:R-:W-:Y:S01]  /*102c0*/  FMNMX R81, R79, R81, !PT ;  /* 0x000000514f517209 */ /* 0x004fe20007800000 */
[----:B----4-:R-:W-:-:S04]  /*102d0*/  FMUL R77, R76, 1.4426950216293334961 ;  /* 0x3fb8aa3b4c4d7820 */ /* 0x010fc80000400000 */
[--C-:B------:R-:W-:Y:S02]  /*102e0*/  FADD R75, R75, -R81.reuse ;  /* 0x800000514b4b7221 */ /* 0x100fe40000000000 */
[----:B------:R-:W-:Y:S01]  /*102f0*/  FADD R76, R68, -R84 ;  /* 0x80000054444c7221 */ /* 0x000fe20000000000 */
[----:B-1----:R-:W-:Y:S01]  /*10300*/  FMNMX R84, R61, R80, !PT ;  /* 0x000000503d547209 */ /* 0x002fe20007800000 */
[----:B------:R1:W-:Y:S01]  /*10310*/  STL [R1+0x3cc], R81 ;  /* 0x0003cc5101007387 */ /* 0x0003e20000100800 */
[----:B------:R-:W-:Y:S02]  /*10320*/  FADD R79, R70, -R81 ;  /* 0x80000051464f7221 */ /* 0x000fe40000000000 */
[----:B------:R-:W-:Y:S02]  /*10330*/  FMUL R61, R75, 1.4426950216293334961 ;  /* 0x3fb8aa3b4b3d7820 */ /* 0x000fe40000400000 */
[----:B------:R-:W-:Y:S01]  /*10340*/  FADD R80, R69, -R84 ;  /* 0x8000005445507221 */ /* 0x000fe20000000000 */
[----:B-1----:R-:W-:Y:S01]  /*10350*/  LEA.HI R81, R124, 0x78, RZ, 0x1e ;  /* 0x000000787c517811 */ /* 0x002fe200078ff0ff */
[----:B------:R1:W-:Y:S01]  /*10360*/  MUFU.EX2 R69, R61 ;  /* 0x0000003d00457308 */ /* 0x0003e20000000800 */
[----:B------:R-:W-:Y:S04]  /*10370*/  STL [R1+0x3c8], R84 ;  /* 0x0003c85401007387 */ /* 0x000fe80000100800 */
[----:B-1----:R1:W-:Y:S04]  /*10380*/  LDS R61, [R81.X16+0x20000] ;  /* 0x02000000513d7984 */ /* 0x0023e8000000c800 */
[----:B-1----:R-:W2:Y:S04]  /*10390*/  LDL R81, [R1+0x5cc] ;  /* 0x0005cc0001517983 */ /* 0x002ea80000100800 */
[----:B------:R-:W1:Y:S01]  /*103a0*/  S2R R101, SR_TID.X ;  /* 0x0000000000657919 */ /* 0x000e620000002100 */
[----:B------:R-:W-:Y:S01]  /*103b0*/  FADD R48, R48, -R115 ;  /* 0x8000007330307221 */ /* 0x000fe20000000000 */
[----:B------:R4:W-:Y:S03]  /*103c0*/  MUFU.EX2 R68, R77 ;  /* 0x0000004d00447308 */ /* 0x0009e60000000800 */
[----:B------:R-:W-:Y:S01]  /*103d0*/  FMUL R48, R48, 1.4426950216293334961 ;  /* 0x3fb8aa3b30307820 */ /* 0x000fe20000400000 */
[----:B-1----:R-:W-:-:S04]  /*103e0*/  LOP3.LUT R101, R101, 0x1c, RZ, 0xc0, !PT ;  /* 0x0000001c65657812 */ /* 0x002fc800078ec0ff */
[----:B------:R-:W-:-:S05]  /*103f0*/  LEA.HI R83, R101, 0x68, RZ, 0x1e ;  /* 0x0000006865537811 */ /* 0x000fca00078ff0ff */
[----:B----4-:R1:W3:Y:S01]  /*10400*/  LDS R77, [R83.X16+0x20000] ;  /* 0x02000000534d7984 */ /* 0x0102e2000000c800 */
[----:B------:R-:W4:Y:S01]  /*10410*/  MUFU.EX2 R48, R48 ;  /* 0x0000003000307308 */ /* 0x000f220000000800 */
[----:B------:R-:W-:Y:S01]  /*10420*/  LOP3.LUT R102, R102, 0x1c, RZ, 0xc0, !PT ;  /* 0x0000001c66667812 */ /* 0x000fe200078ec0ff */
[----:B------:R-:W-:Y:S02]  /*10430*/  FMUL R76, R76, 1.4426950216293334961 ;  /* 0x3fb8aa3b4c4c7820 */ /* 0x000fe40000400000 */
[----:B------:R-:W-:Y:S01]  /*10440*/  FMUL R79, R79, 1.4426950216293334961 ;  /* 0x3fb8aa3b4f4f7820 */ /* 0x000fe20000400000 */
[----:B-1----:R-:W-:-:S03]  /*10450*/  LEA.HI R83, R102, 0x70, RZ, 0x1e ;  /* 0x0000007066537811 */ /* 0x002fc600078ff0ff */
[----:B------:R1:W-:Y:S01]  /*10460*/  MUFU.EX2 R70, R76 ;  /* 0x0000004c00467308 */ /* 0x0003e20000000800 */
[----:B----4-:R-:W-:Y:S01]  /*10470*/  FADD R75, R48, R47 ;  /* 0x0000002f304b7221 */ /* 0x010fe20000000000 */
[----:B-1----:R1:W-:Y:S01]  /*10480*/  LDS R76, [R83.X16+0x20000] ;  /* 0x02000000534c7984 */ /* 0x0023e2000000c800 */
[----:B0-----:R-:W-:Y:S01]  /*10490*/  FMNMX R82, R78, R82, !PT ;  /* 0x000000524e527209 */ /* 0x001fe20007800000 */
[----:B------:R-:W-:-:S04]  /*104a0*/  FADD R74, R74, -R84 ;  /* 0x800000544a4a7221 */ /* 0x000fc80000000000 */
[----:B-1----:R0:W-:Y:S01]  /*104b0*/  MUFU.EX2 R83, R79 ;  /* 0x0000004f00537308 */ /* 0x0021e20000000800 */
[----:B------:R-:W-:Y:S01]  /*104c0*/  FADD R49, R49, -R111 ;  /* 0x8000006f31317221 */ /* 0x000fe20000000000 */
[----:B0-----:R-:W0:Y:S01]  /*104d0*/  SHFL.BFLY PT, R79, R75, 0x2, 0x1f ;  /* 0x0c401f004b4f7f89 */ /* 0x001e2200000e0000 */
[----:B------:R-:W-:Y:S02]  /*104e0*/  FMUL R74, R74, 1.4426950216293334961 ;  /* 0x3fb8aa3b4a4a7820 */ /* 0x000fe40000400000 */
[----:B------:R-:W-:Y:S02]  /*104f0*/  FADD R64, R64, -R82 ;  /* 0x8000005240407221 */ /* 0x000fe40000000000 */
[----:B------:R-:W-:Y:S01]  /*10500*/  FMUL R50, R50, 1.4426950216293334961 ;  /* 0x3fb8aa3b32327820 */ /* 0x000fe20000400000 */
[----:B------:R1:W-:Y:S01]  /*10510*/  MUFU.EX2 R88, R74 ;  /* 0x0000004a00587308 */ /* 0x0003e20000000800 */
[----:B------:R-:W-:Y:S02]  /*10520*/  FMUL R49, R49, 1.4426950216293334961 ;  /* 0x3fb8aa3b31317820 */ /* 0x000fe40000400000 */
[----:B-1----:R-:W-:-:S02]  /*10530*/  FMUL R74, R64, 1.4426950216293334961 ;  /* 0x3fb8aa3b404a7820 */ /* 0x002fc40000400000 */
[----:B------:R-:W-:-:S03]  /*10540*/  FADD R64, R73, -R82 ;  /* 0x8000005249407221 */ /* 0x000fc60000000000 */
[----:B------:R-:W-:Y:S01]  /*10550*/  MUFU.EX2 R50, R50 ;  /* 0x0000003200327308 */ /* 0x000fe20000000800 */
[----:B------:R-:W-:-:S07]  /*10560*/  FMUL R73, R64, 1.4426950216293334961 ;  /* 0x3fb8aa3b40497820 */ /* 0x000fce0000400000 */
[----:B------:R-:W1:Y:S08]  /*10570*/  MUFU.EX2 R49, R49 ;  /* 0x0000003100317308 */ /* 0x000e700000000800 */
[----:B------:R-:W-:Y:S01]  /*10580*/  MUFU.EX2 R93, R74 ;  /* 0x0000004a005d7308 */ /* 0x000fe20000000800 */
[--C-:B------:R-:W-:Y:S02]  /*10590*/  FADD R52, R52, -R110.reuse ;  /* 0x8000006e34347221 */ /* 0x100fe40000000000 */
[----:B------:R-:W-:-:S02]  /*105a0*/  FADD R51, R51, -R110 ;  /* 0x8000006e33337221 */ /* 0x000fc40000000000 */
[----:B------:R-:W-:-:S03]  /*105b0*/  FADD R54, R54, -R42 ;  /* 0x8000002a36367221 */ /* 0x000fc60000000000 */
[----:B------:R1:W-:Y:S01]  /*105c0*/  MUFU.EX2 R92, R73 ;  /* 0x00000049005c7308 */ /* 0x0003e20000000800 */
[----:B------:R-:W-:Y:S02]  /*105d0*/  FMUL R52, R52, 1.4426950216293334961 ;  /* 0x3fb8aa3b34347820 */ /* 0x000fe40000400000 */
[----:B------:R-:W-:Y:S02]  /*105e0*/  FMUL R51, R51, 1.4426950216293334961 ;  /* 0x3fb8aa3b33337820 */ /* 0x000fe40000400000 */
[----:B------:R-:W-:Y:S02]  /*105f0*/  FMUL R54, R54, 1.4426950216293334961 ;  /* 0x3fb8aa3b36367820 */ /* 0x000fe40000400000 */
[----:B-1----:R-:W-:Y:S01]  /*10600*/  FADD R73, R50, R49 ;  /* 0x0000003132497221 */ /* 0x002fe20000000000 */
[----:B------:R-:W-:Y:S01]  /*10610*/  MUFU.EX2 R52, R52 ;  /* 0x0000003400347308 */ /* 0x000fe20000000800 */
[----:B------:R-:W-:-:S07]  /*10620*/  FMUL R78, R80, 1.4426950216293334961 ;  /* 0x3fb8aa3b504e7820 */ /* 0x000fce0000400000 */
[----:B------:R-:W1:Y:S08]  /*10630*/  MUFU.EX2 R51, R51 ;  /* 0x0000003300337308 */ /* 0x000e700000000800 */
[----:B------:R-:W-:Y:S08]  /*10640*/  MUFU.EX2 R54, R54 ;  /* 0x0000003600367308 */ /* 0x000ff00000000800 */
[----:B------:R-:W-:Y:S01]  /*10650*/  MUFU.EX2 R91, R78 ;  /* 0x0000004e005b7308 */ /* 0x000fe20000000800 */
[----:B------:R-:W-:Y:S01]  /*10660*/  STL [R1+0x3c4], R82 ;  /* 0x0003c45201007387 */ /* 0x000fe20000100800 */
[----:B---3--:R-:W-:-:S05]  /*10670*/  FMNMX R77, R77, R0, !PT ;  /* 0x000000004d4d7209 */ /* 0x008fca0007800000 */
[----:B------:R-:W-:Y:S02]  /*10680*/  FADD R64, R57, -R77 ;  /* 0x8000004d39407221 */ /* 0x000fe40000000000 */
[----:B0-----:R-:W-:Y:S02]  /*10690*/  FADD R57, R75, R79 ;  /* 0x0000004f4b397221 */ /* 0x001fe40000000000 */
[----:B------:R-:W-:-:S04]  /*106a0*/  FMUL R74, R64, 1.4426950216293334961 ;  /* 0x3fb8aa3b404a7820 */ /* 0x000fc80000400000 */
[----:B------:R0:W-:Y:S01]  /*106b0*/  MUFU.EX2 R95, R74 ;  /* 0x0000004a005f7308 */ /* 0x0001e20000000800 */
[----:B------:R-:W-:Y:S01]  /*106c0*/  FADD R72, R72, -R77 ;  /* 0x8000004d48487221 */ /* 0x000fe20000000000 */
[----:B0-----:R-:W0:Y:S01]  /*106d0*/  SHFL.BFLY PT, R74, R57, 0x1, 0x1f ;  /* 0x0c201f00394a7f89 */ /* 0x001e2200000e0000 */
[----:B------:R-:W-:Y:S02]  /*106e0*/  FMNMX R0, R76, R2, !PT ;  /* 0x000000024c007209 */ /* 0x000fe40007800000 */
[----:B------:R-:W-:Y:S01]  /*106f0*/  FMUL R76, R72, 1.4426950216293334961 ;  /* 0x3fb8aa3b484c7820 */ /* 0x000fe20000400000 */
[----:B------:R-:W3:Y:S03]  /*10700*/  SHFL.BFLY PT, R75, R73, 0x2, 0x1f ;  /* 0x0c401f00494b7f89 */ /* 0x000ee600000e0000 */
[----:B------:R4:W0:Y:S01]  /*10710*/  MUFU.EX2 R94, R76 ;  /* 0x0000004c005e7308 */ /* 0x0008220000000800 */
[----:B------:R-:W-:-:S02]  /*10720*/  FADD R45, R45, -R0 ;  /* 0x800000002d2d7221 */ /* 0x000fc40000000000 */
[----:B------:R-:W-:Y:S02]  /*10730*/  FADD R60, R60, -R0 ;  /* 0x800000003c3c7221 */ /* 0x000fe40000000000 */
[----:B------:R-:W-:Y:S01]  /*10740*/  FMUL R45, R45, 1.4426950216293334961 ;  /* 0x3fb8aa3b2d2d7820 */ /* 0x000fe20000400000 */
[----:B------:R0:W-:Y:S01]  /*10750*/  STL [R1+0x3c0], R77 ;  /* 0x0003c04d01007387 */ /* 0x0001e20000100800 */
[----:B-1----:R-:W-:Y:S02]  /*10760*/  FADD R64, R52, R51 ;  /* 0x0000003334407221 */ /* 0x002fe40000000000 */
[----:B------:R1:W-:Y:S01]  /*10770*/  MUFU.EX2 R97, R45 ;  /* 0x0000002d00617308 */ /* 0x0003e20000000800 */
[----:B----4-:R-:W-:Y:S02]  /*10780*/  FADD R76, R93, R92 ;  /* 0x0000005c5d4c7221 */ /* 0x010fe40000000000 */
[----:B0-----:R-:W-:Y:S01]  /*10790*/  FADD R57, R57, R74 ;  /* 0x0000004a39397221 */ /* 0x001fe20000000000 */
[----:B------:R-:W-:Y:S01]  /*107a0*/  BAR.SYNC.DEFER_BLOCKING 0x0 ;  /* 0x0000000000007b1d */ /* 0x000fe20000010000 */
[----:B--2---:R-:W-:-:S05]  /*107b0*/  FMNMX R124, R61, R81, !PT ;  /* 0x000000513d7c7209 */ /* 0x004fca0007800000 */
[--C-:B------:R-:W-:Y:S02]  /*107c0*/  FADD R46, R46, -R124.reuse ;  /* 0x8000007c2e2e7221 */ /* 0x100fe40000000000 */
[----:B------:R-:W-:Y:S02]  /*107d0*/  FADD R44, R44, -R124 ;  /* 0x8000007c2c2c7221 */ /* 0x000fe40000000000 */
[----:B------:R-:W-:Y:S02]  /*107e0*/  FMUL R46, R46, 1.4426950216293334961 ;  /* 0x3fb8aa3b2e2e7820 */ /* 0x000fe40000400000 */
[----:B------:R-:W-:Y:S01]  /*107f0*/  FMUL R44, R44, 1.4426950216293334961 ;  /* 0x3fb8aa3b2c2c7820 */ /* 0x000fe20000400000 */
[----:B------:R0:W-:Y:S01]  /*10800*/  @P6 STS [R105+0x20000], R57 ;  /* 0x0200003969006388 */ /* 0x0001e20000000800 */
[----:B-1----:R-:W-:Y:S01]  /*10810*/  FMUL R45, R60, 1.4426950216293334961 ;  /* 0x3fb8aa3b3c2d7820 */ /* 0x002fe20000400000 */
[----:B------:R1:W-:Y:S01]  /*10820*/  MUFU.EX2 R98, R46 ;  /* 0x0000002e00627308 */ /* 0x0003e20000000800 */
[----:B------:R-:W-:-:S02]  /*10830*/  FADD R60, R59, R58 ;  /* 0x0000003a3b3c7221 */ /* 0x000fc40000000000 */
[----:B------:R-:W-:Y:S01]  /*10840*/  FADD R77, R95, R94 ;  /* 0x0000005e5f4d7221 */ /* 0x000fe20000000000 */
[----:B------:R-:W-:Y:S01]  /*10850*/  SHFL.BFLY PT, R72, R64, 0x2, 0x1f ;  /* 0x0c401f0040487f89 */ /* 0x000fe200000e0000 */
[----:B0-----:R-:W-:Y:S02]  /*10860*/  FADD R57, R56, R55 ;  /* 0x0000003738397221 */ /* 0x001fe40000000000 */
[----:B-1----:R-:W-:Y:S01]  /*10870*/  FADD R46, R54, R53 ;  /* 0x00000035362e7221 */ /* 0x002fe20000000000 */
[----:B------:R3:W-:Y:S01]  /*10880*/  MUFU.EX2 R99, R44 ;  /* 0x0000002c00637308 */ /* 0x0007e20000000800 */
[----:B------:R-:W-:Y:S01]  /*10890*/  FADD R74, R83, R69 ;  /* 0x00000045534a7221 */ /* 0x000fe20000000000 */
[----:B------:R-:W-:Y:S04]  /*108a0*/  SHFL.BFLY PT, R102, R57, 0x2, 0x1f ;  /* 0x0c401f0039667f89 */ /* 0x000fe800000e0000 */
[----:B------:R-:W0:Y:S01]  /*108b0*/  SHFL.BFLY PT, R103, R46, 0x2, 0x1f ;  /* 0x0c401f002e677f89 */ /* 0x000e2200000e0000 */
[----:B---3--:R-:W-:-:S03]  /*108c0*/  FADD R44, R73, R75 ;  /* 0x0000004b492c7221 */ /* 0x008fc60000000000 */
[----:B------:R-:W1:Y:S01]  /*108d0*/  SHFL.BFLY PT, R101, R60, 0x2, 0x1f ;  /* 0x0c401f003c657f89 */ /* 0x000e6200000e0000 */
[----:B------:R-:W-:Y:S02]  /*108e0*/  FADD R73, R68, R70 ;  /* 0x0000004644497221 */ /* 0x000fe40000000000 */
[----:B------:R-:W-:Y:S01]  /*108f0*/  FADD R75, R91, R88 ;  /* 0x000000585b4b7221 */ /* 0x000fe20000000000 */
[----:B------:R-:W2:Y:S04]  /*10900*/  SHFL.BFLY PT, R78, R77, 0x2, 0x1f ;  /* 0x0c401f004d4e7f89 */ /* 0x000ea800000e0000 */
[----:B------:R-:W3:Y:S04]  /*10910*/  SHFL.BFLY PT, R79, R76, 0x2, 0x1f ;  /* 0x0c401f004c4f7f89 */ /* 0x000ee800000e0000 */
[----:B------:R-:W4:Y:S04]  /*10920*/  SHFL.BFLY PT, R82, R73, 0x2, 0x1f ;  /* 0x0c401f0049527f89 */ /* 0x000f2800000e0000 */
[----:B------:R-:W4:Y:S04]  /*10930*/  SHFL.BFLY PT, R81, R74, 0x2, 0x1f ;  /* 0x0c401f004a517f89 */ /* 0x000f2800000e0000 */
[----:B------:R-:W4:Y:S01]  /*10940*/  SHFL.BFLY PT, R80, R75, 0x2, 0x1f ;  /* 0x0c401f004b507f89 */ /* 0x000f2200000e0000 */
[----:B------:R2:W4:Y:S01]  /*10950*/  MUFU.EX2 R96, R45 ;  /* 0x0000002d00607308 */ /* 0x0005220000000800 */
[----:B0-----:R-:W-:-:S02]  /*10960*/  FADD R46, R46, R103 ;  /* 0x000000672e2e7221 */ /* 0x001fc40000000000 */
[----:B------:R-:W-:Y:S02]  /*10970*/  FADD R57, R57, R102 ;  /* 0x0000006639397221 */ /* 0x000fe40000000000 */
[----:B-1----:R-:W-:Y:S02]  /*10980*/  FADD R60, R60, R101 ;  /* 0x000000653c3c7221 */ /* 0x002fe40000000000 */
[----:B--2---:R-:W-:Y:S02]  /*10990*/  FADD R77, R77, R78 ;  /* 0x0000004e4d4d7221 */ /* 0x004fe40000000000 */
[----:B------:R-:W-:Y:S01]  /*109a0*/  FADD R45, R64, R72 ;  /* 0x00000048402d7221 */ /* 0x000fe20000000000 */
[----:B------:R-:W0:Y:S01]  /*109b0*/  SHFL.BFLY PT, R78, R44, 0x1, 0x1f ;  /* 0x0c201f002c4e7f89 */ /* 0x000e2200000e0000 */
[----:B---3--:R-:W-:-:S03]  /*109c0*/  FADD R76, R76, R79 ;  /* 0x0000004f4c4c7221 */ /* 0x008fc60000000000 */
[----:B------:R-:W1:Y:S01]  /*109d0*/  SHFL.BFLY PT, R79, R45, 0x1, 0x1f ;  /* 0x0c201f002d4f7f89 */ /* 0x000e6200000e0000 */
[----:B----4-:R-:W-:-:S03]  /*109e0*/  FADD R73, R73, R82 ;  /* 0x0000005249497221 */ /* 0x010fc60000000000 */
[----:B------:R-:W2:Y:S01]  /*109f0*/  SHFL.BFLY PT, R82, R60, 0x1, 0x1f ;  /* 0x0c201f003c527f89 */ /* 0x000ea200000e0000 */
[----:B------:R-:W-:-:S03]  /*10a00*/  FADD R74, R74, R81 ;  /* 0x000000514a4a7221 */ /* 0x000fc60000000000 */
[----:B------:R-:W3:Y:S01]  /*10a10*/  SHFL.BFLY PT, R81, R57, 0x1, 0x1f ;  /* 0x0c201f0039517f89 */ /* 0x000ee200000e0000 */
[----:B------:R-:W-:-:S03]  /*10a20*/  FADD R75, R75, R80 ;  /* 0x000000504b4b7221 */ /* 0x000fc60000000000 */
[----:B------:R-:W4:Y:S04]  /*10a30*/  SHFL.BFLY PT, R80, R46, 0x1, 0x1f ;  /* 0x0c201f002e507f89 */ /* 0x000f2800000e0000 */
[----:B------:R-:W-:Y:S01]  /*10a40*/  STL [R1+0xce0], R2 ;  /* 0x000ce00201007387 */ /* 0x000fe20000100800 */
[----:B0-----:R-:W-:-:S03]  /*10a50*/  FADD R44, R44, R78 ;  /* 0x0000004e2c2c7221 */ /* 0x001fc60000000000 */
[----:B------:R-:W-:Y:S01]  /*10a60*/  STL [R1+0x3bc], R0 ;  /* 0x0003bc0001007387 */ /* 0x000fe20000100800 */
[----:B-1----:R-:W-:-:S03]  /*10a70*/  FADD R45, R45, R79 ;  /* 0x0000004f2d2d7221 */ /* 0x002fc60000000000 */
[----:B------:R0:W-:Y:S01]  /*10a80*/  STL [R1+0xce4], R0 ;  /* 0x000ce40001007387 */ /* 0x0001e20000100800 */
[----:B--2---:R-:W-:-:S03]  /*10a90*/  FADD R60, R60, R82 ;  /* 0x000000523c3c7221 */ /* 0x004fc60000000000 */
[----:B------:R-:W-:Y:S01]  /*10aa0*/  STL [R1+0x3b8], R124 ;  /* 0x0003b87c01007387 */ /* 0x000fe20000100800 */
[----:B---3--:R-:W-:-:S03]  /*10ab0*/  FADD R57, R57, R81 ;  /* 0x0000005139397221 */ /* 0x008fc60000000000 */
[----:B------:R1:W-:Y:S01]  /*10ac0*/  STL [R1+0xce8], R124 ;  /* 0x000ce87c01007387 */ /* 0x0003e20000100800 */
[----:B----4-:R-:W-:-:S03]  /*10ad0*/  FADD R46, R46, R80 ;  /* 0x000000502e2e7221 */ /* 0x010fc60000000000 */
[----:B0-----:R-:W2:Y:S04]  /*10ae0*/  LDL R0, [R1+0x60c] ;  /* 0x00060c0001007983 */ /* 0x001ea80000100800 */
[----:B------:R-:W3:Y:S04]  /*10af0*/  LDL R2, [R1+0x5fc] ;  /* 0x0005fc0001027983 */ /* 0x000ee80000100800 */
[----:B-1----:R-:W4:Y:S04]  /*10b00*/  LDL R124, [R1+0x600] ;  /* 0x00060000017c7983 */ /* 0x002f280000100800 */
[----:B------:R-:W2:Y:S04]  /*10b10*/  LDL R78, [R1+0x614] ;  /* 0x00061400014e7983 */ /* 0x000ea80000100800 */
[----:B------:R-:W2:Y:S04]  /*10b20*/  LDL R79, [R1+0x618] ;  /* 0x00061800014f7983 */ /* 0x000ea80000100800 */
[----:B------:R-:W2:Y:S04]  /*10b30*/  LDL R80, [R1+0x61c] ;  /* 0x00061c0001507983 */ /* 0x000ea80000100800 */
[----:B------:R-:W2:Y:S04]  /*10b40*/  LDL R81, [R1+0x620] ;  /* 0x0006200001517983 */ /* 0x000ea80000100800 */
[----:B------:R-:W2:Y:S04]  /*10b50*/  LDL R82, [R1+0x604] ;  /* 0x0006040001527983 */ /* 0x000ea80000100800 */
[----:B------:R0:W-:Y:S04]  /*10b60*/  @P6 STS [R35+0x20000], R44 ;  /* 0x0200002c23006388 */ /* 0x0001e80000000800 */
[----:B------:R1:W-:Y:S04]  /*10b70*/  @P6 STS [R38+0x20000], R45 ;  /* 0x0200002d26006388 */ /* 0x0003e80000000800 */
[----:B0-----:R-:W2:Y:S04]  /*10b80*/  LDL.LU R35, [R1+0xe64] ;  /* 0x000e640001237983 */ /* 0x001ea80000300800 */
[----:B------:R-:W2:Y:S04]  /*10b90*/  LDL R44, [R1+0x624] ;  /* 0x00062400012c7983 */ /* 0x000ea80000100800 */
[----:B-1----:R-:W2:Y:S04]  /*10ba0*/  LDL.LU R38, [R1+0xe60] ;  /* 0x000e600001267983 */ /* 0x002ea80000300800 */
[----:B------:R-:W2:Y:S01]  /*10bb0*/  LDL R45, [R1+0x628] ;  /* 0x00062800012d7983 */ /* 0x000ea20000100800 */
[----:B------:R-:W-:-:S02]  /*10bc0*/  FADD R72, R71, R67 ;  /* 0x0000004347487221 */ /* 0x000fc40000000000 */
[----:B------:R-:W-:-:S03]  /*10bd0*/  FADD R64, R66, R65 ;  /* 0x0000004142407221 */ /* 0x000fc60000000000 */
[----:B------:R-:W0:Y:S04]  /*10be0*/  SHFL.BFLY PT, R89, R72, 0x2, 0x1f ;  /* 0x0c401f0048597f89 */ /* 0x000e2800000e0000 */
[----:B------:R-:W1:Y:S01]  /*10bf0*/  SHFL.BFLY PT, R90, R64, 0x2, 0x1f ;  /* 0x0c401f00405a7f89 */ /* 0x000e6200000e0000 */
[----:B0-----:R-:W-:Y:S02]  /*10c00*/  FADD R72, R72, R89 ;  /* 0x0000005948487221 */ /* 0x001fe40000000000 */
[----:B-1----:R-:W-:Y:S02]  /*10c10*/  FADD R64, R64, R90 ;  /* 0x0000005a40407221 */ /* 0x002fe40000000000 */
[----:B------:R-:W-:Y:S04]  /*10c20*/  SHFL.BFLY PT, R90, R73, 0x1, 0x1f ;  /* 0x0c201f00495a7f89 */ /* 0x000fe800000e0000 */
[----:B------:R-:W0:Y:S04]  /*10c30*/  SHFL.BFLY PT, R89, R72, 0x1, 0x1f ;  /* 0x0c201f0048597f89 */ /* 0x000e2800000e0000 */
[----:B------:R1:W-:Y:S04]  /*10c40*/  @P6 STS [R39+0x20000], R46 ;  /* 0x0200002e27006388 */ /* 0x0003e80000000800 */
[----:B-1----:R-:W3:Y:S01]  /*10c50*/  LDL.LU R39, [R1+0xe5c] ;  /* 0x000e5c0001277983 */ /* 0x002ee20000300800 */
[----:B0-----:R-:W-:-:S03]  /*10c60*/  FADD R46, R72, R89 ;  /* 0x00000059482e7221 */ /* 0x001fc60000000000 */
[----:B------:R-:W3:Y:S01]  /*10c70*/  LDL R89, [R1+0x608] ;  /* 0x0006080001597983 */ /* 0x000ee20000100800 */
[----:B------:R-:W-:-:S04]  /*10c80*/  FADD R62, R62, -R122 ;  /* 0x8000007a3e3e7221 */ /* 0x000fc80000000000 */
[----:B------:R-:W-:-:S06]  /*10c90*/  FMUL R62, R62, 1.4426950216293334961 ;  /* 0x3fb8aa3b3e3e7820 */ /* 0x000fcc0000400000 */
[----:B------:R-:W0:Y:S01]  /*10ca0*/  MUFU.EX2 R62, R62 ;  /* 0x0000003e003e7308 */ /* 0x000e220000000800 */
[----:B------:R-:W-:Y:S02]  /*10cb0*/  FADD R84, R97, R96 ;  /* 0x0000006061547221 */ /* 0x000fe40000000000 */
[----:B------:R-:W-:-:S03]  /*10cc0*/  FADD R85, R99, R98 ;  /* 0x0000006263557221 */ /* 0x000fc60000000000 */
[----:B------:R-:W1:Y:S01]  /*10cd0*/  SHFL.BFLY PT, R87, R84, 0x2, 0x1f ;  /* 0x0c401f0054577f89 */ /* 0x000e6200000e0000 */
[----:B0-----:R-:W-:-:S03]  /*10ce0*/  FADD R61, R63, R62 ;  /* 0x0000003e3f3d7221 */ /* 0x001fc60000000000 */
[----:B------:R-:W0:Y:S04]  /*10cf0*/  SHFL.BFLY PT, R86, R85, 0x2, 0x1f ;  /* 0x0c401f0055567f89 */ /* 0x000e2800000e0000 */
[----:B------:R-:W0:Y:S01]  /*10d00*/  SHFL.BFLY PT, R100, R61, 0x2, 0x1f ;  /* 0x0c401f003d647f89 */ /* 0x000e2200000e0000 */
[----:B-1----:R-:W-:-:S03]  /*10d10*/  FADD R84, R84, R87 ;  /* 0x0000005754547221 */ /* 0x002fc60000000000 */
[----:B------:R-:W1:Y:S01]  /*10d20*/  SHFL.BFLY PT, R87, R64, 0x1, 0x1f ;  /* 0x0c201f0040577f89 */ /* 0x000e6200000e0000 */
[----:B0-----:R-:W-:Y:S02]  /*10d30*/  FADD R85, R85, R86 ;  /* 0x0000005655557221 */ /* 0x001fe40000000000 */
[----:B------:R-:W-:-:S05]  /*10d40*/  FADD R61, R61, R100 ;  /* 0x000000643d3d7221 */ /* 0x000fca0000000000 */
[----:B------:R-:W0:Y:S04]  /*10d50*/  SHFL.BFLY PT, R86, R61, 0x1, 0x1f ;  /* 0x0c201f003d567f89 */ /* 0x000e2800000e0000 */
[----:B--2---:R2:W-:Y:S02]  /*10d60*/  @P6 STS [R45+0x20000], R57 ;  /* 0x020000392d006388 */ /* 0x0045e40000000800 */
[----:B--2---:R-:W-:Y:S02]  /*10d70*/  FADD R57, R73, R90 ;  /* 0x0000005a49397221 */ /* 0x004fe40000000000 */
[----:B------:R-:W2:Y:S01]  /*10d80*/  LDL R90, [R1+0x610] ;  /* 0x00061000015a7983 */ /* 0x000ea20000100800 */
[----:B-1----:R-:W-:-:S03]  /*10d90*/  FADD R45, R64, R87 ;  /* 0x00000057402d7221 */ /* 0x002fc60000000000 */
[----:B------:R0:W-:Y:S02]  /*10da0*/  @P6 STS [R44+0x20000], R60 ;  /* 0x0200003c2c006388 */ /* 0x0001e40000000800 */
[----:B0-----:R-:W-:Y:S02]  /*10db0*/  FADD R44, R61, R86 ;  /* 0x000000563d2c7221 */ /* 0x001fe40000000000 */
[----:B------:R-:W4:Y:S04]  /*10dc0*/  LDL.64 R86, [R1+0x858] ;  /* 0x0008580001567983 */ /* 0x000f280000100a00 */
[----:B------:R-:W0:Y:S04]  /*10dd0*/  SHFL.BFLY PT, R100, R74, 0x1, 0x1f ;  /* 0x0c201f004a647f89 */ /* 0x000e2800000e0000 */
[----:B------:R-:W1:Y:S04]  /*10de0*/  SHFL.BFLY PT, R101, R75, 0x1, 0x1f ;  /* 0x0c201f004b657f89 */ /* 0x000e6800000e0000 */
[----:B------:R-:W3:Y:S04]  /*10df0*/  SHFL.BFLY PT, R102, R76, 0x1, 0x1f ;  /* 0x0c201f004c667f89 */ /* 0x000ee800000e0000 */
[----:B------:R-:W3:Y:S04]  /*10e00*/  SHFL.BFLY PT, R103, R77, 0x1, 0x1f ;  /* 0x0c201f004d677f89 */ /* 0x000ee800000e0000 */
[----:B------:R-:W3:Y:S04]  /*10e10*/  SHFL.BFLY PT, R104, R84, 0x1, 0x1f ;  /* 0x0c201f0054687f89 */ /* 0x000ee800000e0000 */
[----:B------:R-:W3:Y:S01]  /*10e20*/  SHFL.BFLY PT, R105, R85, 0x1, 0x1f ;  /* 0x0c201f0055697f89 */ /* 0x000ee200000e0000 */
[----:B0-----:R-:W-:-:S03]  /*10e30*/  FADD R60, R74, R100 ;  /* 0x000000644a3c7221 */ /* 0x001fc60000000000 */
[----:B------:R-:W-:Y:S01]  /*10e40*/  @P6 STS [R81+0x20000], R44 ;  /* 0x0200002c51006388 */ /* 0x000fe20000000800 */
[----:B-1----:R-:W-:-:S03]  /*10e50*/  FADD R61, R75, R101 ;  /* 0x000000654b3d7221 */ /* 0x002fc60000000000 */
[----:B------:R0:W-:Y:S01]  /*10e60*/  @P6 STS [R80+0x20000], R45 ;  /* 0x0200002d50006388 */ /* 0x0001e20000000800 */
[----:B---3--:R-:W-:-:S03]  /*10e70*/  FADD R64, R76, R102 ;  /* 0x000000664c407221 */ /* 0x008fc60000000000 */
[----:B------:R-:W-:Y:S01]  /*10e80*/  @P6 STS [R79+0x20000], R46 ;  /* 0x0200002e4f006388 */ /* 0x000fe20000000800 */
[----:B------:R-:W-:-:S03]  /*10e90*/  FADD R72, R77, R103 ;  /* 0x000000674d487221 */ /* 0x000fc60000000000 */
[----:B------:R1:W-:Y:S01]  /*10ea0*/  @P6 STS [R78+0x20000], R57 ;  /* 0x020000394e006388 */ /* 0x0003e20000000800 */
[----:B------:R-:W-:-:S03]  /*10eb0*/  FADD R73, R84, R104 ;  /* 0x0000006854497221 */ /* 0x000fc60000000000 */
[----:B0-----:R-:W3:Y:S01]  /*10ec0*/  LDL.64 R80, [R1+0x850] ;  /* 0x0008500001507983 */ /* 0x001ee20000100a00 */
[----:B------:R-:W-:-:S03]  /*10ed0*/  FADD R74, R85, R105 ;  /* 0x00000069554a7221 */ /* 0x000fc60000000000 */
[----:B------:R-:W3:Y:S04]  /*10ee0*/  LDL.64 R100, [R1+0x840] ;  /* 0x0008400001647983 */ /* 0x000ee80000100a00 */
[----:B-1----:R-:W3:Y:S04]  /*10ef0*/  LDL.64 R78, [R1+0x848] ;  /* 0x00084800014e7983 */ /* 0x002ee80000100a00 */
[----:B------:R-:W3:Y:S04]  /*10f00*/  LDL.64 R84, [R1+0x830] ;  /* 0x0008300001547983 */ /* 0x000ee80000100a00 */
[----:B------:R-:W3:Y:S04]  /*10f10*/  LDL.64 R76, [R1+0x828] ;  /* 0x00082800014c7983 */ /* 0x000ee80000100a00 */
[----:B--2---:R-:W-:Y:S04]  /*10f20*/  @P6 STS [R90+0x20000], R60 ;  /* 0x0200003c5a006388 */ /* 0x004fe80000000800 */
[----:B------:R0:W-:Y:S04]  /*10f30*/  @P6 STS [R0+0x20000], R61 ;  /* 0x0200003d00006388 */ /* 0x0001e80000000800 */
[----:B------:R-:W-:Y:S04]  /*10f40*/  @P6 STS [R89+0x20000], R64 ;  /* 0x0200004059006388 */ /* 0x000fe80000000800 */
[----:B------:R-:W-:Y:S04]  /*10f50*/  @P6 STS [R82+0x20000], R72 ;  /* 0x0200004852006388 */ /* 0x000fe80000000800 */
[----:B0-----:R-:W0:Y:S04]  /*10f60*/  S2R R0, SR_TID.X ;  /* 0x0000000000007919 */ /* 0x001e280000002100 */
[----:B----4-:R-:W-:Y:S04]  /*10f70*/  @P6 STS [R124+0x20000], R73 ;  /* 0x020000497c006388 */ /* 0x010fe80000000800 */
[----:B------:R-:W-:Y:S01]  /*10f80*/  @P6 STS [R2+0x20000], R74 ;  /* 0x0200004a02006388 */ /* 0x000fe20000000800 */
[----:B0-----:R-:W-:-:S03]  /*10f90*/  LOP3.LUT R0, R0, 0xff, RZ, 0xc0, !PT ;  /* 0x000000ff00007812 */ /* 0x001fc600078ec0ff */
[----:B------:R-:W-:Y:S06]  /*10fa0*/  BAR.SYNC.DEFER_BLOCKING 0x0 ;  /* 0x0000000000007b1d */ /* 0x000fec0000010000 */
[----:B------:R-:W0:Y:S04]  /*10fb0*/  LDS R46, [R0.X4+0x20000] ;  /* 0x02000000002e7984 */ /* 0x000e280000004800 */
[----:B------:R-:W1:Y:S04]  /*10fc0*/  LDS R44, [R0.X4+0x20400] ;  /* 0x02040000002c7984 */ /* 0x000e680000004800 */
[----:B0-----:R-:W0:Y:S04]  /*10fd0*/  SHFL.BFLY PT, R57, R46, 0x2, 0x1f ;  /* 0x0c401f002e397f89 */ /* 0x001e2800000e0000 */
[----:B-1----:R-:W1:Y:S01]  /*10fe0*/  SHFL.BFLY PT, R45, R44, 0x2, 0x1f ;  /* 0x0c401f002c2d7f89 */ /* 0x002e6200000e0000 */
[----:B0-----:R-:W-:-:S02]  /*10ff0*/  FADD R46, R46, R57 ;  /* 0x000000392e2e7221 */ /* 0x001fc40000000000 */
[----:B-1----:R-:W-:-:S03]  /*11000*/  FADD R45, R44, R45 ;  /* 0x0000002d2c2d7221 */ /* 0x002fc60000000000 */
[----:B------:R-:W0:Y:S04]  /*11010*/  SHFL.BFLY PT, R57, R46, 0x1, 0x1f ;  /* 0x0c201f002e397f89 */ /* 0x000e2800000e0000 */
[----:B------:R-:W1:Y:S01]  /*11020*/  SHFL.BFLY PT, R44, R45, 0x1, 0x1f ;  /* 0x0c201f002d2c7f89 */ /* 0x000e6200000e0000 */
[----:B0-----:R-:W-:Y:S02]  /*11030*/  FADD R46, R46, R57 ;  /* 0x000000392e2e7221 */ /* 0x001fe40000000000 */
[----:B-1----:R-:W-:-:S03]  /*11040*/  FADD R44, R45, R44 ;  /* 0x0000002c2d2c7221 */ /* 0x002fc60000000000 */
[----:B------:R-:W-:Y:S04]  /*11050*/  @!P5 STS [R0.X4+0x20000], R46 ;  /* 0x0200002e0000d388 */ /* 0x000fe80000004800 */
[----:B------:R0:W-:Y:S02]  /*11060*/  @!P5 STS [R0.X4+0x20400], R44 ;  /* 0x0204002c0000d388 */ /* 0x0001e40000004800 */
[C---:B0-----:R-:W-:Y:S02]  /*11070*/  IMAD.WIDE R44, R3.reuse, 0x2, R86 ;  /* 0x00000002032c7825 */ /* 0x041fe400078e0256 */
[----:B------:R-:W2:Y:S02]  /*11080*/  LDL.64 R86, [R1+0x838] ;  /* 0x0008380001567983 */ /* 0x000ea40000100a00 */
[----:B---3--:R-:W-:-:S02]  /*11090*/  IMAD.WIDE R60, R3, 0x2, R80 ;  /* 0x00000002033c7825 */ /* 0x008fc400078e0250 */
[----:B------:R-:W2:Y:S02]  /*110a0*/  LDL.LU R81, [R1+0x658] ;  /* 0x0006580001517983 */ /* 0x000ea40000300800 */
[C---:B------:R-:W-:Y:S02]  /*110b0*/  IMAD.WIDE R72, R3.reuse, 0x2, R78 ;  /* 0x0000000203487825 */ /* 0x040fe400078e024e */
[----:B------:R-:W-:Y:S06]  /*110c0*/  BAR.SYNC.DEFER_BLOCKING 0x0 ;  /* 0x0000000000007b1d */ /* 0x000fec0000010000 */
[----:B------:R-:W4:Y:S04]  /*110d0*/  LDL.LU R80, [R1+0x1c0] ;  /* 0x0001c00001507983 */ /* 0x000f280000300800 */
[----:B------:R-:W2:Y:S04]  /*110e0*/  LDL.LU R78, [R1+0x1b0] ;  /* 0x0001b000014e7983 */ /* 0x000ea80000300800 */
[----:B------:R-:W2:Y:S01]  /*110f0*/  LDL.LU R79, [R1+0x1c4] ;  /* 0x0001c400014f7983 */ /* 0x000ea20000300800 */
[----:B------:R-:W-:-:S03]  /*11100*/  IMAD.WIDE R74, R3, 0x2, R100 ;  /* 0x00000002034a7825 */ /* 0x000fc600078e0264 */
[----:B------:R-:W2:Y:S04]  /*11110*/  LDL.LU R64, [R1+0x1b4] ;  /* 0x0001b40001407983 */ /* 0x000ea80000300800 */
[----:B------:R2:W2:Y:S04]  /*11120*/  LDG.E.U16 R101, [R44.64] ;  /* 0x000000062c657981 */ /* 0x0004a8000c1e1500 */
[----:B------:R0:W2:Y:S04]  /*11130*/  LDG.E.U16 R100, [R60.64] ;  /* 0x000000063c647981 */ /* 0x0000a8000c1e1500 */
[----:B------:R1:W2:Y:S04]  /*11140*/  LDG.E.U16 R90, [R72.64] ;  /* 0x00000006485a7981 */ /* 0x0002a8000c1e1500 */
[----:B------:R1:W2:Y:S01]  /*11150*/  LDG.E.U16 R89, [R74.64] ;  /* 0x000000064a597981 */ /* 0x0002a2000c1e1500 */
[----:B0-----:R-:W-:-:S04]  /*11160*/  IMAD.WIDE R60, R3, 0x2, R84 ;  /* 0x00000002033c7825 */ /* 0x001fc800078e0254 */
[C---:B-1----:R-:W-:Y:S01]  /*11170*/  IMAD.WIDE R72, R3.reuse, 0x2, R76 ;  /* 0x0000000203487825 */ /* 0x042fe200078e024c */
[----:B------:R0:W2:Y:S04]  /*11180*/  LDG.E.U16 R84, [R60.64] ;  /* 0x000000063c547981 */ /* 0x0000a8000c1e1500 */
[----:B------:R1:W2:Y:S04]  /*11190*/  LDG.E.U16 R82, [R72.64] ;  /* 0x0000000648527981 */ /* 0x0002a8000c1e1500 */
[----:B------:R-:W2:Y:S04]  /*111a0*/  LDL.64 R76, [R1+0x820] ;  /* 0x00082000014c7983 */ /* 0x000ea80000100a00 */
[----:B------:R-:W2:Y:S04]  /*111b0*/  LDL.LU R74, [R1+0x1c8] ;  /* 0x0001c800014a7983 */ /* 0x000ea80000300800 */
[----:B-1----:R-:W2:Y:S04]  /*111c0*/  LDL.LU R73, [R1+0x1cc] ;  /* 0x0001cc0001497983 */ /* 0x002ea80000300800 */
[----:B------:R-:W2:Y:S04]  /*111d0*/  LDL.LU R72, [R1+0x1b8] ;  /* 0x0001b80001487983 */ /* 0x000ea80000300800 */
[----:B------:R-:W2:Y:S04]  /*111e0*/  LDL.LU R0, [R1+0x1bc] ;  /* 0x0001bc0001007983 */ /* 0x000ea80000300800 */
[----:B------:R-:W1:Y:S01]  /*111f0*/  S2R R124, SR_TID.X ;  /* 0x00000000007c7919 */ /* 0x000e620000002100 */
[----:B--2---:R-:W-:-:S05]  /*11200*/  IMAD.WIDE R44, R3, 0x2, R86 ;  /* 0x00000002032c7825 */ /* 0x004fca00078e0256 */
[----:B------:R2:W3:Y:S01]  /*11210*/  LDG.E.U16 R85, [R44.64] ;  /* 0x000000062c557981 */ /* 0x0004e2000c1e1500 */
[----:B-1----:R-:W-:-:S05]  /*11220*/  LOP3.LUT R2, R124, 0x1c, RZ, 0xc0, !PT ;  /* 0x0000001c7c027812 */ /* 0x002fca00078ec0ff */
[----:B------:R-:W1:Y:S01]  /*11230*/  LDS R57, [R2.X4+0x20000] ;  /* 0x0200000002397984 */ /* 0x000e620000004800 */
[----:B------:R-:W-:-:S04]  /*11240*/  FADD R46, -R115, R112 ;  /* 0x00000070732e7221 */ /* 0x000fc80000000100 */
[----:B------:R-:W-:-:S06]  /*11250*/  FMUL R46, R46, 1.4426950216293334961 ;  /* 0x3fb8aa3b2e2e7820 */ /* 0x000fcc0000400000 */
[----:B------:R-:W4:Y:S01]  /*11260*/  MUFU.EX2 R46, R46 ;  /* 0x0000002e002e7308 */ /* 0x000f220000000800 */
[----:B--2---:R-:W-:Y:S02]  /*11270*/  FADD R44, -R111, R113 ;  /* 0x000000716f2c7221 */ /* 0x004fe40000000100 */
[----:B------:R-:W-:Y:S02]  /*11280*/  FADD R45, -R110, R114 ;  /* 0x000000726e2d7221 */ /* 0x000fe40000000100 */
[----:B0-----:R-:W-:Y:S02]  /*11290*/  FMUL R60, R44, 1.4426950216293334961 ;  /* 0x3fb8aa3b2c3c7820 */ /* 0x001fe40000400000 */
[----:B------:R-:W0:Y:S01]  /*112a0*/  LDS R44, [R109.X16+0x20000] ;  /* 0x020000006d2c7984 */ /* 0x000e22000000c800 */
[C---:B----4-:R-:W-:Y:S02]  /*112b0*/  FMUL R61, R46.reuse, R80 ;  /* 0x000000502e3d7220 */ /* 0x050fe40000400000 */
[----:B------:R-:W-:-:S02]  /*112c0*/  FMUL R75, R46, R78 ;  /* 0x0000004e2e4b7220 */ /* 0x000fc40000400000 */
[C---:B-1----:R-:W-:Y:S02]  /*112d0*/  FFMA R81, R46.reuse, R81, R57 ;  /* 0x000000512e517223 */ /* 0x042fe40000000039 */
[----:B------:R-:W-:Y:S02]  /*112e0*/  FMUL R57, R45, 1.4426950216293334961 ;  /* 0x3fb8aa3b2d397820 */ /* 0x000fe40000400000 */
[----:B------:R1:W2:Y:S01]  /*112f0*/  MUFU.EX2 R45, R60 ;  /* 0x0000003c002d7308 */ /* 0x0002a20000000800 */
[----:B------:R-:W-:Y:S04]  /*11300*/  STL [R1+0x658], R81 ;  /* 0x0006585101007387 */ /* 0x000fe80000100800 */
[----:B------:R4:W-:Y:S01]  /*11310*/  STL [R1+0x1a0], R61 ;  /* 0x0001a03d01007387 */ /* 0x0009e20000100800 */
[----:B-1----:R-:W-:-:S02]  /*11320*/  FMUL R60, R46, R79 ;  /* 0x0000004f2e3c7220 */ /* 0x002fc40000400000 */
[----:B------:R-:W-:-:S03]  /*11330*/  FMUL R5, R46, R5 ;  /* 0x000000052e057220 */ /* 0x000fc60000400000 */
[----:B------:R1:W-:Y:S01]  /*11340*/  STL [R1+0x1a4], R60 ;  /* 0x0001a43c01007387 */ /* 0x0003e20000100800 */
[----:B----4-:R-:W-:-:S03]  /*11350*/  FMUL R61, R46, R64 ;  /* 0x000000402e3d7220 */ /* 0x010fc60000400000 */
[----:B------:R-:W-:Y:S04]  /*11360*/  STL [R1+0x5a8], R101 ;  /* 0x0005a86501007387 */ /* 0x000fe80000100800 */
[----:B------:R-:W-:Y:S01]  /*11370*/  STL [R1+0x190], R75 ;  /* 0x0001904b01007387 */ /* 0x000fe20000100800 */
[----:B-1----:R-:W-:-:S03]  /*11380*/  FMUL R60, R46, R4 ;  /* 0x000000042e3c7220 */ /* 0x002fc60000400000 */
[----:B------:R-:W-:Y:S01]  /*11390*/  STL [R1+0x5a4], R100 ;  /* 0x0005a46401007387 */ /* 0x000fe20000100800 */
[----:B------:R-:W-:-:S03]  /*113a0*/  FMUL R4, R46, R8 ;  /* 0x000000082e047220 */ /* 0x000fc60000400000 */
[----:B------:R-:W-:Y:S01]  /*113b0*/  STL [R1+0x5a0], R90 ;  /* 0x0005a05a01007387 */ /* 0x000fe20000100800 */
[----:B------:R-:W-:-:S03]  /*113c0*/  FMUL R8, R46, R9 ;  /* 0x000000092e087220 */ /* 0x000fc60000400000 */
[----:B------:R-:W-:Y:S04]  /*113d0*/  STL [R1+0x194], R61 ;  /* 0x0001943d01007387 */ /* 0x000fe80000100800 */
[----:B------:R-:W-:Y:S04]  /*113e0*/  STL [R1+0x59c], R89 ;  /* 0x00059c5901007387 */ /* 0x000fe80000100800 */
[----:B------:R-:W-:Y:S04]  /*113f0*/  STL [R1+0x180], R60 ;  /* 0x0001803c01007387 */ /* 0x000fe80000100800 */
[----:B------:R1:W-:Y:S01]  /*11400*/  STL [R1+0x184], R5 ;  /* 0x0001840501007387 */ /* 0x0003e20000100800 */
[----:B------:R-:W-:-:S02]  /*11410*/  FMUL R112, R46, R20 ;  /* 0x000000142e707220 */ /* 0x000fc40000400000 */
[C---:B------:R-:W-:Y:S01]  /*11420*/  FMUL R113, R46.reuse, R21 ;  /* 0x000000152e717220 */ /* 0x040fe20000400000 */
[----:B------:R4:W0:Y:S01]  /*11430*/  LDS R9, [R108.X16+0x20000] ;  /* 0x020000006c097984 */ /* 0x000822000000c800 */
[C---:B-1----:R-:W-:Y:S02]  /*11440*/  FMUL R5, R46.reuse, R12 ;  /* 0x0000000c2e057220 */ /* 0x042fe40000400000 */
[C---:B------:R-:W-:Y:S02]  /*11450*/  FMUL R12, R46.reuse, R24 ;  /* 0x000000182e0c7220 */ /* 0x040fe40000400000 */
[C---:B------:R-:W-:Y:S02]  /*11460*/  FMUL R109, R46.reuse, R17 ;  /* 0x000000112e6d7220 */ /* 0x040fe40000400000 */
[----:B----4-:R-:W-:Y:S02]  /*11470*/  FMUL R108, R46, R16 ;  /* 0x000000102e6c7220 */ /* 0x010fe40000400000 */
[----:B--2---:R-:W-:-:S02]  /*11480*/  FMUL R17, R45, R74 ;  /* 0x0000004a2d117220 */ /* 0x004fc40000400000 */
[C---:B------:R-:W-:Y:S02]  /*11490*/  FMUL R16, R45.reuse, R73 ;  /* 0x000000492d107220 */ /* 0x040fe40000400000 */
[----:B------:R-:W-:Y:S01]  /*114a0*/  FMUL R6, R45, R6 ;  /* 0x000000062d067220 */ /* 0x000fe20000400000 */
[----:B---3--:R-:W-:Y:S04]  /*114b0*/  STL [R1+0x598], R85 ;  /* 0x0005985501007387 */ /* 0x008fe80000100800 */
[----:B------:R1:W-:Y:S04]  /*114c0*/  STL [R1+0x170], R4 ;  /* 0x0001700401007387 */ /* 0x0003e80000100800 */
[----:B------:R-:W-:Y:S04]  /*114d0*/  STL [R1+0x594], R84 ;  /* 0x0005945401007387 */ /* 0x000fe80000100800 */
[----:B------:R2:W-:Y:S01]  /*114e0*/  STL [R1+0x174], R8 ;  /* 0x0001740801007387 */ /* 0x0005e20000100800 */
[----:B-1----:R-:W-:-:S03]  /*114f0*/  FMUL R4, R46, R13 ;  /* 0x0000000d2e047220 */ /* 0x002fc60000400000 */
[----:B------:R-:W-:Y:S04]  /*11500*/  STL [R1+0x3b0], R82 ;  /* 0x0003b05201007387 */ /* 0x000fe80000100800 */
[----:B------:R-:W-:Y:S01]  /*11510*/  STL [R1+0x150], R5 ;  /* 0x0001500501007387 */ /* 0x000fe20000100800 */
[----:B--2---:R-:W-:-:S03]  /*11520*/  FMUL R8, R46, R25 ;  /* 0x000000192e087220 */ /* 0x004fc60000400000 */
[----:B------:R-:W-:Y:S04]  /*11530*/  STL [R1+0x154], R4 ;  /* 0x0001540401007387 */ /* 0x000fe80000100800 */
[----:B------:R-:W-:Y:S04]  /*11540*/  STL [R1+0xde8], R112 ;  /* 0x000de87001007387 */ /* 0x000fe80000100800 */
[----:B------:R-:W-:Y:S04]  /*11550*/  STL [R1+0xdec], R113 ;  /* 0x000dec7101007387 */ /* 0x000fe80000100800 */
[----:B------:R1:W-:Y:S04]  /*11560*/  STL [R1+0x140], R12 ;  /* 0x0001400c01007387 */ /* 0x0003e80000100800 */
[----:B------:R-:W0:Y:S04]  /*11570*/  LDL.LU R64, [R1+0x654] ;  /* 0x0006540001407983 */ /* 0x000e280000300800 */
[----:B------:R-:W-:Y:S04]  /*11580*/  STL [R1+0x144], R8 ;  /* 0x0001440801007387 */ /* 0x000fe80000100800 */
[----:B------:R-:W2:Y:S04]  /*11590*/  LDL.64 R60, [R1+0x818] ;  /* 0x00081800013c7983 */ /* 0x000ea80000100a00 */
[----:B-1----:R-:W3:Y:S04]  /*115a0*/  LDL.64 R12, [R1+0x810] ;  /* 0x00081000010c7983 */ /* 0x002ee80000100a00 */
[----:B------:R1:W-:Y:S04]  /*115b0*/  STL [R1+0x1a8], R17 ;  /* 0x0001a81101007387 */ /* 0x0003e80000100800 */
[----:B------:R4:W-:Y:S01]  /*115c0*/  STL [R1+0x1ac], R16 ;  /* 0x0001ac1001007387 */ /* 0x0009e20000100800 */
[----:B-1----:R-:W-:-:S02]  /*115d0*/  FMUL R17, R45, R72 ;  /* 0x000000482d117220 */ /* 0x002fc40000400000 */
[C---:B----4-:R-:W-:Y:S02]  /*115e0*/  FMUL R16, R45.reuse, R0 ;  /* 0x000000002d107220 */ /* 0x050fe40000400000 */
[C---:B------:R-:W-:Y:S01]  /*115f0*/  FMUL R0, R45.reuse, R7 ;  /* 0x000000072d007220 */ /* 0x040fe20000400000 */
[----:B------:R-:W-:Y:S04]  /*11600*/  STL [R1+0x198], R17 ;  /* 0x0001981101007387 */ /* 0x000fe80000100800 */
[----:B------:R-:W-:Y:S04]  /*11610*/  STL [R1+0x19c], R16 ;  /* 0x00019c1001007387 */ /* 0x000fe80000100800 */
[----:B------:R-:W-:Y:S04]  /*11620*/  STL [R1+0x188], R6 ;  /* 0x0001880601007387 */ /* 0x000fe80000100800 */
[----:B------:R1:W-:Y:S04]  /*11630*/  STL [R1+0x18c], R0 ;  /* 0x00018c0001007387 */ /* 0x0003e80000100800 */
[----:B-1----:R-:W4:Y:S01]  /*11640*/  LDL.LU R0, [R1+0x650] ;  /* 0x0006500001007983 */ /* 0x002f220000300800 */
[----:B------:R-:W-:-:S02]  /*11650*/  FMUL R7, R45, R10 ;  /* 0x0000000a2d077220 */ /* 0x000fc40000400000 */
[----:B------:R-:W-:-:S03]  /*11660*/  FMUL R6, R45, R11 ;  /* 0x0000000b2d067220 */ /* 0x000fc60000400000 */
[----:B------:R1:W-:Y:S04]  /*11670*/  STL [R1+0x178], R7 ;  /* 0x0001780701007387 */ /* 0x0003e80000100800 */
[----:B------:R1:W-:Y:S01]  /*11680*/  STL [R1+0x17c], R6 ;  /* 0x00017c0601007387 */ /* 0x0003e20000100800 */
[----:B------:R-:W-:-:S03]  /*11690*/  FMUL R110, R45, R18 ;  /* 0x000000122d6e7220 */ /* 0x000fc60000400000 */
[----:B------:R-:W4:Y:S01]  /*116a0*/  LDL.LU R46, [R1+0x320] ;  /* 0x00032000012e7983 */ /* 0x000f220000300800 */
[C---:B-1----:R-:W-:Y:S02]  /*116b0*/  FMUL R7, R45.reuse, R14 ;  /* 0x0000000e2d077220 */ /* 0x042fe40000400000 */
[----:B------:R-:W-:-:S03]  /*116c0*/  FMUL R6, R45, R15 ;  /* 0x0000000f2d067220 */ /* 0x000fc60000400000 */
[----:B------:R1:W-:Y:S01]  /*116d0*/  STL [R1+0x158], R7 ;  /* 0x0001580701007387 */ /* 0x0003e20000100800 */
[----:B------:R-:W-:-:S03]  /*116e0*/  FMUL R111, R45, R19 ;  /* 0x000000132d6f7220 */ /* 0x000fc60000400000 */
[----:B------:R-:W4:Y:S01]  /*116f0*/  LDL.LU R25, [R1+0x324] ;  /* 0x0003240001197983 */ /* 0x000f220000300800 */
[----:B------:R-:W-:-:S03]  /*11700*/  FMUL R114, R45, R22 ;  /* 0x000000162d727220 */ /* 0x000fc60000400000 */
[----:B------:R1:W-:Y:S02]  /*11710*/  STL [R1+0x15c], R6 ;  /* 0x00015c0601007387 */ /* 0x0003e40000100800 */
[C---:B-1----:R-:W-:Y:S02]  /*11720*/  FMUL R7, R45.reuse, R26 ;  /* 0x0000001a2d077220 */ /* 0x042fe40000400000 */
[----:B------:R-:W4:Y:S04]  /*11730*/  LDL.LU R24, [R1+0x310] ;  /* 0x0003100001187983 */ /* 0x000f280000300800 */
[----:B------:R-:W4:Y:S01]  /*11740*/  LDL.LU R21, [R1+0x314] ;  /* 0x0003140001157983 */ /* 0x000f220000300800 */
[----:B------:R-:W-:-:S03]  /*11750*/  FMUL R6, R45, R27 ;  /* 0x0000001b2d067220 */ /* 0x000fc60000400000 */
[----:B------:R-:W4:Y:S01]  /*11760*/  LDL.LU R20, [R1+0x300] ;  /* 0x0003000001147983 */ /* 0x000f220000300800 */
[----:B------:R-:W-:-:S03]  /*11770*/  IMAD.WIDE R4, R3, 0x2, R76 ;  /* 0x0000000203047825 */ /* 0x000fc600078e024c */
[----:B------:R-:W4:Y:S04]  /*11780*/  LDL.LU R17, [R1+0x304] ;  /* 0x0003040001117983 */ /* 0x000f280000300800 */
[----:B------:R-:W-:Y:S04]  /*11790*/  STL.64 [R1+0xde0], R110 ;  /* 0x000de06e01007387 */ /* 0x000fe80000100a00 */
[----:B------:R-:W-:Y:S04]  /*117a0*/  STL.64 [R1+0xdd8], R108 ;  /* 0x000dd86c01007387 */ /* 0x000fe80000100a00 */
[----:B------:R-:W-:Y:S04]  /*117b0*/  STL [R1+0xdf0], R114 ;  /* 0x000df07201007387 */ /* 0x000fe80000100800 */
[----:B------:R-:W-:Y:S04]  /*117c0*/  STL [R1+0x148], R7 ;  /* 0x0001480701007387 */ /* 0x000fe80000100800 */
[----:B------:R-:W4:Y:S04]  /*117d0*/  LDL.LU R16, [R1+0x2f0] ;  /* 0x0002f00001107983 */ /* 0x000f280000300800 */
[----:B------:R2:W-:Y:S04]  /*117e0*/  STL [R1+0x14c], R6 ;  /* 0x00014c0601007387 */ /* 0x0005e80000100800 */
[----:B------:R3:W4:Y:S01]  /*117f0*/  LDG.E.U16 R27, [R4.64] ;  /* 0x00000006041b7981 */ /* 0x000722000c1e1500 */
[----:B------:R-:W-:-:S03]  /*11800*/  FMUL R115, R45, R23 ;  /* 0x000000172d737220 */ /* 0x000fc60000400000 */
[----:B------:R-:W4:Y:S01]  /*11810*/  LDL.LU R11, [R1+0x2f4] ;  /* 0x0002f400010b7983 */ /* 0x000f220000300800 */
[----:B------:R-:W4:Y:S01]  /*11820*/  MUFU.EX2 R8, R57 ;  /* 0x0000003900087308 */ /* 0x000f220000000800 */
[----:B--2---:R-:W-:-:S04]  /*11830*/  IMAD.WIDE R6, R3, 0x2, R60 ;  /* 0x0000000203067825 */ /* 0x004fc800078e023c */
[----:B---3--:R-:W-:Y:S01]  /*11840*/  IMAD.WIDE R4, R3, 0x2, R12 ;  /* 0x0000000203047825 */ /* 0x008fe200078e020c */
[----:B------:R1:W2:Y:S04]  /*11850*/  LDG.E.U16 R26, [R6.64] ;  /* 0x00000006061a7981 */ /* 0x0002a8000c1e1500 */
[----:B------:R3:W2:Y:S01]  /*11860*/  LDG.E.U16 R23, [R4.64] ;  /* 0x0000000604177981 */ /* 0x0006a2000c1e1500 */
[----:B0-----:R-:W-:-:S05]  /*11870*/  FFMA R64, R45, R64, R44 ;  /* 0x000000402d407223 */ /* 0x001fca000000002c */
[----:B------:R-:W-:Y:S01]  /*11880*/  STL [R1+0x654], R64 ;  /* 0x0006544001007387 */ /* 0x000fe20000100800 */
[----:B-1----:R-:W-:-:S03]  /*11890*/  FADD R6, -R42, R116 ;  /* 0x000000742a067221 */ /* 0x002fc60000000100 */
[----:B------:R-:W2:Y:S04]  /*118a0*/  LDL.LU R42, [R1+0xe58] ;  /* 0x000e5800012a7983 */ /* 0x000ea80000300800 */
[----:B------:R-:W2:Y:S01]  /*118b0*/  LDL.LU R15, [R1+0x328] ;  /* 0x00032800010f7983 */ /* 0x000ea20000300800 */
[----:B---3--:R-:W-:-:S03]  /*118c0*/  FMUL R5, R6, 1.4426950216293334961 ;  /* 0x3fb8aa3b06057820 */ /* 0x008fc60000400000 */
[----:B------:R-:W3:Y:S01]  /*118d0*/  LDL.LU R7, [R1+0x32c] ;  /* 0x00032c0001077983 */ /* 0x000ee20000300800 */
[----:B------:R-:W-:-:S03]  /*118e0*/  FADD R6, -R43, R117 ;  /* 0x000000752b067221 */ /* 0x000fc60000000100 */
[----:B------:R-:W3:Y:S04]  /*118f0*/  LDL.LU R43, [R1+0xe54] ;  /* 0x000e5400012b7983 */ /* 0x000ee80000300800 */
[----:B------:R-:W3:Y:S01]  /*11900*/  LDL.LU R14, [R1+0x318] ;  /* 0x00031800010e7983 */ /* 0x000ee20000300800 */
[----:B----4-:R-:W-:-:S05]  /*11910*/  FFMA R0, R8, R0, R9 ;  /* 0x0000000008007223 */ /* 0x010fca0000000009 */
[----:B------:R0:W-:Y:S04]  /*11920*/  STL [R1+0x650], R0 ;  /* 0x0006500001007387 */ /* 0x0001e80000100800 */
[----:B------:R-:W4:Y:S04]  /*11930*/  LDL.LU R9, [R1+0x31c] ;  /* 0x00031c0001097983 */ /* 0x000f280000300800 */
[----:B------:R-:W3:Y:S04]  /*11940*/  LDL.LU R13, [R1+0x308] ;  /* 0x00030800010d7983 */ /* 0x000ee80000300800 */
[----:B------:R-:W3:Y:S04]  /*11950*/  LDL.LU R12, [R1+0x30c] ;  /* 0x00030c00010c7983 */ /* 0x000ee80000300800 */
[----:B------:R-:W3:Y:S04]  /*11960*/  LDL.LU R10, [R1+0x2f8] ;  /* 0x0002f800010a7983 */ /* 0x000ee80000300800 */
[----:B0-----:R-:W3:Y:S01]  /*11970*/  LDL.LU R0, [R1+0x2fc] ;  /* 0x0002fc0001007983 */ /* 0x001ee20000300800 */
[----:B------:R-:W-:-:S02]  /*11980*/  FMUL R18, R8, R46 ;  /* 0x0000002e08127220 */ /* 0x000fc40000400000 */
[----:B------:R-:W-:-:S03]  /*11990*/  FMUL R22, R8, R25 ;  /* 0x0000001908167220 */ /* 0x000fc60000400000 */
[----:B------:R0:W-:Y:S01]  /*119a0*/  STL [R1+0x130], R18 ;  /* 0x0001301201007387 */ /* 0x0001e20000100800 */
[----:B------:R-:W-:-:S03]  /*119b0*/  FMUL R19, R8, R24 ;  /* 0x0000001808137220 */ /* 0x000fc60000400000 */
[----:B------:R-:W-:Y:S01]  /*119c0*/  STL [R1+0x134], R22 ;  /* 0x0001341601007387 */ /* 0x000fe20000100800 */
[C---:B------:R-:W-:Y:S02]  /*119d0*/  FMUL R111, R8.reuse, R20 ;  /* 0x00000014086f7220 */ /* 0x040fe40000400000 */
[C---:B0-----:R-:W-:Y:S01]  /*119e0*/  FMUL R18, R8.reuse, R21 ;  /* 0x0000001508127220 */ /* 0x041fe20000400000 */
[----:B------:R-:W-:Y:S01]  /*119f0*/  STL [R1+0x120], R19 ;  /* 0x0001201301007387 */ /* 0x000fe20000100800 */
[----:B------:R-:W-:-:S03]  /*11a00*/  FMUL R110, R8, R17 ;  /* 0x00000011086e7220 */ /* 0x000fc60000400000 */
[----:B------:R0:W-:Y:S01]  /*11a10*/  STL [R1+0xe28], R111 ;  /* 0x000e286f01007387 */ /* 0x0001e20000100800 */
[----:B------:R-:W0:Y:S01]  /*11a20*/  MUFU.EX2 R5, R5 ;  /* 0x0000000500057308 */ /* 0x000e220000000800 */
[C---:B------:R-:W-:Y:S02]  /*11a30*/  FMUL R16, R8.reuse, R16 ;  /* 0x0000001008107220 */ /* 0x040fe40000400000 */
[----:B------:R-:W-:Y:S04]  /*11a40*/  STL [R1+0x26c], R27 ;  /* 0x00026c1b01007387 */ /* 0x000fe80000100800 */
[----:B------:R-:W-:Y:S01]  /*11a50*/  STL [R1+0x124], R18 ;  /* 0x0001241201007387 */ /* 0x000fe20000100800 */
[C---:B------:R-:W-:Y:S02]  /*11a60*/  FMUL R17, R8.reuse, R11 ;  /* 0x0000000b08117220 */ /* 0x040fe40000400000 */
[----:B------:R-:W-:-:S02]  /*11a70*/  FMUL R11, R8, R28 ;  /* 0x0000001c080b7220 */ /* 0x000fc40000400000 */
[----:B0-----:R-:W-:Y:S01]  /*11a80*/  FMUL R111, R5, R31 ;  /* 0x0000001f056f7220 */ /* 0x001fe20000400000 */
[----:B--2---:R-:W-:Y:S04]  /*11a90*/  STL [R1+0x268], R26 ;  /* 0x0002681a01007387 */ /* 0x004fe80000100800 */
[----:B------:R-:W-:Y:S04]  /*11aa0*/  STL [R1+0xe2c], R110 ;  /* 0x000e2c6e01007387 */ /* 0x000fe80000100800 */
[----:B------:R-:W-:Y:S04]  /*11ab0*/  STL [R1+0x264], R23 ;  /* 0x0002641701007387 */ /* 0x000fe80000100800 */
[----:B------:R0:W-:Y:S04]  /*11ac0*/  STL [R1+0x100], R16 ;  /* 0x0001001001007387 */ /* 0x0001e80000100800 */
[----:B------:R1:W-:Y:S01]  /*11ad0*/  STL [R1+0x104], R17 ;  /* 0x0001041101007387 */ /* 0x0003e20000100800 */
[----:B0-----:R-:W-:-:S03]  /*11ae0*/  FMUL R16, R8, R29 ;  /* 0x0000001d08107220 */ /* 0x001fc60000400000 */
[----:B------:R0:W-:Y:S01]  /*11af0*/  STL [R1+0xf0], R11 ;  /* 0x0000f00b01007387 */ /* 0x0001e20000100800 */
[----:B-1----:R-:W-:-:S03]  /*11b00*/  FMUL R17, R8, R33 ;  /* 0x0000002108117220 */ /* 0x002fc60000400000 */
[----:B------:R1:W-:Y:S01]  /*11b10*/  STL [R1+0xf4], R16 ;  /* 0x0000f41001007387 */ /* 0x0003e20000100800 */
[C---:B0-----:R-:W-:Y:S02]  /*11b20*/  FMUL R11, R8.reuse, R32 ;  /* 0x00000020080b7220 */ /* 0x041fe40000400000 */
[----:B-1----:R-:W-:-:S03]  /*11b30*/  FMUL R16, R8, R36 ;  /* 0x0000002408107220 */ /* 0x002fc60000400000 */
[----:B------:R-:W-:Y:S04]  /*11b40*/  STL [R1+0xe0], R11 ;  /* 0x0000e00b01007387 */ /* 0x000fe80000100800 */
[----:B------:R0:W-:Y:S04]  /*11b50*/  STL [R1+0xe4], R17 ;  /* 0x0000e41101007387 */ /* 0x0001e80000100800 */
[----:B------:R1:W-:Y:S01]  /*11b60*/  STL [R1+0xd0], R16 ;  /* 0x0000d01001007387 */ /* 0x0003e20000100800 */
[C---:B0-----:R-:W-:Y:S02]  /*11b70*/  FMUL R17, R8.reuse, R37 ;  /* 0x0000002508117220 */ /* 0x041fe40000400000 */
[----:B-1----:R-:W-:-:S02]  /*11b80*/  FMUL R16, R8, R40 ;  /* 0x0000002808107220 */ /* 0x002fc40000400000 */
[----:B------:R-:W-:Y:S01]  /*11b90*/  FMUL R8, R8, R41 ;  /* 0x0000002908087220 */ /* 0x000fe20000400000 */
[----:B------:R-:W-:Y:S01]  /*11ba0*/  STL [R1+0xd4], R17 ;  /* 0x0000d41101007387 */ /* 0x000fe20000100800 */
[----:B------:R-:W-:-:S03]  /*11bb0*/  FMUL R15, R5, R15 ;  /* 0x0000000f050f7220 */ /* 0x000fc60000400000 */
[----:B------:R-:W-:Y:S04]  /*11bc0*/  STL [R1+0x30], R16 ;  /* 0x0000301001007387 */ /* 0x000fe80000100800 */
[----:B------:R0:W-:Y:S01]  /*11bd0*/  STL [R1+0x34], R8 ;  /* 0x0000340801007387 */ /* 0x0001e20000100800 */
[C---:B---3--:R-:W-:Y:S02]  /*11be0*/  FMUL R109, R5.reuse, R13 ;  /* 0x0000000d056d7220 */ /* 0x048fe40000400000 */
[C---:B0-----:R-:W-:Y:S02]  /*11bf0*/  FMUL R8, R5.reuse, R7 ;  /* 0x0000000705087220 */ /* 0x041fe40000400000 */
[----:B------:R-:W2:Y:S04]  /*11c00*/  LDL.LU R7, [R1+0x64c] ;  /* 0x00064c0001077983 */ /* 0x000ea80000300800 */
[----:B------:R-:W-:Y:S04]  /*11c10*/  STL [R1+0x138], R15 ;  /* 0x0001380f01007387 */ /* 0x000fe80000100800 */
[----:B------:R-:W3:Y:S04]  /*11c20*/  LDL.64 R18, [R1+0x808] ;  /* 0x0008080001127983 */ /* 0x000ee80000100a00 */
[----:B------:R0:W-:Y:S01]  /*11c30*/  STL [R1+0x13c], R8 ;  /* 0x00013c0801007387 */ /* 0x0001e20000100800 */
[----:B------:R-:W-:-:S03]  /*11c40*/  FMUL R108, R5, R12 ;  /* 0x0000000c056c7220 */ /* 0x000fc60000400000 */
[----:B------:R-:W3:Y:S01]  /*11c50*/  LDL.64 R16, [R1+0x800] ;  /* 0x0008000001107983 */ /* 0x000ee20000100a00 */
[C---:B0-----:R-:W-:Y:S02]  /*11c60*/  FMUL R8, R5.reuse, R14 ;  /* 0x0000000e05087220 */ /* 0x041fe40000400000 */
[C---:B----4-:R-:W-:Y:S02]  /*11c70*/  FMUL R14, R5.reuse, R9 ;  /* 0x00000009050e7220 */ /* 0x050fe40000400000 */
[C---:B------:R-:W-:Y:S01]  /*11c80*/  FMUL R10, R5.reuse, R10 ;  /* 0x0000000a050a7220 */ /* 0x040fe20000400000 */
[----:B------:R0:W-:Y:S01]  /*11c90*/  STL [R1+0x128], R8 ;  /* 0x0001280801007387 */ /* 0x0001e20000100800 */
[C---:B------:R-:W-:Y:S02]  /*11ca0*/  FMUL R0, R5.reuse, R0 ;  /* 0x0000000005007220 */ /* 0x040fe40000400000 */
[C---:B------:R-:W-:Y:S01]  /*11cb0*/  FMUL R110, R5.reuse, R30 ;  /* 0x0000001e056e7220 */ /* 0x040fe20000400000 */
[----:B0-----:R-:W4:Y:S04]  /*11cc0*/  LDL.64 R8, [R1+0x7f8] ;  /* 0x0007f80001087983 */ /* 0x001f280000100a00 */
[----:B------:R-:W-:Y:S04]  /*11cd0*/  STL [R1+0x12c], R14 ;  /* 0x00012c0e01007387 */ /* 0x000fe80000100800 */
[----:B------:R0:W-:Y:S04]  /*11ce0*/  STL [R1+0xe30], R109 ;  /* 0x000e306d01007387 */ /* 0x0001e80000100800 */
[----:B------:R1:W-:Y:S04]  /*11cf0*/  STL [R1+0xe34], R108 ;  /* 0x000e346c01007387 */ /* 0x0003e80000100800 */
[----:B------:R-:W4:Y:S01]  /*11d00*/  LDL.LU R15, [R1+0x648] ;  /* 0x00064800010f7983 */ /* 0x000f220000300800 */
[----:B0-----:R-:W-:-:S03]  /*11d10*/  FMUL R109, R5, R35 ;  /* 0x00000023056d7220 */ /* 0x001fc60000400000 */
[----:B------:R-:W-:Y:S01]  /*11d20*/  STL [R1+0x108], R10 ;  /* 0x0001080a01007387 */ /* 0x000fe20000100800 */
[----:B-1----:R-:W-:-:S03]  /*11d30*/  FMUL R108, R5, R34 ;  /* 0x00000022056c7220 */ /* 0x002fc60000400000 */
[----:B------:R-:W4:Y:S04]  /*11d40*/  LDL.LU R14, [R1+0x2d0] ;  /* 0x0002d000010e7983 */ /* 0x000f280000300800 */
[----:B------:R0:W-:Y:S04]  /*11d50*/  STL [R1+0x10c], R0 ;  /* 0x00010c0001007387 */ /* 0x0001e80000100800 */
[----:B------:R-:W4:Y:S04]  /*11d60*/  LDL.LU R13, [R1+0x2d4] ;  /* 0x0002d400010d7983 */ /* 0x000f280000300800 */
[----:B------:R-:W-:Y:S04]  /*11d70*/  STL [R1+0xe38], R110 ;  /* 0x000e386e01007387 */ /* 0x000fe80000100800 */
[----:B------:R-:W-:Y:S04]  /*11d80*/  STL [R1+0xe3c], R111 ;  /* 0x000e3c6f01007387 */ /* 0x000fe80000100800 */
[----:B------:R-:W-:Y:S04]  /*11d90*/  STL [R1+0xe40], R108 ;  /* 0x000e406c01007387 */ /* 0x000fe80000100800 */
[----:B------:R-:W-:Y:S04]  /*11da0*/  STL [R1+0xe44], R109 ;  /* 0x000e446d01007387 */ /* 0x000fe80000100800 */
[----:B------:R-:W4:Y:S04]  /*11db0*/  LDL.LU R12, [R1+0x2c0] ;  /* 0x0002c000010c7983 */ /* 0x000f280000300800 */
[----:B0-----:R-:W4:Y:S04]  /*11dc0*/  LDL.LU R0, [R1+0x2c4] ;  /* 0x0002c40001007983 */ /* 0x001f280000300800 */
[----:B------:R-:W0:Y:S02]  /*11dd0*/  S2R R78, SR_TID.X ;  /* 0x00000000004e7919 */ /* 0x000e240000002100 */
[----:B0-----:R-:W-:-:S04]  /*11de0*/  LOP3.LUT R78, R78, 0x1c, RZ, 0xc0, !PT ;  /* 0x0000001c4e4e7812 */ /* 0x001fc800078ec0ff */
[----:B------:R-:W-:-:S05]  /*11df0*/  LEA.HI R78, R78, 0x18, RZ, 0x1e ;  /* 0x000000184e4e7811 */ /* 0x000fca00078ff0ff */
[----:B------:R0:W2:Y:S04]  /*11e00*/  LDS R4, [R78.X16+0x20000] ;  /* 0x020000004e047984 */ /* 0x0000a8000000c800 */
[----:B0-----:R-:W0:Y:S02]  /*11e10*/  S2R R78, SR_TID.X ;  /* 0x00000000004e7919 */ /* 0x001e240000002100 */
[----:B0-----:R-:W-:-:S04]  /*11e20*/  LOP3.LUT R78, R78, 0x1c, RZ, 0xc0, !PT ;  /* 0x0000001c4e4e7812 */ /* 0x001fc800078ec0ff */
[----:B------:R-:W-:-:S05]  /*11e30*/  LEA.HI R78, R78, 0x20, RZ, 0x1e ;  /* 0x000000204e4e7811 */ /* 0x000fca00078ff0ff */
[----:B------:R-:W0:Y:S01]  /*11e40*/  LDS R11, [R78.X16+0x20000] ;  /* 0x020000004e0b7984 */ /* 0x000e22000000c800 */
[C---:B------:R-:W-:Y:S02]  /*11e50*/  FMUL R10, R5.reuse, R38 ;  /* 0x00000026050a7220 */ /* 0x040fe40000400000 */
[----:B------:R-:W-:Y:S02]  /*11e60*/  FMUL R6, R6, 1.4426950216293334961 ;  /* 0x3fb8aa3b06067820 */ /* 0x000fe40000400000 */
[C---:B------:R-:W-:Y:S01]  /*11e70*/  FMUL R110, R5.reuse, R39 ;  /* 0x00000027056e7220 */ /* 0x040fe20000400000 */
[----:B------:R1:W-:Y:S01]  /*11e80*/  STL [R1+0xd8], R10 ;  /* 0x0000d80a01007387 */ /* 0x0003e20000100800 */
[C---:B------:R-:W-:Y:S02]  /*11e90*/  FMUL R108, R5.reuse, R42 ;  /* 0x0000002a056c7220 */ /* 0x040fe40000400000 */
[C---:B------:R-:W-:Y:S01]  /*11ea0*/  FMUL R111, R5.reuse, R43 ;  /* 0x0000002b056f7220 */ /* 0x040fe20000400000 */
[----:B------:R-:W-:Y:S01]  /*11eb0*/  STL [R1+0xe48], R110 ;  /* 0x000e486e01007387 */ /* 0x000fe20000100800 */
[----:B-1----:R1:W0:Y:S03]  /*11ec0*/  MUFU.EX2 R10, R6 ;  /* 0x00000006000a7308 */ /* 0x0022260000000800 */
[----:B------:R-:W-:Y:S04]  /*11ed0*/  STL [R1+0xe4c], R108 ;  /* 0x000e4c6c01007387 */ /* 0x000fe80000100800 */
[----:B------:R-:W-:Y:S01]  /*11ee0*/  STL [R1+0xe50], R111 ;  /* 0x000e506f01007387 */ /* 0x000fe20000100800 */
[----:B--2---:R-:W-:-:S05]  /*11ef0*/  FFMA R7, R5, R7, R4 ;  /* 0x0000000705077223 */ /* 0x004fca0000000004 */
[----:B------:R1:W-:Y:S01]  /*11f00*/  STL [R1+0x64c], R7 ;  /* 0x00064c0701007387 */ /* 0x0003e20000100800 */
[----:B---3--:R-:W-:-:S03]  /*11f10*/  IMAD.WIDE R4, R3, 0x2, R18 ;  /* 0x0000000203047825 */ /* 0x008fc600078e0212 */
[----:B------:R-:W2:Y:S04]  /*11f20*/  LDL.LU R33, [R1+0x2b0] ;  /* 0x0002b00001217983 */ /* 0x000ea80000300800 */
[----:B------:R3:W2:Y:S01]  /*11f30*/  LDG.E.U16 R18, [R4.64] ;  /* 0x0000000604127981 */ /* 0x0006a2000c1e1500 */
[----:B-1----:R-:W-:-:S03]  /*11f40*/  IMAD.WIDE R6, R3, 0x2, R16 ;  /* 0x0000000203067825 */ /* 0x002fc600078e0210 */
[----:B------:R-:W2:Y:S04]  /*11f50*/  LDL.LU R32, [R1+0x2b4] ;  /* 0x0002b40001207983 */ /* 0x000ea80000300800 */
[----:B------:R1:W2:Y:S04]  /*11f60*/  LDG.E.U16 R17, [R6.64] ;  /* 0x0000000606117981 */ /* 0x0002a8000c1e1500 */
[----:B------:R-:W2:Y:S04]  /*11f70*/  LDL.LU R31, [R1+0x2a0] ;  /* 0x0002a000011f7983 */ /* 0x000ea80000300800 */
[----:B---3--:R-:W3:Y:S01]  /*11f80*/  LDS R4, [R121.X16+0x20000] ;  /* 0x0200000079047984 */ /* 0x008ee2000000c800 */
[----:B----4-:R-:W-:-:S05]  /*11f90*/  IMAD.WIDE R8, R3, 0x2, R8 ;  /* 0x0000000203087825 */ /* 0x010fca00078e0208 */
[----:B------:R4:W3:Y:S01]  /*11fa0*/  LDG.E.U16 R16, [R8.64] ;  /* 0x0000000608107981 */ /* 0x0008e2000c1e1500 */
[----:B0-----:R-:W-:-:S05]  /*11fb0*/  FFMA R15, R10, R15, R11 ;  /* 0x0000000f0a0f7223 */ /* 0x001fca000000000b */
[----:B------:R-:W-:Y:S04]  /*11fc0*/  STL [R1+0x648], R15 ;  /* 0x0006480f01007387 */ /* 0x000fe80000100800 */
[----:B------:R-:W3:Y:S04]  /*11fd0*/  LDL.LU R30, [R1+0x2a4] ;  /* 0x0002a400011e7983 */ /* 0x000ee80000300800 */
[----:B------:R-:W3:Y:S01]  /*11fe0*/  LDL.LU R29, [R1+0x290] ;  /* 0x00029000011d7983 */ /* 0x000ee20000300800 */
[----:B------:R-:W-:-:S03]  /*11ff0*/  FMUL R113, R10, R13 ;  /* 0x0000000d0a717220 */ /* 0x000fc60000400000 */
[----:B------:R-:W3:Y:S04]  /*12000*/  LDL.LU R28, [R1+0x294] ;  /* 0x00029400011c7983 */ /* 0x000ee80000300800 */
[----:B------:R-:W3:Y:S01]  /*12010*/  LDL.LU R13, [R1+0x280] ;  /* 0x00028000010d7983 */ /* 0x000ee20000300800 */
[C---:B-1----:R-:W-:Y:S02]  /*12020*/  FMUL R7, R10.reuse, R12 ;  /* 0x0000000c0a077220 */ /* 0x042fe40000400000 */
[----:B------:R-:W-:-:S03]  /*12030*/  FMUL R0, R10, R0 ;  /* 0x000000000a007220 */ /* 0x000fc60000400000 */
[----:B------:R-:W-:Y:S04]  /*12040*/  STL [R1+0x10], R7 ;  /* 0x0000100701007387 */ /* 0x000fe80000100800 */
[----:B------:R-:W3:Y:S04]  /*12050*/  LDL.LU R12, [R1+0x284] ;  /* 0x00028400010c7983 */ /* 0x000ee80000300800 */
[----:B------:R0:W-:Y:S04]  /*12060*/  STL [R1+0x14], R0 ;  /* 0x0000140001007387 */ /* 0x0001e80000100800 */
[----:B------:R-:W3:Y:S04]  /*12070*/  LDL.LU R11, [R1+0x270] ;  /* 0x00027000010b7983 */ /* 0x000ee80000300800 */
[----:B----4-:R-:W3:Y:S04]  /*12080*/  LDL.LU R9, [R1+0x274] ;  /* 0x0002740001097983 */ /* 0x010ee80000300800 */
[----:B------:R-:W3:Y:S04]  /*12090*/  LDL.LU R8, [R1+0x240] ;  /* 0x0002400001087983 */ /* 0x000ee80000300800 */
[----:B0-----:R-:W3:Y:S04]  /*120a0*/  LDL.LU R0, [R1+0x244] ;  /* 0x0002440001007983 */ /* 0x001ee80000300800 */
[----:B------:R-:W3:Y:S01]  /*120b0*/  LDL.LU R27, [R1+0x2d8] ;  /* 0x0002d800011b7983 */ /* 0x000ee20000300800 */
[----:B------:R-:W-:-:S03]  /*120c0*/  FMUL R114, R10, R14 ;  /* 0x0000000e0a727220 */ /* 0x000fc60000400000 */
[----:B------:R0:W1:Y:S04]  /*120d0*/  LDS R7, [R120.X16+0x20000] ;  /* 0x0200000078077984 */ /* 0x000068000000c800 */
[----:B--2---:R2:W-:Y:S04]  /*120e0*/  STL [R1+0x260], R18 ;  /* 0x0002601201007387 */ /* 0x0045e80000100800 */
[----:B------:R-:W4:Y:S04]  /*120f0*/  LDL.LU R26, [R1+0x2dc] ;  /* 0x0002dc00011a7983 */ /* 0x000f280000300800 */
[----:B------:R1:W-:Y:S04]  /*12100*/  STL [R1+0x25c], R17 ;  /* 0x00025c1101007387 */ /* 0x0003e80000100800 */
[----:B------:R-:W4:Y:S01]  /*12110*/  LDL.LU R25, [R1+0x2c8] ;  /* 0x0002c80001197983 */ /* 0x000f220000300800 */
[----:B------:R-:W-:-:S02]  /*12120*/  FMUL R33, R10, R33 ;  /* 0x000000210a217220 */ /* 0x000fc40000400000 */
[C---:B0-----:R-:W-:Y:S02]  /*12130*/  FMUL R120, R10.reuse, R31 ;  /* 0x0000001f0a787220 */ /* 0x041fe40000400000 */
[C---:B------:R-:W-:Y:S01]  /*12140*/  FMUL R32, R10.reuse, R32 ;  /* 0x000000200a207220 */ /* 0x040fe20000400000 */
[----:B---3--:R0:W-:Y:S04]  /*12150*/  STL [R1+0x258], R16 ;  /* 0x0002581001007387 */ /* 0x0081e80000100800 */
[----:B------:R-:W3:Y:S04]  /*12160*/  LDL.LU R24, [R1+0x2cc] ;  /* 0x0002cc0001187983 */ /* 0x000ee80000300800 */
[----:B------:R-:W3:Y:S04]  /*12170*/  LDL.LU R23, [R1+0x2b8] ;  /* 0x0002b80001177983 */ /* 0x000ee80000300800 */
[----:B------:R-:W3:Y:S04]  /*12180*/  LDL.LU R22, [R1+0x2bc] ;  /* 0x0002bc0001167983 */ /* 0x000ee80000300800 */
[----:B------:R-:W3:Y:S04]  /*12190*/  LDL.LU R21, [R1+0x2a8] ;  /* 0x0002a80001157983 */ /* 0x000ee80000300800 */
[----:B------:R-:W3:Y:S04]  /*121a0*/  LDL.LU R20, [R1+0x2ac] ;  /* 0x0002ac0001147983 */ /* 0x000ee80000300800 */
[----:B------:R-:W3:Y:S01]  /*121b0*/  LDL.LU R19, [R1+0x298] ;  /* 0x0002980001137983 */ /* 0x000ee20000300800 */
[----:B------:R-:W-:-:S03]  /*121c0*/  FMUL R121, R10, R30 ;  /* 0x0000001e0a797220 */ /* 0x000fc60000400000 */
[----:B--2---:R-:W2:Y:S01]  /*121d0*/  LDL.LU R18, [R1+0x29c] ;  /* 0x00029c0001127983 */ /* 0x004ea20000300800 */
[----:B------:R-:W-:-:S03]  /*121e0*/  FMUL R116, R10, R29 ;  /* 0x0000001d0a747220 */ /* 0x000fc60000400000 */
[----:B-1----:R-:W2:Y:S01]  /*121f0*/  LDL.LU R17, [R1+0x288] ;  /* 0x0002880001117983 */ /* 0x002ea20000300800 */
[----:B------:R-:W-:-:S03]  /*12200*/  FMUL R117, R10, R28 ;  /* 0x0000001c0a757220 */ /* 0x000fc60000400000 */
[----:B0-----:R-:W2:Y:S01]  /*12210*/  LDL.LU R16, [R1+0x28c] ;  /* 0x00028c0001107983 */ /* 0x001ea20000300800 */
[----:B------:R-:W-:-:S03]  /*12220*/  FMUL R13, R10, R13 ;  /* 0x0000000d0a0d7220 */ /* 0x000fc60000400000 */
[----:B------:R-:W2:Y:S04]  /*12230*/  LDL.LU R15, [R1+0x278] ;  /* 0x00027800010f7983 */ /* 0x000ea80000300800 */
[----:B------:R-:W2:Y:S04]  /*12240*/  LDL.LU R14, [R1+0x27c] ;  /* 0x00027c00010e7983 */ /* 0x000ea80000300800 */
[----:B------:R-:W-:Y:S04]  /*12250*/  STL [R1], R33 ;  /* 0x0000002101007387 */ /* 0x000fe80000100800 */
[----:B------:R-:W-:Y:S04]  /*12260*/  STL [R1+0xd68], R120 ;  /* 0x000d687801007387 */ /* 0x000fe80000100800 */
[----:B------:R-:W-:Y:S01]  /*12270*/  STL [R1+0x4], R32 ;  /* 0x0000042001007387 */ /* 0x000fe20000100800 */
[----:B------:R-:W-:-:S03]  /*12280*/  FMUL R12, R10, R12 ;  /* 0x0000000c0a0c7220 */ /* 0x000fc60000400000 */
[----:B------:R-:W-:Y:S04]  /*12290*/  STL [R1+0xd6c], R121 ;  /* 0x000d6c7901007387 */ /* 0x000fe80000100800 */
[----:B------:R-:W-:Y:S01]  /*122a0*/  STL [R1+0xd60], R116 ;  /* 0x000d607401007387 */ /* 0x000fe20000100800 */
[----:B------:R-:W-:-:S03]  /*122b0*/  FMUL R11, R10, R11 ;  /* 0x0000000b0a0b7220 */ /* 0x000fc60000400000 */
[----:B------:R-:W-:Y:S01]  /*122c0*/  STL [R1+0xd64], R117 ;  /* 0x000d647501007387 */ /* 0x000fe20000100800 */
[----:B------:R-:W-:-:S03]  /*122d0*/  FMUL R9, R10, R9 ;  /* 0x000000090a097220 */ /* 0x000fc60000400000 */
[----:B------:R0:W-:Y:S01]  /*122e0*/  STL [R1+0xc0], R13 ;  /* 0x0000c00d01007387 */ /* 0x0001e20000100800 */
[----:B------:R-:W-:-:S03]  /*122f0*/  FMUL R8, R10, R8 ;  /* 0x000000080a087220 */ /* 0x000fc60000400000 */
[----:B------:R1:W-:Y:S01]  /*12300*/  STL [R1+0xc4], R12 ;  /* 0x0000c40c01007387 */ /* 0x0003e20000100800 */
[----:B------:R-:W-:-:S03]  /*12310*/  FMUL R0, R10, R0 ;  /* 0x000000000a007220 */ /* 0x000fc60000400000 */
[----:B0-----:R-:W2:Y:S04]  /*12320*/  LDL.LU R13, [R1+0x248] ;  /* 0x00024800010d7983 */ /* 0x001ea80000300800 */
[----:B------:R0:W-:Y:S04]  /*12330*/  STL [R1+0xb0], R11 ;  /* 0x0000b00b01007387 */ /* 0x0001e80000100800 */
[----:B-1----:R-:W2:Y:S04]  /*12340*/  LDL.LU R12, [R1+0x24c] ;  /* 0x00024c00010c7983 */ /* 0x002ea80000300800 */
[----:B------:R-:W-:Y:S04]  /*12350*/  STL [R1+0xb4], R9 ;  /* 0x0000b40901007387 */ /* 0x000fe80000100800 */
[----:B0-----:R-:W2:Y:S04]  /*12360*/  LDL.LU R11, [R1+0x644] ;  /* 0x00064400010b7983 */ /* 0x001ea80000300800 */
[----:B------:R0:W-:Y:S04]  /*12370*/  STL [R1+0xa0], R8 ;  /* 0x0000a00801007387 */ /* 0x0001e80000100800 */
[----:B0-----:R-:W2:Y:S04]  /*12380*/  LDL.64 R8, [R1+0x7f0] ;  /* 0x0007f00001087983 */ /* 0x001ea80000100a00 */
[----:B------:R0:W-:Y:S04]  /*12390*/  STL [R1+0xa4], R0 ;  /* 0x0000a40001007387 */ /* 0x0001e80000100800 */
[----:B0-----:R-:W2:Y:S01]  /*123a0*/  LDL.LU R0, [R1+0x640] ;  /* 0x0006400001007983 */ /* 0x001ea20000300800 */
[----:B------:R-:W-:-:S04]  /*123b0*/  FADD R5, -R123, R118 ;  /* 0x000000767b057221 */ /* 0x000fc80000000100 */
[----:B------:R-:W-:-:S06]  /*123c0*/  FMUL R5, R5, 1.4426950216293334961 ;  /* 0x3fb8aa3b05057820 */ /* 0x000fcc0000400000 */
[----:B------:R-:W0:Y:S01]  /*123d0*/  MUFU.EX2 R5, R5 ;  /* 0x0000000500057308 */ /* 0x000e220000000800 */
[----:B------:R-:W-:Y:S01]  /*123e0*/  FADD R6, -R122, R119 ;  /* 0x000000777a067221 */ /* 0x000fe20000000100 */
[----:B------:R-:W-:Y:S03]  /*123f0*/  STL.64 [R1+0xe00], R114 ;  /* 0x000e007201007387 */ /* 0x000fe60000100a00 */
[----:B------:R-:W-:Y:S02]  /*12400*/  FMUL R6, R6, 1.4426950216293334961 ;  /* 0x3fb8aa3b06067820 */ /* 0x000fe40000400000 */
[----:B0-----:R-:W-:-:S05]  /*12410*/  FMUL R112, R5, R27 ;  /* 0x0000001b05707220 */ /* 0x001fca0000400000 */
[----:B------:R-:W-:Y:S01]  /*12420*/  STL.64 [R1+0xdf8], R112 ;  /* 0x000df87001007387 */ /* 0x000fe20000100a00 */
[----:B------:R-:W0:Y:S01]  /*12430*/  MUFU.EX2 R6, R6 ;  /* 0x0000000600067308 */ /* 0x000e220000000800 */
[C---:B----4-:R-:W-:Y:S02]  /*12440*/  FMUL R26, R5.reuse, R26 ;  /* 0x0000001a051a7220 */ /* 0x050fe40000400000 */
[----:B------:R-:W-:-:S03]  /*12450*/  FMUL R10, R5, R25 ;  /* 0x00000019050a7220 */ /* 0x000fc60000400000 */
[----:B------:R-:W-:Y:S04]  /*12460*/  STL [R1+0x2c], R26 ;  /* 0x00002c1a01007387 */ /* 0x000fe80000100800 */
[----:B------:R1:W-:Y:S01]  /*12470*/  STL [R1+0x18], R10 ;  /* 0x0000180a01007387 */ /* 0x0003e20000100800 */
[C---:B---3--:R-:W-:Y:S02]  /*12480*/  FMUL R24, R5.reuse, R24 ;  /* 0x0000001805187220 */ /* 0x048fe40000400000 */
[----:B------:R-:W-:-:S03]  /*12490*/  FMUL R23, R5, R23 ;  /* 0x0000001705177220 */ /* 0x000fc60000400000 */
[----:B------:R-:W-:Y:S01]  /*124a0*/  STL [R1+0x1c], R24 ;  /* 0x00001c1801007387 */ /* 0x000fe20000100800 */
[C---:B-1----:R-:W-:Y:S02]  /*124b0*/  FMUL R10, R5.reuse, R22 ;  /* 0x00000016050a7220 */ /* 0x042fe40000400000 */
[C---:B------:R-:W-:Y:S01]  /*124c0*/  FMUL R122, R5.reuse, R21 ;  /* 0x00000015057a7220 */ /* 0x040fe20000400000 */
[----:B------:R-:W-:Y:S01]  /*124d0*/  STL [R1+0x8], R23 ;  /* 0x0000081701007387 */ /* 0x000fe20000100800 */
[----:B------:R-:W-:-:S03]  /*124e0*/  FMUL R123, R5, R20 ;  /* 0x00000014057b7220 */ /* 0x000fc60000400000 */
[----:B------:R-:W-:Y:S01]  /*124f0*/  STL [R1+0xd70], R122 ;  /* 0x000d707a01007387 */ /* 0x000fe20000100800 */
[----:B------:R-:W-:-:S03]  /*12500*/  FMUL R118, R5, R19 ;  /* 0x0000001305767220 */ /* 0x000fc60000400000 */
[----:B------:R1:W-:Y:S01]  /*12510*/  STL [R1+0xc], R10 ;  /* 0x00000c0a01007387 */ /* 0x0003e20000100800 */
[----:B--2---:R-:W-:-:S03]  /*12520*/  FMUL R119, R5, R18 ;  /* 0x0000001205777220 */ /* 0x004fc60000400000 */
[----:B------:R2:W-:Y:S04]  /*12530*/  STL [R1+0xd74], R123 ;  /* 0x000d747b01007387 */ /* 0x0005e80000100800 */
[----:B------:R3:W-:Y:S01]  /*12540*/  STL [R1+0xd78], R118 ;  /* 0x000d787601007387 */ /* 0x0007e20000100800 */
[----:B-1----:R-:W-:-:S03]  /*12550*/  FMUL R10, R5, R17 ;  /* 0x00000011050a7220 */ /* 0x002fc60000400000 */
[----:B------:R-:W-:Y:S01]  /*12560*/  STL [R1+0xd7c], R119 ;  /* 0x000d7c7701007387 */ /* 0x000fe20000100800 */
[C---:B--2---:R-:W-:Y:S02]  /*12570*/  FMUL R123, R5.reuse, R15 ;  /* 0x0000000f057b7220 */ /* 0x044fe40000400000 */
[C---:B---3--:R-:W-:Y:S02]  /*12580*/  FMUL R118, R5.reuse, R16 ;  /* 0x0000001005767220 */ /* 0x048fe40000400000 */
[----:B------:R-:W-:-:S03]  /*12590*/  FMUL R122, R5, R14 ;  /* 0x0000000e057a7220 */ /* 0x000fc60000400000 */
[----:B------:R-:W-:Y:S04]  /*125a0*/  STL [R1+0xd84], R118 ;  /* 0x000d847601007387 */ /* 0x000fe80000100800 */
[----:B------:R-:W-:Y:S04]  /*125b0*/  STL [R1+0xc8], R10 ;  /* 0x0000c80a01007387 */ /* 0x000fe80000100800 */
[----:B------:R1:W-:Y:S04]  /*125c0*/  STL [R1+0xd80], R123 ;  /* 0x000d807b01007387 */ /* 0x0003e80000100800 */
[----:B------:R-:W-:Y:S01]  /*125d0*/  STL [R1+0xd88], R122 ;  /* 0x000d887a01007387 */ /* 0x000fe20000100800 */
[----:B-1----:R-:W-:-:S03]  /*125e0*/  FMUL R123, R5, R13 ;  /* 0x0000000d057b7220 */ /* 0x002fc60000400000 */
[----:B------:R-:W1:Y:S01]  /*125f0*/  LDS R13, [R106.X16+0x20000] ;  /* 0x020000006a0d7984 */ /* 0x000e62000000c800 */
[----:B------:R-:W-:-:S03]  /*12600*/  FMUL R119, R5, R12 ;  /* 0x0000000c05777220 */ /* 0x000fc60000400000 */
[----:B------:R-:W-:Y:S01]  /*12610*/  STL [R1+0xd90], R123 ;  /* 0x000d907b01007387 */ /* 0x000fe20000100800 */
[----:B------:R-:W-:-:S03]  /*12620*/  FFMA R11, R5, R11, R4 ;  /* 0x0000000b050b7223 */ /* 0x000fc60000000004 */
[----:B------:R-:W-:Y:S04]  /*12630*/  STL [R1+0xd8c], R119 ;  /* 0x000d8c7701007387 */ /* 0x000fe80000100800 */
[----:B------:R2:W-:Y:S04]  /*12640*/  STL [R1+0x644], R11 ;  /* 0x0006440b01007387 */ /* 0x0005e80000100800 */
[----:B------:R-:W3:Y:S04]  /*12650*/  LDL.LU R38, [R1+0x2e0] ;  /* 0x0002e00001267983 */ /* 0x000ee80000300800 */
[----:B------:R-:W4:Y:S01]  /*12660*/  LDL.LU R37, [R1+0x2e4] ;  /* 0x0002e40001257983 */ /* 0x000f220000300800 */
[----:B------:R-:W-:-:S03]  /*12670*/  IMAD.WIDE R4, R3, 0x2, R8 ;  /* 0x0000000203047825 */ /* 0x000fc600078e0208 */
[----:B------:R-:W3:Y:S04]  /*12680*/  LDL.LU R36, [R1+0x230] ;  /* 0x0002300001247983 */ /* 0x000ee80000300800 */
[----:B--2---:R2:W4:Y:S01]  /*12690*/  LDG.E.U16 R11, [R4.64] ;  /* 0x00000006040b7981 */ /* 0x004522000c1e1500 */
[----:B0-----:R-:W-:-:S05]  /*126a0*/  FFMA R0, R6, R0, R7 ;  /* 0x0000000006007223 */ /* 0x001fca0000000007 */
[----:B------:R0:W-:Y:S04]  /*126b0*/  STL [R1+0x640], R0 ;  /* 0x0006400001007387 */ /* 0x0001e80000100800 */
[----:B------:R-:W4:Y:S04]  /*126c0*/  LDL.LU R35, [R1+0x234] ;  /* 0x0002340001237983 */ /* 0x000f280000300800 */
        /* <DEDUP_REMOVED lines=8> */
[----:B--2---:R-:W2:Y:S04]  /*12750*/  LDL.LU R4, [R1+0x1e0] ;  /* 0x0001e00001047983 */ /* 0x004ea80000300800 */
[----:B------:R-:W2:Y:S04]  /*12760*/  LDL.LU R5, [R1+0x1e4] ;  /* 0x0001e40001057983 */ /* 0x000ea80000300800 */
[----:B------:R-:W2:Y:S04]  /*12770*/  LDL.LU R10, [R1+0x1d0] ;  /* 0x0001d000010a7983 */ /* 0x000ea80000300800 */
[----:B------:R-:W2:Y:S04]  /*12780*/  LDL.LU R9, [R1+0x1d4] ;  /* 0x0001d40001097983 */ /* 0x000ea80000300800 */
[----:B------:R-:W2:Y:S04]  /*12790*/  LDL.LU R16, [R1+0x2e8] ;  /* 0x0002e80001107983 */ /* 0x000ea80000300800 */
[----:B------:R-:W2:Y:S04]  /*127a0*/  LDL.LU R15, [R1+0x2ec] ;  /* 0x0002ec00010f7983 */ /* 0x000ea80000300800 */
[----:B------:R-:W2:Y:S04]  /*127b0*/  LDL.LU R14, [R1+0x238] ;  /* 0x00023800010e7983 */ /* 0x000ea80000300800 */
[----:B0-----:R-:W2:Y:S04]  /*127c0*/  LDL.LU R0, [R1+0x23c] ;  /* 0x00023c0001007983 */ /* 0x001ea80000300800 */
[----:B------:R-:W2:Y:S04]  /*127d0*/  LDL.LU R29, [R1+0x228] ;  /* 0x00022800011d7983 */ /* 0x000ea80000300800 */
[----:B------:R-:W2:Y:S04]  /*127e0*/  LDL.LU R28, [R1+0x22c] ;  /* 0x00022c00011c7983 */ /* 0x000ea80000300800 */
[----:B------:R-:W2:Y:S04]  /*127f0*/  LDL.LU R27, [R1+0x218] ;  /* 0x00021800011b7983 */ /* 0x000ea80000300800 */
[----:B------:R-:W2:Y:S01]  /*12800*/  LDL.LU R26, [R1+0x21c] ;  /* 0x00021c00011a7983 */ /* 0x000ea20000300800 */
[----:B------:R-:W-:-:S03]  /*12810*/  FADD R8, -R107, R125 ;  /* 0x0000007d6b087221 */ /* 0x000fc60000000100 */
[----:B------:R-:W2:Y:S04]  /*12820*/  LDL.LU R25, [R1+0x208] ;  /* 0x0002080001197983 */ /* 0x000ea80000300800 */
[----:B------:R-:W2:Y:S01]  /*12830*/  LDL.LU R24, [R1+0x20c] ;  /* 0x00020c0001187983 */ /* 0x000ea20000300800 */
[----:B------:R-:W-:-:S03]  /*12840*/  FMUL R8, R8, 1.4426950216293334961 ;  /* 0x3fb8aa3b08087820 */ /* 0x000fc60000400000 */
[----:B------:R-:W2:Y:S04]  /*12850*/  LDL.LU R23, [R1+0x1f8] ;  /* 0x0001f80001177983 */ /* 0x000ea80000300800 */
[----:B------:R-:W2:Y:S01]  /*12860*/  LDL.LU R22, [R1+0x1fc] ;  /* 0x0001fc0001167983 */ /* 0x000ea20000300800 */
[----:B------:R3:W0:Y:S02]  /*12870*/  MUFU.EX2 R12, R8 ;  /* 0x00000008000c7308 */ /* 0x0006240000000800 */
[C---:B---3--:R-:W-:Y:S01]  /*12880*/  FMUL R8, R6.reuse, R36 ;  /* 0x0000002406087220 */ /* 0x048fe20000400000 */
[----:B----4-:R3:W-:Y:S04]  /*12890*/  STL [R1+0x254], R11 ;  /* 0x0002540b01007387 */ /* 0x0107e80000100800 */
[----:B------:R-:W4:Y:S04]  /*128a0*/  LDL.LU R19, [R1+0x1e8] ;  /* 0x0001e80001137983 */ /* 0x000f280000300800 */
[----:B------:R-:W4:Y:S04]  /*128b0*/  LDL.LU R18, [R1+0x1ec] ;  /* 0x0001ec0001127983 */ /* 0x000f280000300800 */
[----:B---3--:R-:W3:Y:S01]  /*128c0*/  LDL.LU R11, [R1+0x1dc] ;  /* 0x0001dc00010b7983 */ /* 0x008ee20000300800 */
[----:B------:R-:W-:-:S03]  /*128d0*/  FMUL R7, R6, R35 ;  /* 0x0000002306077220 */ /* 0x000fc60000400000 */
[----:B------:R0:W-:Y:S04]  /*128e0*/  STL [R1+0x80], R8 ;  /* 0x0000800801007387 */ /* 0x0001e80000100800 */
[----:B------:R0:W-:Y:S01]  /*128f0*/  STL [R1+0x84], R7 ;  /* 0x0000840701007387 */ /* 0x0001e20000100800 */
[C---:B------:R-:W-:Y:S02]  /*12900*/  FMUL R32, R6.reuse, R32 ;  /* 0x0000002006207220 */ /* 0x040fe40000400000 */
[----:B0-----:R-:W-:-:S03]  /*12910*/  FMUL R8, R6, R31 ;  /* 0x0000001f06087220 */ /* 0x001fc60000400000 */
[----:B------:R-:W-:Y:S01]  /*12920*/  STL [R1+0x60], R32 ;  /* 0x0000602001007387 */ /* 0x000fe20000100800 */
[----:B------:R-:W-:-:S03]  /*12930*/  FMUL R7, R6, R30 ;  /* 0x0000001e06077220 */ /* 0x000fc60000400000 */
[----:B------:R0:W-:Y:S01]  /*12940*/  STL [R1+0x64], R8 ;  /* 0x0000640801007387 */ /* 0x0001e20000100800 */
[----:B------:R-:W-:-:S03]  /*12950*/  FMUL R21, R6, R21 ;  /* 0x0000001506157220 */ /* 0x000fc60000400000 */
[----:B------:R1:W-:Y:S01]  /*12960*/  STL [R1+0x50], R7 ;  /* 0x0000500701007387 */ /* 0x0003e20000100800 */
[----:B0-----:R-:W-:-:S03]  /*12970*/  FMUL R8, R6, R20 ;  /* 0x0000001406087220 */ /* 0x001fc60000400000 */
[----:B------:R-:W-:Y:S01]  /*12980*/  STL [R1+0x54], R21 ;  /* 0x0000541501007387 */ /* 0x000fe20000100800 */
[----:B-1----:R-:W-:-:S03]  /*12990*/  FMUL R7, R6, R17 ;  /* 0x0000001106077220 */ /* 0x002fc60000400000 */
[----:B------:R0:W-:Y:S01]  /*129a0*/  STL [R1+0x40], R8 ;  /* 0x0000400801007387 */ /* 0x0001e20000100800 */
[----:B------:R-:W-:-:S03]  /*129b0*/  FMUL R121, R6, R38 ;  /* 0x0000002606797220 */ /* 0x000fc60000400000 */
[----:B------:R1:W-:Y:S01]  /*129c0*/  STL [R1+0x44], R7 ;  /* 0x0000440701007387 */ /* 0x0003e20000100800 */
[C---:B------:R-:W-:Y:S02]  /*129d0*/  FMUL R120, R6.reuse, R37 ;  /* 0x0000002506787220 */ /* 0x040fe40000400000 */
[C---:B------:R-:W-:Y:S02]  /*129e0*/  FMUL R123, R6.reuse, R34 ;  /* 0x00000022067b7220 */ /* 0x040fe40000400000 */
[C---:B------:R-:W-:Y:S02]  /*129f0*/  FMUL R119, R6.reuse, R33 ;  /* 0x0000002106777220 */ /* 0x040fe40000400000 */
[C---:B--2---:R-:W-:Y:S02]  /*12a00*/  FMUL R4, R6.reuse, R4 ;  /* 0x0000000406047220 */ /* 0x044fe40000400000 */
[C---:B------:R-:W-:Y:S02]  /*12a10*/  FMUL R5, R6.reuse, R5 ;  /* 0x0000000506057220 */ /* 0x040fe40000400000 */
[----:B0-----:R-:W-:-:S02]  /*12a20*/  FMUL R8, R6, R10 ;  /* 0x0000000a06087220 */ /* 0x001fc40000400000 */
[----:B------:R-:W-:Y:S01]  /*12a30*/  FMUL R9, R6, R9 ;  /* 0x0000000906097220 */ /* 0x000fe20000400000 */
[----:B------:R-:W2:Y:S01]  /*12a40*/  LDL.LU R10, [R1+0x1d8] ;  /* 0x0001d800010a7983 */ /* 0x000ea20000300800 */
[C---:B------:R-:W-:Y:S02]  /*12a50*/  FMUL R117, R12.reuse, R16 ;  /* 0x000000100c757220 */ /* 0x040fe40000400000 */
[C---:B-1----:R-:W-:Y:S02]  /*12a60*/  FMUL R7, R12.reuse, R14 ;  /* 0x0000000e0c077220 */ /* 0x042fe40000400000 */
[C---:B------:R-:W-:Y:S02]  /*12a70*/  FMUL R6, R12.reuse, R0 ;  /* 0x000000000c067220 */ /* 0x040fe40000400000 */
[----:B------:R-:W2:Y:S01]  /*12a80*/  LDL.LU R0, [R1+0x63c] ;  /* 0x00063c0001007983 */ /* 0x000ea20000300800 */
[----:B------:R-:W-:-:S03]  /*12a90*/  FMUL R116, R12, R15 ;  /* 0x0000000f0c747220 */ /* 0x000fc60000400000 */
[----:B------:R0:W-:Y:S04]  /*12aa0*/  STL [R1+0x88], R7 ;  /* 0x0000880701007387 */ /* 0x0001e80000100800 */
[----:B------:R-:W2:Y:S04]  /*12ab0*/  LDL.64 R16, [R1+0x7e8] ;  /* 0x0007e80001107983 */ /* 0x000ea80000100a00 */
[----:B------:R1:W-:Y:S04]  /*12ac0*/  STL [R1+0x8c], R6 ;  /* 0x00008c0601007387 */ /* 0x0003e80000100800 */
[----:B------:R-:W2:Y:S04]  /*12ad0*/  LDL.64 R14, [R1+0x7e0] ;  /* 0x0007e000010e7983 */ /* 0x000ea80000100a00 */
[----:B------:R-:W2:Y:S01]  /*12ae0*/  LDL.64 R20, [R1+0x7d8] ;  /* 0x0007d80001147983 */ /* 0x000ea20000100a00 */
[----:B------:R-:W-:-:S02]  /*12af0*/  FMUL R122, R12, R29 ;  /* 0x0000001d0c7a7220 */ /* 0x000fc40000400000 */
[C---:B------:R-:W-:Y:S02]  /*12b00*/  FMUL R118, R12.reuse, R28 ;  /* 0x0000001c0c767220 */ /* 0x040fe40000400000 */
[C---:B0-----:R-:W-:Y:S01]  /*12b10*/  FMUL R7, R12.reuse, R27 ;  /* 0x0000001b0c077220 */ /* 0x041fe20000400000 */
[----:B------:R-:W-:Y:S01]  /*12b20*/  STL.64 [R1+0xda0], R122 ;  /* 0x000da07a01007387 */ /* 0x000fe20000100a00 */
[----:B-1----:R-:W-:-:S03]  /*12b30*/  FMUL R6, R12, R26 ;  /* 0x0000001a0c067220 */ /* 0x002fc60000400000 */
[----:B------:R-:W-:Y:S04]  /*12b40*/  STL.64 [R1+0xd98], R120 ;  /* 0x000d987801007387 */ /* 0x000fe80000100a00 */
[----:B------:R-:W-:Y:S04]  /*12b50*/  STL.64 [R1+0xdb0], R118 ;  /* 0x000db07601007387 */ /* 0x000fe80000100a00 */
[----:B------:R-:W-:Y:S01]  /*12b60*/  STL.64 [R1+0xda8], R116 ;  /* 0x000da87401007387 */ /* 0x000fe20000100a00 */
[----:B------:R-:W-:-:S03]  /*12b70*/  FMUL R25, R12, R25 ;  /* 0x000000190c197220 */ /* 0x000fc60000400000 */
[----:B------:R-:W2:Y:S04]  /*12b80*/  LDL.64 R36, [R1+0x7d0] ;  /* 0x0007d00001247983 */ /* 0x000ea80000100a00 */
[----:B------:R0:W-:Y:S04]  /*12b90*/  STL [R1+0x68], R7 ;  /* 0x0000680701007387 */ /* 0x0001e80000100800 */
[----:B------:R-:W2:Y:S01]  /*12ba0*/  LDL.64 R30, [R1+0x7c8] ;  /* 0x0007c800011e7983 */ /* 0x000ea20000100a00 */
[----:B------:R-:W-:-:S03]  /*12bb0*/  FMUL R22, R12, R22 ;  /* 0x000000160c167220 */ /* 0x000fc60000400000 */
[----:B------:R1:W-:Y:S01]  /*12bc0*/  STL [R1+0x6c], R6 ;  /* 0x00006c0601007387 */ /* 0x0003e20000100800 */
[----:B0-----:R-:W-:-:S03]  /*12bd0*/  FMUL R7, R12, R23 ;  /* 0x000000170c077220 */ /* 0x001fc60000400000 */
[----:B------:R-:W2:Y:S01]  /*12be0*/  LDL.64 R26, [R1+0x7c0] ;  /* 0x0007c000011a7983 */ /* 0x000ea20000100a00 */
[----:B-1----:R-:W-:-:S03]  /*12bf0*/  FMUL R6, R12, R24 ;  /* 0x000000180c067220 */ /* 0x002fc60000400000 */
[----:B------:R0:W-:Y:S04]  /*12c00*/  STL [R1+0x58], R25 ;  /* 0x0000581901007387 */ /* 0x0001e80000100800 */
[----:B------:R4:W-:Y:S04]  /*12c10*/  STL [R1+0x5c], R6 ;  /* 0x00005c0601007387 */ /* 0x0009e80000100800 */
[----:B------:R1:W-:Y:S04]  /*12c20*/  STL [R1+0x48], R7 ;  /* 0x0000480701007387 */ /* 0x0003e80000100800 */
[----:B------:R-:W-:Y:S04]  /*12c30*/  STL [R1+0x4c], R22 ;  /* 0x00004c1601007387 */ /* 0x000fe80000100800 */
[----:B------:R-:W2:Y:S04]  /*12c40*/  LDL.64 R34, [R1+0x7b8] ;  /* 0x0007b80001227983 */ /* 0x000ea80000100a00 */
[----:B0-----:R-:W2:Y:S01]  /*12c50*/  LDL.64 R24, [R1+0x7b0] ;  /* 0x0007b00001187983 */ /* 0x001ea20000100a00 */
[----:B----4-:R-:W-:-:S02]  /*12c60*/  FMUL R6, R12, R19 ;  /* 0x000000130c067220 */ /* 0x010fc40000400000 */
[C---:B-1----:R-:W-:Y:S02]  /*12c70*/  FMUL R7, R12.reuse, R18 ;  /* 0x000000120c077220 */ /* 0x042fe40000400000 */
[----:B------:R-:W4:Y:S04]  /*12c80*/  LDL.64 R18, [R1+0x7a8] ;  /* 0x0007a80001127983 */ /* 0x000f280000100a00 */
[----:B------:R-:W-:Y:S04]  /*12c90*/  STL.64 [R1+0xd18], R6 ;  /* 0x000d180601007387 */ /* 0x000fe80000100a00 */
[----:B------:R0:W-:Y:S01]  /*12ca0*/  STL.64 [R1+0xd10], R4 ;  /* 0x000d100401007387 */ /* 0x0001e20000100a00 */
[----:B---3--:R-:W-:-:S03]  /*12cb0*/  FMUL R11, R12, R11 ;  /* 0x0000000b0c0b7220 */ /* 0x008fc60000400000 */
[----:B------:R-:W3:Y:S04]  /*12cc0*/  LDL.64 R32, [R1+0x7a0] ;  /* 0x0007a00001207983 */ /* 0x000ee80000100a00 */
[----:B------:R-:W3:Y:S04]  /*12cd0*/  LDL.64 R28, [R1+0x798] ;  /* 0x00079800011c7983 */ /* 0x000ee80000100a00 */
[----:B0-----:R-:W3:Y:S01]  /*12ce0*/  LDL.64 R4, [R1+0x790] ;  /* 0x0007900001047983 */ /* 0x001ee20000100a00 */
[----:B--2---:R-:W-:-:S05]  /*12cf0*/  FMUL R10, R12, R10 ;  /* 0x0000000a0c0a7220 */ /* 0x004fca0000400000 */
[----:B------:R0:W-:Y:S01]  /*12d00*/  STL.64 [R1+0xd28], R10 ;  /* 0x000d280a01007387 */ /* 0x0001e20000100a00 */
[----:B------:R-:W-:-:S03]  /*12d10*/  FFMA R0, R12, R0, R13 ;  /* 0x000000000c007223 */ /* 0x000fc6000000000d */
[----:B------:R1:W-:Y:S01]  /*12d20*/  STL.64 [R1+0xd20], R8 ;  /* 0x000d200801007387 */ /* 0x0003e20000100a00 */
[----:B------:R-:W-:-:S03]  /*12d30*/  IMAD.WIDE R16, R3, 0x2, R16 ;  /* 0x0000000203107825 */ /* 0x000fc600078e0210 */
[----:B------:R2:W-:Y:S04]  /*12d40*/  STL [R1+0x63c], R0 ;  /* 0x00063c0001007387 */ /* 0x0005e80000100800 */
[----:B------:R0:W2:Y:S01]  /*12d50*/  LDG.E.U16 R43, [R16.64] ;  /* 0x00000006102b7981 */ /* 0x0000a2000c1e1500 */
[----:B------:R-:W-:-:S03]  /*12d60*/  IMAD.WIDE R14, R3, 0x2, R14 ;  /* 0x00000002030e7825 */ /* 0x000fc600078e020e */
[----:B------:R-:W2:Y:S01]  /*12d70*/  LDL.64 R22, [R1+0x788] ;  /* 0x0007880001167983 */ /* 0x000ea20000100a00 */
[----:B------:R-:W-:-:S03]  /*12d80*/  IMAD.WIDE R12, R3, 0x2, R20 ;  /* 0x00000002030c7825 */ /* 0x000fc600078e0214 */
[----:B------:R0:W2:Y:S04]  /*12d90*/  LDG.E.U16 R42, [R14.64] ;  /* 0x000000060e2a7981 */ /* 0x0000a8000c1e1500 */
[----:B------:R-:W2:Y:S04]  /*12da0*/  LDL.64 R20, [R1+0x780] ;  /* 0x0007800001147983 */ /* 0x000ea80000100a00 */
[----:B------:R1:W2:Y:S04]  /*12db0*/  LDG.E.U16 R41, [R12.64] ;  /* 0x000000060c297981 */ /* 0x0002a8000c1e1500 */
[----:B------:R-:W2:Y:S04]  /*12dc0*/  LDL.64 R6, [R1+0x778] ;  /* 0x0007780001067983 */ /* 0x000ea80000100a00 */
[----:B0-----:R-:W2:Y:S04]  /*12dd0*/  LDL.64 R10, [R1+0x760] ;  /* 0x00076000010a7983 */ /* 0x001ea80000100a00 */
[----:B-1----:R-:W2:Y:S01]  /*12de0*/  LDL.64 R8, [R1+0x748] ;  /* 0x0007480001087983 */ /* 0x002ea20000100a00 */
[----:B------:R-:W-:-:S05]  /*12df0*/  IMAD.WIDE R16, R3, 0x2, R36 ;  /* 0x0000000203107825 */ /* 0x000fca00078e0224 */
[----:B------:R0:W2:Y:S01]  /*12e00*/  LDG.E.U16 R40, [R16.64] ;  /* 0x0000000610287981 */ /* 0x0000a2000c1e1500 */
[----:B------:R-:W-:-:S03]  /*12e10*/  IMAD.WIDE R14, R3, 0x2, R30 ;  /* 0x00000002030e7825 */ /* 0x000fc600078e021e */
[----:B------:R-:W2:Y:S04]  /*12e20*/  LDL.64 R30, [R1+0x770] ;  /* 0x00077000011e7983 */ /* 0x000ea80000100a00 */
[----:B------:R1:W2:Y:S01]  /*12e30*/  LDG.E.U16 R39, [R14.64] ;  /* 0x000000060e277981 */ /* 0x0002a2000c1e1500 */
[----:B------:R-:W-:-:S03]  /*12e40*/  IMAD.WIDE R12, R3, 0x2, R26 ;  /* 0x00000002030c7825 */ /* 0x000fc600078e021a */
[----:B------:R-:W2:Y:S04]  /*12e50*/  LDL.64 R26, [R1+0x768] ;  /* 0x00076800011a7983 */ /* 0x000ea80000100a00 */
[----:B------:R4:W2:Y:S01]  /*12e60*/  LDG.E.U16 R38, [R12.64] ;  /* 0x000000060c267981 */ /* 0x0008a2000c1e1500 */
[----:B0-----:R-:W-:-:S04]  /*12e70*/  IMAD.WIDE R16, R3, 0x2, R34 ;  /* 0x0000000203107825 */ /* 0x001fc800078e0222 */
[C---:B-1----:R-:W-:Y:S01]  /*12e80*/  IMAD.WIDE R14, R3.reuse, 0x2, R24 ;  /* 0x00000002030e7825 */ /* 0x042fe200078e0218 */
[----:B------:R3:W2:Y:S04]  /*12e90*/  LDG.E.U16 R37, [R16.64] ;  /* 0x0000000610257981 */ /* 0x0006a8000c1e1500 */
[----:B------:R0:W2:Y:S04]  /*12ea0*/  LDG.E.U16 R36, [R14.64] ;  /* 0x000000060e247981 */ /* 0x0000a8000c1e1500 */
[----:B------:R-:W2:Y:S01]  /*12eb0*/  LDL.64 R24, [R1+0x758] ;  /* 0x0007580001187983 */ /* 0x000ea20000100a00 */
[----:B----4-:R-:W-:-:S03]  /*12ec0*/  IMAD.WIDE R12, R3, 0x2, R18 ;  /* 0x00000002030c7825 */ /* 0x010fc600078e0212 */
[----:B------:R-:W4:Y:S04]  /*12ed0*/  LDL.64 R18, [R1+0x750] ;  /* 0x0007500001127983 */ /* 0x000f280000100a00 */
[----:B------:R1:W4:Y:S01]  /*12ee0*/  LDG.E.U16 R35, [R12.64] ;  /* 0x000000060c237981 */ /* 0x000322000c1e1500 */
[----:B---3--:R-:W-:-:S03]  /*12ef0*/  IMAD.WIDE R16, R3, 0x2, R32 ;  /* 0x0000000203107825 */ /* 0x008fc600078e0220 */
[----:B------:R-:W3:Y:S01]  /*12f00*/  LDL.64 R32, [R1+0x740] ;  /* 0x0007400001207983 */ /* 0x000ee20000100a00 */
[----:B0-----:R-:W-:-:S03]  /*12f10*/  IMAD.WIDE R14, R3, 0x2, R28 ;  /* 0x00000002030e7825 */ /* 0x001fc600078e021c */
[----:B------:R0:W3:Y:S01]  /*12f20*/  LDG.E.U16 R34, [R16.64] ;  /* 0x0000000610227981 */ /* 0x0000e2000c1e1500 */
[----:B-1----:R-:W-:-:S03]  /*12f30*/  IMAD.WIDE R12, R3, 0x2, R4 ;  /* 0x00000002030c7825 */ /* 0x002fc600078e0204 */
[----:B--2---:R1:W2:Y:S04]  /*12f40*/  LDG.E.U16 R0, [R14.64] ;  /* 0x000000060e007981 */ /* 0x0042a8000c1e1500 */
[----:B------:R-:W2:Y:S04]  /*12f50*/  LDL.64 R28, [R1+0x738] ;  /* 0x00073800011c7983 */ /* 0x000ea80000100a00 */
[----:B------:R0:W2:Y:S04]  /*12f60*/  LDG.E.U16 R111, [R12.64] ;  /* 0x000000060c6f7981 */ /* 0x0000a8000c1e1500 */
[----:B------:R-:W-:Y:S04]  /*12f70*/  STL [R1+0x250], R43 ;  /* 0x0002502b01007387 */ /* 0x000fe80000100800 */
[----:B------:R-:W2:Y:S04]  /*12f80*/  LDL.64 R4, [R1+0x730] ;  /* 0x0007300001047983 */ /* 0x000ea80000100a00 */
[----:B------:R-:W-:Y:S01]  /*12f90*/  STL [R1+0x24c], R42 ;  /* 0x00024c2a01007387 */ /* 0x000fe20000100800 */
[----:B-1----:R-:W-:-:S03]  /*12fa0*/  IMAD.WIDE R14, R3, 0x2, R20 ;  /* 0x00000002030e7825 */ /* 0x002fc600078e0214 */
[----:B------:R-:W-:Y:S04]  /*12fb0*/  STL [R1+0x248], R41 ;  /* 0x0002482901007387 */ /* 0x000fe80000100800 */
[----:B------:R-:W2:Y:S01]  /*12fc0*/  LDL.64 R20, [R1+0x720] ;  /* 0x0007200001147983 */ /* 0x000ea20000100a00 */
[----:B0-----:R-:W-:-:S03]  /*12fd0*/  IMAD.WIDE R16, R3, 0x2, R22 ;  /* 0x0000000203107825 */ /* 0x001fc600078e0216 */
[----:B------:R-:W2:Y:S01]  /*12fe0*/  LDL.64 R22, [R1+0x728] ;  /* 0x0007280001167983 */ /* 0x000ea20000100a00 */
[----:B------:R-:W-:-:S03]  /*12ff0*/  IMAD.WIDE R12, R3, 0x2, R6 ;  /* 0x00000002030c7825 */ /* 0x000fc600078e0206 */
[----:B------:R-:W2:Y:S04]  /*13000*/  LDL.64 R6, [R1+0x718] ;  /* 0x0007180001067983 */ /* 0x000ea80000100a00 */
[----:B------:R0:W2:Y:S04]  /*13010*/  LDG.E.U16 R110, [R14.64] ;  /* 0x000000060e6e7981 */ /* 0x0000a8000c1e1500 */
[----:B------:R-:W-:Y:S04]  /*13020*/  STL [R1+0x244], R40 ;  /* 0x0002442801007387 */ /* 0x000fe80000100800 */
[----:B------:R1:W2:Y:S04]  /*13030*/  LDG.E.U16 R108, [R16.64] ;  /* 0x00000006106c7981 */ /* 0x0002a8000c1e1500 */
[----:B------:R-:W-:Y:S01]  /*13040*/  STL [R1+0x240], R39 ;  /* 0x0002402701007387 */ /* 0x000fe20000100800 */
[----:B0-----:R-:W-:-:S03]  /*13050*/  IMAD.WIDE R14, R3, 0x2, R26 ;  /* 0x00000002030e7825 */ /* 0x001fc600078e021a */
[----:B------:R0:W2:Y:S04]  /*13060*/  LDG.E.U16 R109, [R12.64] ;  /* 0x000000060c6d7981 */ /* 0x0000a8000c1e1500 */
[----:B------:R-:W-:Y:S01]  /*13070*/  STL [R1+0x23c], R38 ;  /* 0x00023c2601007387 */ /* 0x000fe20000100800 */
[----:B-1----:R-:W-:-:S03]  /*13080*/  IMAD.WIDE R16, R3, 0x2, R30 ;  /* 0x0000000203107825 */ /* 0x002fc600078e021e */
[----:B------:R-:W2:Y:S01]  /*13090*/  LDL.64 R26, [R1+0x708] ;  /* 0x00070800011a7983 */ /* 0x000ea20000100a00 */
[----:B0-----:R-:W-:-:S03]  /*130a0*/  IMAD.WIDE R12, R3, 0x2, R10 ;  /* 0x00000002030c7825 */ /* 0x001fc600078e020a */
[----:B------:R-:W2:Y:S04]  /*130b0*/  LDL.64 R30, [R1+0x710] ;  /* 0x00071000011e7983 */ /* 0x000ea80000100a00 */
[----:B------:R-:W2:Y:S04]  /*130c0*/  LDL.64 R10, [R1+0x700] ;  /* 0x00070000010a7983 */ /* 0x000ea80000100a00 */
[----:B------:R4:W2:Y:S04]  /*130d0*/  LDG.E.U16 R122, [R14.64] ;  /* 0x000000060e7a7981 */ /* 0x0008a8000c1e1500 */
[----:B------:R0:W2:Y:S04]  /*130e0*/  LDG.E.U16 R121, [R12.64] ;  /* 0x000000060c797981 */ /* 0x0000a8000c1e1500 */
[----:B------:R-:W-:Y:S04]  /*130f0*/  STL [R1+0x238], R37 ;  /* 0x0002382501007387 */ /* 0x000fe80000100800 */
[----:B------:R1:W-:Y:S01]  /*13100*/  STL [R1+0x234], R36 ;  /* 0x0002342401007387 */ /* 0x0003e20000100800 */
[----:B0-----:R-:W-:-:S03]  /*13110*/  IMAD.WIDE R12, R3, 0x2, R8 ;  /* 0x00000002030c7825 */ /* 0x001fc600078e0208 */
[----:B------:R0:W2:Y:S04]  /*13120*/  LDG.E.U16 R123, [R16.64] ;  /* 0x00000006107b7981 */ /* 0x0000a8000c1e1500 */
[----:B------:R1:W2:Y:S01]  /*13130*/  LDG.E.U16 R118, [R12.64] ;  /* 0x000000060c767981 */ /* 0x0002a2000c1e1500 */
[----:B0-----:R-:W-:-:S05]  /*13140*/  IMAD.WIDE R16, R3, 0x2, R24 ;  /* 0x0000000203107825 */ /* 0x001fca00078e0218 */
[----:B------:R0:W2:Y:S01]  /*13150*/  LDG.E.U16 R120, [R16.64] ;  /* 0x0000000610787981 */ /* 0x0000a2000c1e1500 */
[----:B----4-:R-:W-:-:S03]  /*13160*/  IMAD.WIDE R14, R3, 0x2, R18 ;  /* 0x00000002030e7825 */ /* 0x010fc600078e0212 */
[----:B------:R-:W-:Y:S04]  /*13170*/  STL [R1+0x230], R35 ;  /* 0x0002302301007387 */ /* 0x000fe80000100800 */
[----:B------:R-:W4:Y:S04]  /*13180*/  LDL.64 R18, [R1+0x6f0] ;  /* 0x0006f00001127983 */ /* 0x000f280000100a00 */
[----:B------:R-:W4:Y:S04]  /*13190*/  LDL.64 R8, [R1+0x6e8] ;  /* 0x0006e80001087983 */ /* 0x000f280000100a00 */
[----:B------:R-:W4:Y:S04]  /*131a0*/  LDL.64 R24, [R1+0x6f8] ;  /* 0x0006f80001187983 */ /* 0x000f280000100a00 */
[----:B---3--:R3:W-:Y:S04]  /*131b0*/  STL [R1+0x22c], R34 ;  /* 0x00022c2201007387 */ /* 0x0087e80000100800 */
[----:B------:R0:W4:Y:S04]  /*131c0*/  LDG.E.U16 R119, [R14.64] ;  /* 0x000000060e777981 */ /* 0x000128000c1e1500 */
[----:B--2---:R2:W-:Y:S04]  /*131d0*/  STL [R1+0x228], R0 ;  /* 0x0002280001007387 */ /* 0x0045e80000100800 */
[----:B-1----:R-:W4:Y:S01]  /*131e0*/  LDL.64 R36, [R1+0x6d8] ;  /* 0x0006d80001247983 */ /* 0x002f220000100a00 */
[----:B0-----:R-:W-:-:S03]  /*131f0*/  IMAD.WIDE R14, R3, 0x2, R28 ;  /* 0x00000002030e7825 */ /* 0x001fc600078e021c */
[----:B------:R-:W4:Y:S01]  /*13200*/  LDL.64 R28, [R1+0x6d0] ;  /* 0x0006d000011c7983 */ /* 0x000f220000100a00 */
[----:B------:R-:W-:-:S03]  /*13210*/  IMAD.WIDE R16, R3, 0x2, R32 ;  /* 0x0000000203107825 */ /* 0x000fc600078e0220 */
[----:B------:R-:W4:Y:S04]  /*13220*/  LDL.64 R38, [R1+0x6e0] ;  /* 0x0006e00001267983 */ /* 0x000f280000100a00 */
[----:B------:R0:W4:Y:S04]  /*13230*/  LDG.E.U16 R117, [R16.64] ;  /* 0x0000000610757981 */ /* 0x000128000c1e1500 */
[----:B------:R-:W4:Y:S04]  /*13240*/  LDL.64 R32, [R1+0x6a0] ;  /* 0x0006a00001207983 */ /* 0x000f280000100a00 */
[----:B---3--:R-:W3:Y:S01]  /*13250*/  LDL.64 R34, [R1+0x6a8] ;  /* 0x0006a80001227983 */ /* 0x008ee20000100a00 */
[----:B------:R-:W-:-:S03]  /*13260*/  IMAD.WIDE R12, R3, 0x2, R4 ;  /* 0x00000002030c7825 */ /* 0x000fc600078e0204 */
[----:B------:R1:W3:Y:S04]  /*13270*/  LDG.E.U16 R5, [R14.64] ;  /* 0x000000060e057981 */ /* 0x0002e8000c1e1500 */
[----:B------:R0:W3:Y:S01]  /*13280*/  LDG.E.U16 R116, [R12.64] ;  /* 0x000000060c747981 */ /* 0x0000e2000c1e1500 */
[----:B-1----:R-:W-:-:S03]  /*13290*/  IMAD.WIDE R14, R3, 0x2, R20 ;  /* 0x00000002030e7825 */ /* 0x002fc600078e0214 */
[----:B------:R-:W3:Y:S01]  /*132a0*/  LDL.64 R20, [R1+0x6c0] ;  /* 0x0006c00001147983 */ /* 0x000ee20000100a00 */
[----:B0-----:R-:W-:-:S03]  /*132b0*/  IMAD.WIDE R16, R3, 0x2, R22 ;  /* 0x0000000203107825 */ /* 0x001fc600078e0216 */
[----:B------:R-:W3:Y:S01]  /*132c0*/  LDL.64 R22, [R1+0x6c8] ;  /* 0x0006c80001167983 */ /* 0x000ee20000100a00 */
[----:B------:R-:W-:-:S03]  /*132d0*/  IMAD.WIDE R12, R3, 0x2, R6 ;  /* 0x00000002030c7825 */ /* 0x000fc600078e0206 */
[----:B------:R0:W3:Y:S04]  /*132e0*/  LDG.E.U16 R114, [R14.64] ;  /* 0x000000060e727981 */ /* 0x0000e8000c1e1500 */
[----:B------:R1:W3:Y:S04]  /*132f0*/  LDG.E.U16 R113, [R12.64] ;  /* 0x000000060c717981 */ /* 0x0002e8000c1e1500 */
[----:B------:R-:W3:Y:S04]  /*13300*/  LDL.64 R6, [R1+0x6b8] ;  /* 0x0006b80001067983 */ /* 0x000ee80000100a00 */
[----:B------:R0:W3:Y:S02]  /*13310*/  LDG.E.U16 R115, [R16.64] ;  /* 0x0000000610737981 */ /* 0x0000e4000c1e1500 */
[----:B0-----:R-:W-:-:S04]  /*13320*/  IMAD.WIDE R14, R3, 0x2, R26 ;  /* 0x00000002030e7825 */ /* 0x001fc800078e021a */
[C---:B-1----:R-:W-:Y:S02]  /*13330*/  IMAD.WIDE R12, R3.reuse, 0x2, R10 ;  /* 0x00000002030c7825 */ /* 0x042fe400078e020a */
[----:B------:R4:W3:Y:S02]  /*13340*/  LDG.E.U16 R11, [R14.64] ;  /* 0x000000060e0b7981 */ /* 0x0008e4000c1e1500 */
[C---:B------:R-:W-:Y:S02]  /*13350*/  IMAD.WIDE R16, R3.reuse, 0x2, R30 ;  /* 0x0000000203107825 */ /* 0x040fe400078e021e */
[----:B------:R-:W3:Y:S04]  /*13360*/  LDL.64 R30, [R1+0x698] ;  /* 0x00069800011e7983 */ /* 0x000ee80000100a00 */
[----:B------:R0:W3:Y:S04]  /*13370*/  LDG.E.U16 R10, [R12.64] ;  /* 0x000000060c0a7981 */ /* 0x0000e8000c1e1500 */
[----:B--2---:R-:W1:Y:S04]  /*13380*/  S2R R0, SR_TID.X ;  /* 0x0000000000007919 */ /* 0x004e680000002100 */
[----:B------:R2:W3:Y:S01]  /*13390*/  LDG.E.U16 R112, [R16.64] ;  /* 0x0000000610707981 */ /* 0x0004e2000c1e1500 */
[----:B-1----:R-:W-:Y:S01]  /*133a0*/  LOP3.LUT R81, R0, 0x1c, RZ, 0xc0, !PT ;  /* 0x0000001c00517812 */ /* 0x002fe200078ec0ff */
[----:B----4-:R-:W-:-:S02]  /*133b0*/  IMAD.WIDE R14, R3, 0x2, R18 ;  /* 0x00000002030e7825 */ /* 0x010fc400078e0212 */
[----:B------:R-:W4:Y:S04]  /*133c0*/  LDL.64 R18, [R1+0x6b0] ;  /* 0x0006b00001127983 */ /* 0x000f280000100a00 */
[----:B------:R-:W4:Y:S01]  /*133d0*/  LDL.LU R80, [R1+0x160] ;  /* 0x0001600001507983 */ /* 0x000f220000300800 */
[----:B0-----:R-:W-:-:S03]  /*133e0*/  IMAD.WIDE R12, R3, 0x2, R8 ;  /* 0x00000002030c7825 */ /* 0x001fc600078e0208 */
[----:B------:R-:W4:Y:S04]  /*133f0*/  LDL R79, [R1+0x3d4] ;  /* 0x0003d400014f7983 */ /* 0x000f280000100800 */
[----:B------:R0:W4:Y:S04]  /*13400*/  LDG.E.U16 R8, [R14.64] ;  /* 0x000000060e087981 */ /* 0x000128000c1e1500 */
[----:B------:R1:W4:Y:S01]  /*13410*/  LDG.E.U16 R4, [R12.64] ;  /* 0x000000060c047981 */ /* 0x000322000c1e1500 */
[----:B--2---:R-:W-:-:S03]  /*13420*/  IMAD.WIDE R16, R3, 0x2, R24 ;  /* 0x0000000203107825 */ /* 0x004fc600078e0218 */
[----:B------:R-:W2:Y:S01]  /*13430*/  LDL.64 R26, [R1+0x690] ;  /* 0x00069000011a7983 */ /* 0x000ea20000100a00 */
[----:B0-----:R-:W-:-:S03]  /*13440*/  IMAD.WIDE R14, R3, 0x2, R36 ;  /* 0x00000002030e7825 */ /* 0x001fc600078e0224 */
[----:B------:R-:W2:Y:S01]  /*13450*/  LDL.64 R24, [R1+0x688] ;  /* 0x0006880001187983 */ /* 0x000ea20000100a00 */
[----:B-1----:R-:W-:-:S03]  /*13460*/  IMAD.WIDE R12, R3, 0x2, R28 ;  /* 0x00000002030c7825 */ /* 0x002fc600078e021c */
[----:B------:R-:W2:Y:S04]  /*13470*/  LDL.64 R28, [R1+0x680] ;  /* 0x00068000011c7983 */ /* 0x000ea80000100a00 */
[----:B------:R3:W2:Y:S04]  /*13480*/  LDG.E.U16 R107, [R14.64] ;  /* 0x000000060e6b7981 */ /* 0x0006a8000c1e1500 */
[----:B------:R0:W2:Y:S01]  /*13490*/  LDG.E.U16 R9, [R16.64] ;  /* 0x0000000610097981 */ /* 0x0000a2000c1e1500 */
[----:B------:R-:W-:-:S03]  /*134a0*/  LEA.HI R81, R81, 0x40, RZ, 0x1e ;  /* 0x0000004051517811 */ /* 0x000fc600078ff0ff */
[----:B------:R1:W2:Y:S01]  /*134b0*/  LDG.E.U16 R106, [R12.64] ;  /* 0x000000060c6a7981 */ /* 0x0002a2000c1e1500 */
[----:B0-----:R-:W-:-:S05]  /*134c0*/  IMAD.WIDE R16, R3, 0x2, R38 ;  /* 0x0000000203107825 */ /* 0x001fca00078e0226 */
[----:B------:R0:W2:Y:S01]  /*134d0*/  LDG.E.U16 R125, [R16.64] ;  /* 0x00000006107d7981 */ /* 0x0000a2000c1e1500 */
[----:B---3--:R-:W-:-:S03]  /*134e0*/  IMAD.WIDE R14, R3, 0x2, R20 ;  /* 0x00000002030e7825 */ /* 0x008fc600078e0214 */
[----:B------:R-:W4:Y:S01]  /*134f0*/  LDL.64 R20, [R1+0x678] ;  /* 0x0006780001147983 */ /* 0x000f220000100a00 */
[----:B0-----:R-:W-:-:S03]  /*13500*/  IMAD.WIDE R16, R3, 0x2, R22 ;  /* 0x0000000203107825 */ /* 0x001fc600078e0216 */
[----:B------:R-:W4:Y:S04]  /*13510*/  LDL.LU R23, [R1+0x5f8] ;  /* 0x0005f80001177983 */ /* 0x000f280000300800 */
[----:B------:R-:W4:Y:S04]  /*13520*/  LDL.LU R78, [R1+0x164] ;  /* 0x00016400014e7983 */ /* 0x000f280000300800 */
[----:B------:R-:W4:Y:S01]  /*13530*/  LDL R0, [R1+0x3d0] ;  /* 0x0003d00001007983 */ /* 0x000f220000100800 */
[----:B-1----:R-:W-:-:S03]  /*13540*/  IMAD.WIDE R12, R3, 0x2, R6 ;  /* 0x00000002030c7825 */ /* 0x002fc600078e0206 */
[----:B------:R4:W4:Y:S04]  /*13550*/  LDG.E.U16 R105, [R16.64] ;  /* 0x0000000610697981 */ /* 0x000928000c1e1500 */
[----:B------:R0:W4:Y:S04]  /*13560*/  LDG.E.U16 R103, [R12.64] ;  /* 0x000000060c677981 */ /* 0x000128000c1e1500 */
[----:B------:R1:W4:Y:S04]  /*13570*/  LDG.E.U16 R104, [R14.64] ;  /* 0x000000060e687981 */ /* 0x000328000c1e1500 */
[----:B------:R-:W4:Y:S01]  /*13580*/  LDL.64 R6, [R1+0x670] ;  /* 0x0006700001067983 */ /* 0x000f220000100a00 */
[----:B0-----:R-:W-:-:S04]  /*13590*/  IMAD.WIDE R12, R3, 0x2, R32 ;  /* 0x00000002030c7825 */ /* 0x001fc800078e0220 */
[C---:B-1----:R-:W-:Y:S01]  /*135a0*/  IMAD.WIDE R14, R3.reuse, 0x2, R34 ;  /* 0x00000002030e7825 */ /* 0x042fe200078e0222 */
[----:B------:R0:W4:Y:S04]  /*135b0*/  LDG.E.U16 R100, [R12.64] ;  /* 0x000000060c647981 */ /* 0x000128000c1e1500 */
[----:B------:R1:W4:Y:S01]  /*135c0*/  LDG.E.U16 R101, [R14.64] ;  /* 0x000000060e657981 */ /* 0x000322000c1e1500 */
[----:B0-----:R-:W-:-:S05]  /*135d0*/  IMAD.WIDE R12, R3, 0x2, R30 ;  /* 0x00000002030c7825 */ /* 0x001fca00078e021e */
[----:B------:R0:W4:Y:S02]  /*135e0*/  LDG.E.U16 R90, [R12.64] ;  /* 0x000000060c5a7981 */ /* 0x000124000c1e1500 */
[----:B----4-:R-:W-:Y:S02]  /*135f0*/  IMAD.WIDE R16, R3, 0x2, R18 ;  /* 0x0000000203107825 */ /* 0x010fe400078e0212 */
[----:B------:R-:W4:Y:S04]  /*13600*/  LDS R19, [R81.X16+0x20000] ;  /* 0x0200000051137984 */ /* 0x000f28000000c800 */
[----:B------:R2:W3:Y:S01]  /*13610*/  LDG.E.U16 R102, [R16.64] ;  /* 0x0000000610667981 */ /* 0x0004e2000c1e1500 */
[----:B-1----:R-:W-:-:S04]  /*13620*/  FADD R14, -R79, R80 ;  /* 0x000000504f0e7221 */ /* 0x002fc80000000100 */
[----:B0-----:R-:W-:-:S04]  /*13630*/  FMUL R12, R14, 1.4426950216293334961 ;  /* 0x3fb8aa3b0e0c7820 */ /* 0x001fc80000400000 */
[----:B------:R0:W1:Y:S01]  /*13640*/  MUFU.EX2 R18, R12 ;  /* 0x0000000c00127308 */ /* 0x0000620000000800 */
[C---:B--2---:R-:W-:Y:S02]  /*13650*/  IMAD.WIDE R16, R3.reuse, 0x2, R26 ;  /* 0x0000000203107825 */ /* 0x044fe400078e021a */
[----:B------:R-:W2:Y:S02]  /*13660*/  LDL.LU R27, [R1+0x3a0] ;  /* 0x0003a000011b7983 */ /* 0x000ea40000300800 */
[C---:B------:R-:W-:Y:S02]  /*13670*/  IMAD.WIDE R14, R3.reuse, 0x2, R24 ;  /* 0x00000002030e7825 */ /* 0x040fe400078e0218 */
[----:B------:R-:W3:Y:S02]  /*13680*/  LDL.LU R26, [R1+0x3a4] ;  /* 0x0003a400011a7983 */ /* 0x000ee40000300800 */
[C---:B0-----:R-:W-:Y:S02]  /*13690*/  IMAD.WIDE R12, R3.reuse, 0x2, R28 ;  /* 0x00000002030c7825 */ /* 0x041fe400078e021c */
[----:B------:R-:W3:Y:S04]  /*136a0*/  LDL.LU R25, [R1+0x390] ;  /* 0x0003900001197983 */ /* 0x000ee80000300800 */
[----:B------:R4:W3:Y:S04]  /*136b0*/  LDG.E.U16 R86, [R12.64] ;  /* 0x000000060c567981 */ /* 0x0008e8000c1e1500 */
[----:B------:R-:W3:Y:S04]  /*136c0*/  LDL.LU R24, [R1+0x394] ;  /* 0x0003940001187983 */ /* 0x000ee80000300800 */
[----:B------:R0:W3:Y:S04]  /*136d0*/  LDG.E.U16 R87, [R14.64] ;  /* 0x000000060e577981 */ /* 0x0000e8000c1e1500 */
[----:B------:R0:W3:Y:S01]  /*136e0*/  LDG.E.U16 R89, [R16.64] ;  /* 0x0000000610597981 */ /* 0x0000e2000c1e1500 */
[----:B----4-:R-:W-:-:S03]  /*136f0*/  IMAD.WIDE R12, R3, 0x2, R20 ;  /* 0x00000002030c7825 */ /* 0x010fc600078e0214 */
[----:B------:R-:W4:Y:S01]  /*13700*/  LDL.LU R20, [R1+0x380] ;  /* 0x0003800001147983 */ /* 0x000f220000300800 */
[----:B-1----:R-:W-:-:S03]  /*13710*/  FFMA R23, R18, R23, R19 ;  /* 0x0000001712177223 */ /* 0x002fc60000000013 */
[----:B------:R-:W4:Y:S04]  /*13720*/  LDL.LU R21, [R1+0x384] ;  /* 0x0003840001157983 */ /* 0x000f280000300800 */
[----:B------:R-:W4:Y:S01]  /*13730*/  LDL.LU R19, [R1+0x370] ;  /* 0x0003700001137983 */ /* 0x000f220000300800 */
[----:B0-----:R-:W-:-:S03]  /*13740*/  FADD R14, -R0, R78 ;  /* 0x0000004e000e7221 */ /* 0x001fc60000000100 */
[----:B------:R0:W-:Y:S04]  /*13750*/  STL [R1+0x5f8], R23 ;  /* 0x0005f81701007387 */ /* 0x0001e80000100800 */
[----:B------:R-:W4:Y:S04]  /*13760*/  LDL.LU R0, [R1+0x374] ;  /* 0x0003740001007983 */ /* 0x000f280000300800 */
[----:B------:R-:W4:Y:S04]  /*13770*/  LDL.LU R28, [R1+0x360] ;  /* 0x00036000011c7983 */ /* 0x000f280000300800 */
[----:B0-----:R-:W4:Y:S04]  /*13780*/  LDL.LU R23, [R1+0x364] ;  /* 0x0003640001177983 */ /* 0x001f280000300800 */
[----:B------:R-:W4:Y:S04]  /*13790*/  LDL.LU R31, [R1+0x36c] ;  /* 0x00036c00011f7983 */ /* 0x000f280000300800 */
[----:B------:R-:W4:Y:S04]  /*137a0*/  LDL.LU R34, [R1+0x358] ;  /* 0x0003580001227983 */ /* 0x000f280000300800 */
[----:B------:R-:W4:Y:S04]  /*137b0*/  LDL.LU R35, [R1+0x35c] ;  /* 0x00035c0001237983 */ /* 0x000f280000300800 */
[----:B------:R0:W4:Y:S04]  /*137c0*/  LDG.E.U16 R85, [R12.64] ;  /* 0x000000060c557981 */ /* 0x000128000c1e1500 */
[----:B------:R-:W4:Y:S01]  /*137d0*/  LDL.LU R38, [R1+0x348] ;  /* 0x0003480001267983 */ /* 0x000f220000300800 */
[----:B------:R-:W-:-:S03]  /*137e0*/  FMUL R14, R14, 1.4426950216293334961 ;  /* 0x3fb8aa3b0e0e7820 */ /* 0x000fc60000400000 */
[----:B------:R-:W4:Y:S01]  /*137f0*/  LDL.LU R39, [R1+0x34c] ;  /* 0x00034c0001277983 */ /* 0x000f220000300800 */
[----:B0-----:R-:W-:-:S03]  /*13800*/  IMAD.WIDE R12, R3, 0x2, R6 ;  /* 0x00000002030c7825 */ /* 0x001fc600078e0206 */
[----:B------:R-:W4:Y:S04]  /*13810*/  LDL.LU R7, [R1+0x338] ;  /* 0x0003380001077983 */ /* 0x000f280000300800 */
[----:B------:R-:W4:Y:S04]  /*13820*/  LDL.LU R6, [R1+0x33c] ;  /* 0x00033c0001067983 */ /* 0x000f280000300800 */
[----:B------:R-:W4:Y:S04]  /*13830*/  LDL.LU R32, [R1+0x350] ;  /* 0x0003500001207983 */ /* 0x000f280000300800 */
[----:B------:R-:W4:Y:S01]  /*13840*/  LDL.LU R33, [R1+0x354] ;  /* 0x0003540001217983 */ /* 0x000f220000300800 */
[----:B------:R0:W1:Y:S03]  /*13850*/  MUFU.EX2 R43, R14 ;  /* 0x0000000e002b7308 */ /* 0x0000660000000800 */
[----:B------:R-:W4:Y:S04]  /*13860*/  LDL.LU R36, [R1+0x340] ;  /* 0x0003400001247983 */ /* 0x000f280000300800 */
[----:B------:R-:W4:Y:S04]  /*13870*/  LDL.LU R37, [R1+0x344] ;  /* 0x0003440001257983 */ /* 0x000f280000300800 */
[----:B------:R-:W4:Y:S04]  /*13880*/  LDL.LU R40, [R1+0x330] ;  /* 0x0003300001287983 */ /* 0x000f280000300800 */
[----:B------:R-:W4:Y:S04]  /*13890*/  LDL.LU R41, [R1+0x334] ;  /* 0x0003340001297983 */ /* 0x000f280000300800 */
[----:B0-----:R-:W4:Y:S04]  /*138a0*/  LDL.64 R14, [R1+0x668] ;  /* 0x00066800010e7983 */ /* 0x001f280000100a00 */
[----:B------:R2:W4:Y:S02]  /*138b0*/  LDG.E.U16 R84, [R12.64] ;  /* 0x000000060c547981 */ /* 0x000524000c1e1500 */
[----:B--2---:R-:W-:-:S02]  /*138c0*/  FMUL R12, R18, R27 ;  /* 0x0000001b120c7220 */ /* 0x004fc40000400000 */
[C---:B---3--:R-:W-:Y:S02]  /*138d0*/  FMUL R13, R18.reuse, R26 ;  /* 0x0000001a120d7220 */ /* 0x048fe40000400000 */
[C---:B------:R-:W-:Y:S02]  /*138e0*/  FMUL R16, R18.reuse, R25 ;  /* 0x0000001912107220 */ /* 0x040fe40000400000 */
[C---:B------:R-:W-:Y:S02]  /*138f0*/  FMUL R17, R18.reuse, R24 ;  /* 0x0000001812117220 */ /* 0x040fe40000400000 */
[----:B----4-:R-:W-:-:S05]  /*13900*/  FMUL R20, R18, R20 ;  /* 0x0000001412147220 */ /* 0x010fca0000400000 */
[----:B------:R-:W-:Y:S04]  /*13910*/  STL [R1+0xcf4], R20 ;  /* 0x000cf41401007387 */ /* 0x000fe80000100800 */
[----:B------:R-:W2:Y:S04]  /*13920*/  LDL.LU R30, [R1+0x5f4] ;  /* 0x0005f400011e7983 */ /* 0x000ea80000300800 */
[----:B------:R-:W3:Y:S01]  /*13930*/  LDL.64 R44, [R1+0x660] ;  /* 0x00066000012c7983 */ /* 0x000ee20000100a00 */
[C---:B------:R-:W-:Y:S02]  /*13940*/  FMUL R21, R18.reuse, R21 ;  /* 0x0000001512157220 */ /* 0x040fe40000400000 */
[C---:B------:R-:W-:Y:S01]  /*13950*/  FMUL R24, R18.reuse, R19 ;  /* 0x0000001312187220 */ /* 0x040fe20000400000 */
[----:B------:R-:W4:Y:S04]  /*13960*/  LDL.LU R27, [R1+0x3a8] ;  /* 0x0003a800011b7983 */ /* 0x000f280000300800 */
[----:B------:R-:W4:Y:S01]  /*13970*/  LDL.LU R26, [R1+0x3ac] ;  /* 0x0003ac00011a7983 */ /* 0x000f220000300800 */
[----:B------:R-:W-:-:S03]  /*13980*/  FMUL R25, R18, R0 ;  /* 0x0000000012197220 */ /* 0x000fc60000400000 */
[----:B------:R-:W-:Y:S04]  /*13990*/  STL [R1+0xcf8], R21 ;  /* 0x000cf81501007387 */ /* 0x000fe80000100800 */
[----:B------:R-:W-:Y:S04]  /*139a0*/  STL [R1+0xcfc], R24 ;  /* 0x000cfc1801007387 */ /* 0x000fe80000100800 */
[----:B------:R-:W4:Y:S04]  /*139b0*/  LDL.LU R19, [R1+0x398] ;  /* 0x0003980001137983 */ /* 0x000f280000300800 */
[----:B------:R-:W4:Y:S01]  /*139c0*/  LDL.LU R0, [R1+0x39c] ;  /* 0x00039c0001007983 */ /* 0x000f220000300800 */
[----:B------:R-:W-:-:S03]  /*139d0*/  FMUL R28, R18, R28 ;  /* 0x0000001c121c7220 */ /* 0x000fc60000400000 */
[----:B------:R0:W-:Y:S01]  /*139e0*/  STL [R1+0xd00], R25 ;  /* 0x000d001901007387 */ /* 0x0001e20000100800 */
[----:B------:R-:W-:-:S03]  /*139f0*/  FMUL R29, R18, R23 ;  /* 0x00000017121d7220 */ /* 0x000fc60000400000 */
[----:B------:R-:W-:Y:S04]  /*13a00*/  STL [R1+0xcf0], R28 ;  /* 0x000cf01c01007387 */ /* 0x000fe80000100800 */
[----:B0-----:R-:W4:Y:S04]  /*13a10*/  LDL.LU R25, [R1+0x388] ;  /* 0x0003880001197983 */ /* 0x001f280000300800 */
[----:B------:R-:W4:Y:S04]  /*13a20*/  LDL.LU R23, [R1+0x38c] ;  /* 0x00038c0001177983 */ /* 0x000f280000300800 */
[----:B------:R-:W4:Y:S04]  /*13a30*/  LDL.LU R24, [R1+0x378] ;  /* 0x0003780001187983 */ /* 0x000f280000300800 */
[----:B------:R-:W4:Y:S04]  /*13a40*/  LDL.LU R21, [R1+0x37c] ;  /* 0x00037c0001157983 */ /* 0x000f280000300800 */
[----:B------:R-:W4:Y:S04]  /*13a50*/  LDL.LU R20, [R1+0x368] ;  /* 0x0003680001147983 */ /* 0x000f280000300800 */
[----:B------:R-:W0:Y:S02]  /*13a60*/  S2R R79, SR_TID.X ;  /* 0x00000000004f7919 */ /* 0x000e240000002100 */
[----:B0-----:R-:W-:-:S04]  /*13a70*/  LOP3.LUT R79, R79, 0x1c, RZ, 0xc0, !PT ;  /* 0x0000001c4f4f7812 */ /* 0x001fc800078ec0ff */
[----:B------:R-:W-:-:S05]  /*13a80*/  LEA.HI R79, R79, 0x48, RZ, 0x1e ;  /* 0x000000484f4f7811 */ /* 0x000fca00078ff0ff */
[----:B------:R-:W2:Y:S01]  /*13a90*/  LDS R22, [R79.X16+0x20000] ;  /* 0x020000004f167984 */ /* 0x000ea2000000c800 */
[----:B------:R-:W-:-:S05]  /*13aa0*/  IMAD.WIDE R14, R3, 0x2, R14 ;  /* 0x00000002030e7825 */ /* 0x000fca00078e020e */
[----:B------:R3:W4:Y:S01]  /*13ab0*/  LDG.E.U16 R82, [R14.64] ;  /* 0x000000060e527981 */ /* 0x000722000c1e1500 */
[C---:B------:R-:W-:Y:S02]  /*13ac0*/  FMUL R32, R18.reuse, R32 ;  /* 0x0000002012207220 */ /* 0x040fe40000400000 */
[C---:B------:R-:W-:Y:S02]  /*13ad0*/  FMUL R33, R18.reuse, R33 ;  /* 0x0000002112217220 */ /* 0x040fe40000400000 */
[C---:B------:R-:W-:Y:S01]  /*13ae0*/  FMUL R36, R18.reuse, R36 ;  /* 0x0000002412247220 */ /* 0x040fe20000400000 */
[----:B------:R-:W-:Y:S04]  /*13af0*/  STL [R1+0xd04], R29 ;  /* 0x000d041d01007387 */ /* 0x000fe80000100800 */
[----:B------:R-:W-:Y:S04]  /*13b00*/  STL [R1+0xcec], R32 ;  /* 0x000cec2001007387 */ /* 0x000fe80000100800 */
[----:B------:R-:W-:Y:S01]  /*13b10*/  STL [R1+0xd08], R33 ;  /* 0x000d082101007387 */ /* 0x000fe20000100800 */
[----:B------:R-:W-:-:S03]  /*13b20*/  FMUL R37, R18, R37 ;  /* 0x0000002512257220 */ /* 0x000fc60000400000 */
[----:B------:R-:W-:Y:S01]  /*13b30*/  STL [R1+0xd0c], R36 ;  /* 0x000d0c2401007387 */ /* 0x000fe20000100800 */
[----:B------:R-:W-:-:S03]  /*13b40*/  FMUL R40, R18, R40 ;  /* 0x0000002812287220 */ /* 0x000fc60000400000 */
[----:B------:R-:W-:Y:S01]  /*13b50*/  STL [R1+0xb6c], R3 ;  /* 0x000b6c0301007387 */ /* 0x000fe20000100800 */
[----:B------:R-:W-:Y:S02]  /*13b60*/  FMUL R41, R18, R41 ;  /* 0x0000002912297220 */ /* 0x000fe40000400000 */
[C---:B-1----:R-:W-:Y:S02]  /*13b70*/  FMUL R31, R43.reuse, R31 ;  /* 0x0000001f2b1f7220 */ /* 0x042fe40000400000 */
[C---:B------:R-:W-:Y:S02]  /*13b80*/  FMUL R34, R43.reuse, R34 ;  /* 0x000000222b227220 */ /* 0x040fe40000400000 */
[C---:B------:R-:W-:Y:S02]  /*13b90*/  FMUL R35, R43.reuse, R35 ;  /* 0x000000232b237220 */ /* 0x040fe40000400000 */
[C---:B------:R-:W-:Y:S02]  /*13ba0*/  FMUL R38, R43.reuse, R38 ;  /* 0x000000262b267220 */ /* 0x040fe40000400000 */
[----:B------:R-:W-:-:S02]  /*13bb0*/  FMUL R39, R43, R39 ;  /* 0x000000272b277220 */ /* 0x000fc40000400000 */
[----:B------:R-:W-:Y:S02]  /*13bc0*/  FMUL R42, R43, R7 ;  /* 0x000000072b2a7220 */ /* 0x000fe40000400000 */
[----:B---3--:R-:W-:-:S04]  /*13bd0*/  IMAD.WIDE R14, R3, 0x2, R44 ;  /* 0x00000002030e7825 */ /* 0x008fc800078e022c */
[C---:B--2---:R-:W-:Y:S01]  /*13be0*/  FFMA R30, R43.reuse, R30, R22 ;  /* 0x0000001e2b1e7223 */ /* 0x044fe20000000016 */
[----:B------:R4:W2:Y:S04]  /*13bf0*/  LDG.E.U16 R81, [R14.64] ;  /* 0x000000060e517981 */ /* 0x0008a8000c1e1500 */
[----:B------:R0:W-:Y:S01]  /*13c00*/  STL [R1+0x5f4], R30 ;  /* 0x0005f41e01007387 */ /* 0x0001e20000100800 */
[C---:B----4-:R-:W-:Y:S02]  /*13c10*/  FMUL R14, R43.reuse, R27 ;  /* 0x0000001b2b0e7220 */ /* 0x050fe40000400000 */
[C---:B------:R-:W-:Y:S02]  /*13c20*/  FMUL R15, R43.reuse, R26 ;  /* 0x0000001a2b0f7220 */ /* 0x040fe40000400000 */
[----:B------:R-:W-:-:S03]  /*13c30*/  FMUL R18, R43, R19 ;  /* 0x000000132b127220 */ /* 0x000fc60000400000 */
[----:B------:R-:W-:Y:S01]  /*13c40*/  STL.64 [R1+0xd38], R14 ;  /* 0x000d380e01007387 */ /* 0x000fe20000100a00 */
[----:B------:R-:W-:-:S03]  /*13c50*/  FMUL R19, R43, R0 ;  /* 0x000000002b137220 */ /* 0x000fc60000400000 */
[----:B------:R-:W-:Y:S04]  /*13c60*/  STL.64 [R1+0xd30], R12 ;  /* 0x000d300c01007387 */ /* 0x000fe80000100a00 */
[----:B------:R-:W3:Y:S04]  /*13c70*/  LDL.LU R78, [R1+0x168] ;  /* 0x00016800014e7983 */ /* 0x000ee80000300800 */
[----:B------:R-:W3:Y:S04]  /*13c80*/  LDL R0, [R1+0x3cc] ;  /* 0x0003cc0001007983 */ /* 0x000ee80000100800 */
[----:B------:R1:W-:Y:S01]  /*13c90*/  STL.64 [R1+0xd48], R18 ;  /* 0x000d481201007387 */ /* 0x0003e20000100a00 */
[----:B------:R-:W-:-:S03]  /*13ca0*/  FMUL R22, R43, R25 ;  /* 0x000000192b167220 */ /* 0x000fc60000400000 */
[----:B------:R4:W-:Y:S04]  /*13cb0*/  STL.64 [R1+0xd40], R16 ;  /* 0x000d401001007387 */ /* 0x0009e80000100a00 */
[----:B------:R-:W2:Y:S01]  /*13cc0*/  LDL.LU R28, [R1+0x5f0] ;  /* 0x0005f000011c7983 */ /* 0x000ea20000300800 */
[----:B------:R-:W-:-:S03]  /*13cd0*/  FMUL R26, R43, R24 ;  /* 0x000000182b1a7220 */ /* 0x000fc60000400000 */
[----:B------:R-:W2:Y:S01]  /*13ce0*/  LDL.LU R64, [R1+0x16c] ;  /* 0x00016c0001407983 */ /* 0x000ea20000300800 */
[----:B------:R-:W-:-:S03]  /*13cf0*/  FMUL R27, R43, R21 ;  /* 0x000000152b1b7220 */ /* 0x000fc60000400000 */
[----:B------:R-:W2:Y:S01]  /*13d00*/  LDL R80, [R1+0x3c8] ;  /* 0x0003c80001507983 */ /* 0x000ea20000100800 */
[----:B0-----:R-:W-:-:S03]  /*13d10*/  FMUL R30, R43, R20 ;  /* 0x000000142b1e7220 */ /* 0x001fc60000400000 */
[----:B------:R-:W2:Y:S04]  /*13d20*/  LDL.LU R25, [R1+0x480] ;  /* 0x0004800001197983 */ /* 0x000ea80000300800 */
[----:B------:R-:W2:Y:S04]  /*13d30*/  LDL.LU R24, [R1+0x484] ;  /* 0x0004840001187983 */ /* 0x000ea80000300800 */
[----:B------:R-:W2:Y:S04]  /*13d40*/  LDL.LU R21, [R1+0x470] ;  /* 0x0004700001157983 */ /* 0x000ea80000300800 */
[----:B------:R-:W2:Y:S04]  /*13d50*/  LDL.LU R20, [R1+0x474] ;  /* 0x0004740001147983 */ /* 0x000ea80000300800 */
[----:B-1----:R-:W2:Y:S04]  /*13d60*/  LDL.LU R19, [R1+0x460] ;  /* 0x0004600001137983 */ /* 0x002ea80000300800 */
[----:B------:R-:W2:Y:S04]  /*13d70*/  LDL.LU R18, [R1+0x464] ;  /* 0x0004640001127983 */ /* 0x000ea80000300800 */
[----:B----4-:R-:W4:Y:S04]  /*13d80*/  LDL.LU R17, [R1+0x450] ;  /* 0x0004500001117983 */ /* 0x010f280000300800 */
[----:B------:R-:W4:Y:S04]  /*13d90*/  LDL.LU R16, [R1+0x454] ;  /* 0x0004540001107983 */ /* 0x000f280000300800 */
[----:B------:R-:W4:Y:S04]  /*13da0*/  LDL.LU R15, [R1+0x440] ;  /* 0x00044000010f7983 */ /* 0x000f280000300800 */
[----:B------:R-:W4:Y:S04]  /*13db0*/  LDL.LU R14, [R1+0x444] ;  /* 0x00044400010e7983 */ /* 0x000f280000300800 */
[----:B------:R-:W4:Y:S01]  /*13dc0*/  LDL.LU R13, [R1+0x430] ;  /* 0x00043000010d7983 */ /* 0x000f220000300800 */
[----:B------:R-:W-:-:S02]  /*13dd0*/  FMUL R23, R43, R23 ;  /* 0x000000172b177220 */ /* 0x000fc40000400000 */
[----:B------:R-:W-:Y:S02]  /*13de0*/  FMUL R43, R43, R6 ;  /* 0x000000062b2b7220 */ /* 0x000fe40000400000 */
[----:B------:R-:W4:Y:S04]  /*13df0*/  LDL.LU R6, [R1+0x434] ;  /* 0x0004340001067983 */ /* 0x000f280000300800 */
[----:B------:R-:W0:Y:S04]  /*13e00*/  S2R R79, SR_TID.X ;  /* 0x00000000004f7919 */ /* 0x000e280000002100 */
[----:B------:R-:W-:Y:S04]  /*13e10*/  STL.64 [R1+0xd58], R42 ;  /* 0x000d582a01007387 */ /* 0x000fe80000100a00 */
[----:B------:R-:W-:Y:S04]  /*13e20*/  STL.64 [R1+0xd50], R40 ;  /* 0x000d502801007387 */ /* 0x000fe80000100a00 */
[----:B------:R-:W4:Y:S04]  /*13e30*/  LDL.LU R12, [R1+0x420] ;  /* 0x00042000010c7983 */ /* 0x000f280000300800 */
[----:B------:R-:W4:Y:S04]  /*13e40*/  LDL.LU R3, [R1+0x424] ;  /* 0x0004240001037983 */ /* 0x000f280000300800 */
[----:B------:R-:W4:Y:S01]  /*13e50*/  LDL.LU R7, [R1+0x410] ;  /* 0x0004100001077983 */ /* 0x000f220000300800 */
[----:B0-----:R-:W-:-:S04]  /*13e60*/  LOP3.LUT R79, R79, 0x1c, RZ, 0xc0, !PT ;  /* 0x0000001c4f4f7812 */ /* 0x001fc800078ec0ff */
[----:B------:R-:W-:-:S05]  /*13e70*/  LEA.HI R79, R79, 0x50, RZ, 0x1e ;  /* 0x000000504f4f7811 */ /* 0x000fca00078ff0ff */
[----:B------:R-:W2:Y:S01]  /*13e80*/  LDS R45, [R79.X16+0x20000] ;  /* 0x020000004f2d7984 */ /* 0x000ea2000000c800 */
[----:B---3--:R-:W-:-:S03]  /*13e90*/  FADD R44, -R0, R78 ;  /* 0x0000004e002c7221 */ /* 0x008fc60000000100 */
[----:B------:R-:W3:Y:S01]  /*13ea0*/  LDL.LU R0, [R1+0x414] ;  /* 0x0004140001007983 */ /* 0x000ee20000300800 */
[----:B------:R-:W-:-:S04]  /*13eb0*/  FMUL R44, R44, 1.4426950216293334961 ;  /* 0x3fb8aa3b2c2c7820 */ /* 0x000fc80000400000 */
[----:B------:R-:W2:Y:S02]  /*13ec0*/  MUFU.EX2 R46, R44 ;  /* 0x0000002c002e7308 */ /* 0x000ea40000000800 */
[----:B--2---:R-:W-:-:S05]  /*13ed0*/  FFMA R28, R46, R28, R45 ;  /* 0x0000001c2e1c7223 */ /* 0x004fca000000002d */
[----:B------:R-:W-:Y:S04]  /*13ee0*/  STL [R1+0x5f0], R28 ;  /* 0x0005f01c01007387 */ /* 0x000fe80000100800 */
[----:B------:R-:W-:Y:S01]  /*13ef0*/  STL.64 [R1+0xdc0], R38 ;  /* 0x000dc02601007387 */ /* 0x000fe20000100a00 */
[----:B----4-:R-:W-:-:S05]  /*13f00*/  FMUL R36, R46, R13 ;  /* 0x0000000d2e247220 */ /* 0x010fca0000400000 */
[----:B------:R0:W-:Y:S01]  /*13f10*/  STL.64 [R1+0xdb8], R36 ;  /* 0x000db82401007387 */ /* 0x0001e20000100a00 */
[----:B------:R-:W-:-:S03]  /*13f20*/  FMUL R33, R46, R6 ;  /* 0x000000062e217220 */ /* 0x000fc60000400000 */
[----:B------:R-:W2:Y:S04]  /*13f30*/  LDL.LU R43, [R1+0x3b4] ;  /* 0x0003b400012b7983 */ /* 0x000ea80000300800 */
[----:B------:R-:W2:Y:S01]  /*13f40*/  LDL R6, [R1+0x3c4] ;  /* 0x0003c40001067983 */ /* 0x000ea20000100800 */
[----:B------:R-:W-:Y:S01]  /*13f50*/  F2FP.PACK_AB R79, R47, R48 ;  /* 0x000000302f4f723e */ /* 0x000fe200000000ff */
[----:B------:R-:W-:Y:S02]  /*13f60*/  FMUL R48, R46, R21 ;  /* 0x000000152e307220 */ /* 0x000fe40000400000 */
[----:B------:R-:W-:Y:S01]  /*13f70*/  FADD R44, -R80, R64 ;  /* 0x00000040502c7221 */ /* 0x000fe20000000100 */
[----:B------:R-:W-:Y:S01]  /*13f80*/  F2FP.PACK_AB R78, R49, R50 ;  /* 0x00000032314e723e */ /* 0x000fe200000000ff */
[----:B------:R-:W-:-:S02]  /*13f90*/  FMUL R21, R46, R3 ;  /* 0x000000032e157220 */ /* 0x000fc40000400000 */
[----:B------:R-:W4:Y:S01]  /*13fa0*/  LDL.LU R3, [R1+0x5ec] ;  /* 0x0005ec0001037983 */ /* 0x000f220000300800 */
[----:B------:R-:W-:-:S03]  /*13fb0*/  FMUL R32, R46, R7 ;  /* 0x000000072e207220 */ /* 0x000fc60000400000 */
[----:B0-----:R-:W4:Y:S01]  /*13fc0*/  LDL.LU R36, [R1+0x488] ;  /* 0x0004880001247983 */ /* 0x001f220000300800 */
[----:B------:R-:W-:-:S03]  /*13fd0*/  FMUL R64, R44, 1.4426950216293334961 ;  /* 0x3fb8aa3b2c407820 */ /* 0x000fc60000400000 */
[----:B------:R-:W4:Y:S01]  /*13fe0*/  LDL.LU R29, [R1+0x48c] ;  /* 0x00048c00011d7983 */ /* 0x000f220000300800 */
[----:B------:R-:W-:-:S03]  /*13ff0*/  FMUL R44, R46, R25 ;  /* 0x000000192e2c7220 */ /* 0x000fc60000400000 */
[----:B------:R-:W-:Y:S01]  /*14000*/  STL.64 [R1+0xdd0], R34 ;  /* 0x000dd02201007387 */ /* 0x000fe20000100a00 */
[----:B------:R-:W-:Y:S01]  /*14010*/  F2FP.PACK_AB R77, R51, R52 ;  /* 0x00000034334d723e */ /* 0x000fe200000000ff */
[C---:B------:R-:W-:Y:S02]  /*14020*/  FMUL R49, R46.reuse, R20 ;  /* 0x000000142e317220 */ /* 0x040fe40000400000 */
[----:B------:R-:W-:Y:S01]  /*14030*/  STL.64 [R1+0xdc8], R32 ;  /* 0x000dc82001007387 */ /* 0x000fe20000100a00 */
[----:B------:R-:W-:Y:S01]  /*14040*/  F2FP.PACK_AB R76, R53, R54 ;  /* 0x00000036354c723e */ /* 0x000fe200000000ff */
[C---:B------:R-:W-:Y:S02]  /*14050*/  FMUL R52, R46.reuse, R19 ;  /* 0x000000132e347220 */ /* 0x040fe40000400000 */
[----:B------:R-:W4:Y:S01]  /*14060*/  LDL.LU R28, [R1+0x478] ;  /* 0x00047800011c7983 */ /* 0x000f220000300800 */
[----:B------:R-:W-:Y:S01]  /*14070*/  F2FP.PACK_AB R75, R55, R56 ;  /* 0x00000038374b723e */ /* 0x000fe200000000ff */
[----:B------:R-:W-:-:S02]  /*14080*/  FMUL R53, R46, R18 ;  /* 0x000000122e357220 */ /* 0x000fc40000400000 */
[----:B------:R-:W4:Y:S01]  /*14090*/  LDL.LU R25, [R1+0x47c] ;  /* 0x00047c0001197983 */ /* 0x000f220000300800 */
[----:B------:R-:W-:-:S03]  /*140a0*/  FMUL R56, R46, R17 ;  /* 0x000000112e387220 */ /* 0x000fc60000400000 */
[----:B------:R-:W4:Y:S01]  /*140b0*/  LDL.LU R20, [R1+0x468] ;  /* 0x0004680001147983 */ /* 0x000f220000300800 */
[----:B------:R-:W-:-:S03]  /*140c0*/  FMUL R57, R46, R16 ;  /* 0x000000102e397220 */ /* 0x000fc60000400000 */
[----:B------:R-:W4:Y:S01]  /*140d0*/  LDL.LU R19, [R1+0x46c] ;  /* 0x00046c0001137983 */ /* 0x000f220000300800 */
[----:B------:R-:W-:-:S03]  /*140e0*/  FMUL R60, R46, R15 ;  /* 0x0000000f2e3c7220 */ /* 0x000fc60000400000 */
[----:B------:R-:W4:Y:S01]  /*140f0*/  LDL.LU R18, [R1+0x458] ;  /* 0x0004580001127983 */ /* 0x000f220000300800 */
[----:B------:R-:W-:-:S03]  /*14100*/  FMUL R61, R46, R14 ;  /* 0x0000000e2e3d7220 */ /* 0x000fc60000400000 */
[----:B------:R-:W4:Y:S04]  /*14110*/  LDL.LU R17, [R1+0x45c] ;  /* 0x00045c0001117983 */ /* 0x000f280000300800 */
[----:B------:R-:W4:Y:S04]  /*14120*/  LDL.LU R16, [R1+0x448] ;  /* 0x0004480001107983 */ /* 0x000f280000300800 */
[----:B------:R-:W4:Y:S04]  /*14130*/  LDL.LU R15, [R1+0x44c] ;  /* 0x00044c00010f7983 */ /* 0x000f280000300800 */
[----:B------:R-:W4:Y:S04]  /*14140*/  LDL.LU R14, [R1+0x438] ;  /* 0x00043800010e7983 */ /* 0x000f280000300800 */
[----:B------:R-:W4:Y:S04]  /*14150*/  LDL.LU R13, [R1+0x43c] ;  /* 0x00043c00010d7983 */ /* 0x000f280000300800 */
[----:B------:R-:W4:Y:S01]  /*14160*/  LDL.LU R7, [R1+0x428] ;  /* 0x0004280001077983 */ /* 0x000f220000300800 */
[----:B------:R-:W-:-:S02]  /*14170*/  LOP3.LUT R124, R124, 0x1c, RZ, 0xc0, !PT ;  /* 0x0000001c7c7c7812 */ /* 0x000fc400078ec0ff */
[----:B------:R-:W-:Y:S02]  /*14180*/  LEA.HI R2, R2, 0x60, RZ, 0x1e ;  /* 0x0000006002027811 */ /* 0x000fe400078ff0ff */
[----:B------:R-:W-:Y:S01]  /*14190*/  LEA.HI R124, R124, 0x58, RZ, 0x1e ;  /* 0x000000587c7c7811 */ /* 0x000fe200078ff0ff */
[C---:B------:R-:W-:Y:S02]  /*141a0*/  FMUL R45, R46.reuse, R24 ;  /* 0x000000182e2d7220 */ /* 0x040fe40000400000 */
[C---:B------:R-:W-:Y:S01]  /*141b0*/  FMUL R24, R46.reuse, R12 ;  /* 0x0000000c2e187220 */ /* 0x040fe20000400000 */
[----:B------:R-:W-:Y:S04]  /*141c0*/  LDS R80, [R2.X16+0x20000] ;  /* 0x0200000002507984 */ /* 0x000fe8000000c800 */
[----:B------:R3:W4:Y:S04]  /*141d0*/  LDS R47, [R124.X16+0x20000] ;  /* 0x020000007c2f7984 */ /* 0x000728000000c800 */
[----:B------:R-:W4:Y:S01]  /*141e0*/  LDL.LU R12, [R1+0x42c] ;  /* 0x00042c00010c7983 */ /* 0x000f220000300800 */
[----:B---3--:R-:W-:-:S03]  /*141f0*/  FMUL R124, R46, R0 ;  /* 0x000000002e7c7220 */ /* 0x008fc60000400000 */
[----:B------:R-:W3:Y:S04]  /*14200*/  LDL.LU R0, [R1+0x418] ;  /* 0x0004180001007983 */ /* 0x000ee80000300800 */
[----:B------:R-:W3:Y:S01]  /*14210*/  LDL.LU R2, [R1+0x41c] ;  /* 0x00041c0001027983 */ /* 0x000ee20000300800 */
[----:B--2---:R-:W-:-:S03]  /*14220*/  FADD R46, -R6, R43 ;  /* 0x0000002b062e7221 */ /* 0x004fc60000000100 */
[----:B------:R-:W2:Y:S01]  /*14230*/  LDL.LU R6, [R1+0x5e8] ;  /* 0x0005e80001067983 */ /* 0x000ea20000300800 */
[----:B------:R-:W4:Y:S01]  /*14240*/  MUFU.EX2 R64, R64 ;  /* 0x0000004000407308 */ /* 0x000f220000000800 */
[----:B------:R-:W-:Y:S02]  /*14250*/  FMUL R46, R46, 1.4426950216293334961 ;  /* 0x3fb8aa3b2e2e7820 */ /* 0x000fe40000400000 */
[----:B----4-:R-:W-:-:S05]  /*14260*/  FFMA R3, R64, R3, R47 ;  /* 0x0000000340037223 */ /* 0x010fca000000002f */
[----:B------:R0:W-:Y:S01]  /*14270*/  STL [R1+0x5ec], R3 ;  /* 0x0005ec0301007387 */ /* 0x0001e20000100800 */
[C---:B------:R-:W-:Y:S01]  /*14280*/  FMUL R54, R64.reuse, R20 ;  /* 0x0000001440367220 */ /* 0x040fe20000400000 */
[----:B0-----:R0:W2:Y:S01]  /*14290*/  MUFU.EX2 R3, R46 ;  /* 0x0000002e00037308 */ /* 0x0010a20000000800 */
[C---:B------:R-:W-:Y:S02]  /*142a0*/  FMUL R47, R64.reuse, R29 ;  /* 0x0000001d402f7220 */ /* 0x040fe40000400000 */
[C---:B------:R-:W-:Y:S02]  /*142b0*/  FMUL R50, R64.reuse, R28 ;  /* 0x0000001c40327220 */ /* 0x040fe40000400000 */
[C---:B------:R-:W-:Y:S02]  /*142c0*/  FMUL R51, R64.reuse, R25 ;  /* 0x0000001940337220 */ /* 0x040fe40000400000 */
[C---:B------:R-:W-:Y:S02]  /*142d0*/  FMUL R20, R64.reuse, R7 ;  /* 0x0000000740147220 */ /* 0x040fe40000400000 */
[----:B------:R-:W1:Y:S01]  /*142e0*/  S2R R7, SR_TID.X ;  /* 0x0000000000077919 */ /* 0x000e620000002100 */
[----:B0-----:R-:W-:-:S05]  /*142f0*/  FMUL R46, R64, R36 ;  /* 0x00000024402e7220 */ /* 0x001fca0000400000 */
[----:B------:R-:W-:Y:S04]  /*14300*/  STL.64 [R1+0xe10], R46 ;  /* 0x000e102e01007387 */ /* 0x000fe80000100a00 */
[----:B------:R0:W-:Y:S04]  /*14310*/  STL.64 [R1+0xe08], R44 ;  /* 0x000e082c01007387 */ /* 0x0001e80000100a00 */
[----:B------:R-:W-:Y:S01]  /*14320*/  STL.64 [R1+0xe20], R50 ;  /* 0x000e203201007387 */ /* 0x000fe20000100a00 */
[----:B-1----:R-:W-:-:S03]  /*14330*/  LOP3.LUT R7, R7, 0x1c, RZ, 0xc0, !PT ;  /* 0x0000001c07077812 */ /* 0x002fc600078ec0ff */
[----:B------:R-:W-:Y:S01]  /*14340*/  STL.64 [R1+0xe18], R48 ;  /* 0x000e183001007387 */ /* 0x000fe20000100a00 */
[----:B------:R-:W-:Y:S02]  /*14350*/  LEA.HI R7, R7, 0x68, RZ, 0x1e ;  /* 0x0000006807077811 */ /* 0x000fe400078ff0ff */
[----:B------:R-:W-:Y:S02]  /*14360*/  F2FP.PACK_AB R69, R69, R83 ;  /* 0x000000534545723e */ /* 0x000fe400000000ff */
[----:B------:R-:W-:Y:S01]  /*14370*/  F2FP.PACK_AB R73, R62, R63 ;  /* 0x0000003f3e49723e */ /* 0x000fe200000000ff */
[----:B------:R-:W-:Y:S01]  /*14380*/  FMUL R62, R64, R16 ;  /* 0x00000010403e7220 */ /* 0x000fe20000400000 */
[----:B------:R-:W-:Y:S01]  /*14390*/  F2FP.PACK_AB R74, R58, R59 ;  /* 0x0000003b3a4a723e */ /* 0x000fe200000000ff */
[C---:B------:R-:W-:Y:S02]  /*143a0*/  FMUL R59, R64.reuse, R17 ;  /* 0x00000011403b7220 */ /* 0x040fe40000400000 */
[----:B------:R-:W-:-:S02]  /*143b0*/  FMUL R58, R64, R18 ;  /* 0x00000012403a7220 */ /* 0x000fc40000400000 */
[C---:B------:R-:W-:Y:S02]  /*143c0*/  FMUL R55, R64.reuse, R19 ;  /* 0x0000001340377220 */ /* 0x040fe40000400000 */
[C---:B------:R-:W-:Y:S02]  /*143d0*/  FMUL R28, R64.reuse, R12 ;  /* 0x0000000c401c7220 */ /* 0x040fe40000400000 */
[C---:B------:R-:W-:Y:S02]  /*143e0*/  FMUL R25, R64.reuse, R13 ;  /* 0x0000000d40197220 */ /* 0x040fe40000400000 */
[C---:B------:R-:W-:Y:S02]  /*143f0*/  FMUL R29, R64.reuse, R14 ;  /* 0x0000000e401d7220 */ /* 0x040fe40000400000 */
[----:B------:R-:W-:Y:S02]  /*14400*/  FMUL R63, R64, R15 ;  /* 0x0000000f403f7220 */ /* 0x000fe40000400000 */
[----:B--2---:R-:W-:-:S05]  /*14410*/  FFMA R6, R3, R6, R80 ;  /* 0x0000000603067223 */ /* 0x004fca0000000050 */
[----:B------:R-:W-:Y:S04]  /*14420*/  STL [R1+0x5e8], R6 ;  /* 0x0005e80601007387 */ /* 0x000fe80000100800 */
[----:B------:R-:W1:Y:S04]  /*14430*/  LDS R6, [R7.X16+0x20000] ;  /* 0x0200000007067984 */ /* 0x000e68000000c800 */
[----:B0-----:R-:W2:Y:S04]  /*14440*/  LDL.LU R44, [R1+0x5a8] ;  /* 0x0005a800012c7983 */ /* 0x001ea80000300800 */
[----:B------:R-:W4:Y:S04]  /*14450*/  LDL.LU R45, [R1+0x5a4] ;  /* 0x0005a400012d7983 */ /* 0x000f280000300800 */
[----:B-1----:R0:W-:Y:S04]  /*14460*/  STL [R1+0x5b8], R6 ;  /* 0x0005b80601007387 */ /* 0x0021e80000100800 */
        /* <DEDUP_REMOVED lines=23> */
[----:B------:R-:W1:Y:S02]  /*145e0*/  S2R R7, SR_TID.X ;  /* 0x0000000000077919 */ /* 0x000e640000002100 */
[----:B-1----:R-:W-:-:S02]  /*145f0*/  LOP3.LUT R51, R7, 0x1c, RZ, 0xc0, !PT ;  /* 0x0000001c07337812 */ /* 0x002fc400078ec0ff */
[----:B0-----:R-:W-:Y:S02]  /*14600*/  LOP3.LUT R6, R7, 0xff, RZ, 0xc0, !PT ;  /* 0x000000ff07067812 */ /* 0x001fe400078ec0ff */
[----:B------:R-:W-:Y:S02]  /*14610*/  SHF.R.U32.HI R7, RZ, 0x2, R7 ;  /* 0x00000002ff077819 */ /* 0x000fe40000011607 */
[C---:B------:R-:W-:Y:S02]  /*14620*/  LEA.HI R50, R51.reuse, 0x70, RZ, 0x1e ;  /* 0x0000007033327811 */ /* 0x040fe400078ff0ff */
[----:B------:R-:W-:Y:S02]  /*14630*/  LEA.HI R51, R51, 0x78, RZ, 0x1e ;  /* 0x0000007833337811 */ /* 0x000fe400078ff0ff */
[----:B------:R-:W-:Y:S01]  /*14640*/  SHF.L.U32 R6, R6, 0x1, RZ ;  /* 0x0000000106067819 */ /* 0x000fe200000006ff */
[----:B------:R-:W0:Y:S03]  /*14650*/  LDS R48, [R50.X16+0x20000] ;  /* 0x0200000032307984 */ /* 0x000e26000000c800 */
[----:B------:R-:W-:-:S02]  /*14660*/  LOP3.LUT R6, R6, 0x30, R7, 0x78, !PT ;  /* 0x0000003006067812 */ /* 0x000fc400078e7807 */
[----:B------:R-:W1:Y:S04]  /*14670*/  LDS R7, [R51.X16+0x20000] ;  /* 0x0200000033077984 */ /* 0x000e68000000c800 */
[----:B------:R-:W-:Y:S06]  /*14680*/  BAR.SYNC.DEFER_BLOCKING 0x0 ;  /* 0x0000000000007b1d */ /* 0x000fec0000010000 */
[----:B0-----:R-:W-:Y:S04]  /*14690*/  STL [R1+0x5b4], R48 ;  /* 0x0005b43001007387 */ /* 0x001fe80000100800 */
[----:B-1----:R-:W-:Y:S04]  /*146a0*/  STL [R1+0x5b0], R7 ;  /* 0x0005b00701007387 */ /* 0x002fe80000100800 */
[----:B--2---:R-:W-:Y:S04]  /*146b0*/  STS.U16 [R6+0x20000], R44 ;  /* 0x0200002c06007388 */ /* 0x004fe80000000400 */
[----:B----4-:R-:W-:Y:S04]  /*146c0*/  STS.U16 [R6+0x20200], R45 ;  /* 0x0202002d06007388 */ /* 0x010fe80000000400 */
[----:B---3--:R-:W-:Y:S04]  /*146d0*/  STS.U16 [R6+0x20400], R46 ;  /* 0x0204002e06007388 */ /* 0x008fe80000000400 */
        /* <DEDUP_REMOVED lines=23> */
[----:B------:R1:W-:Y:S04]  /*14850*/  STS.U16 [R6+0x23400], R108 ;  /* 0x0234006c06007388 */ /* 0x0003e80000000400 */
[----:B------:R2:W-:Y:S04]  /*14860*/  STS.U16 [R6+0x23600], R110 ;  /* 0x0236006e06007388 */ /* 0x0005e80000000400 */
[----:B------:R3:W-:Y:S04]  /*14870*/  STS.U16 [R6+0x23800], R109 ;  /* 0x0238006d06007388 */ /* 0x0007e80000000400 */
[----:B------:R-:W-:Y:S04]  /*14880*/  STS.U16 [R6+0x23a00], R123 ;  /* 0x023a007b06007388 */ /* 0x000fe80000000400 */
[----:B------:R-:W-:Y:S04]  /*14890*/  STS.U16 [R6+0x23c00], R122 ;  /* 0x023c007a06007388 */ /* 0x000fe80000000400 */
[----:B------:R-:W-:Y:S04]  /*148a0*/  STS.U16 [R6+0x23e00], R121 ;  /* 0x023e007906007388 */ /* 0x000fe80000000400 */
[----:B------:R-:W-:Y:S04]  /*148b0*/  STS.U16 [R6+0x24000], R120 ;  /* 0x0240007806007388 */ /* 0x000fe80000000400 */
[----:B0-----:R-:W4:Y:S04]  /*148c0*/  LDL.LU R111, [R1+0xe50] ;  /* 0x000e5000016f7983 */ /* 0x001f280000300800 */
[----:B------:R-:W-:Y:S04]  /*148d0*/  STS.U16 [R6+0x24200], R119 ;  /* 0x0242007706007388 */ /* 0x000fe80000000400 */
[----:B-1----:R-:W4:Y:S04]  /*148e0*/  LDL.LU R108, [R1+0xe4c] ;  /* 0x000e4c00016c7983 */ /* 0x002f280000300800 */
[----:B------:R-:W-:Y:S04]  /*148f0*/  STS.U16 [R6+0x24400], R118 ;  /* 0x0244007606007388 */ /* 0x000fe80000000400 */
[----:B--2---:R-:W2:Y:S04]  /*14900*/  LDL.LU R110, [R1+0xe48] ;  /* 0x000e4800016e7983 */ /* 0x004ea80000300800 */
[----:B------:R-:W-:Y:S04]  /*14910*/  STS.U16 [R6+0x24600], R117 ;  /* 0x0246007506007388 */ /* 0x000fe80000000400 */
[----:B---3--:R-:W3:Y:S04]  /*14920*/  LDL.LU R109, [R1+0xe44] ;  /* 0x000e4400016d7983 */ /* 0x008ee80000300800 */
[----:B------:R0:W-:Y:S04]  /*14930*/  STS.U16 [R6+0x24800], R5 ;  /* 0x0248000506007388 */ /* 0x0001e80000000400 */
[----:B0-----:R-:W2:Y:S04]  /*14940*/  LDL R5, [R1+0x3dc] ;  /* 0x0003dc0001057983 */ /* 0x001ea80000100800 */
        /* <DEDUP_REMOVED lines=10> */
[----:B0-----:R-:W3:Y:S04]  /*149f0*/  LDL R4, [R1+0x5ac] ;  /* 0x0005ac0001047983 */ /* 0x001ee80000100800 */
[----:B------:R0:W-:Y:S04]  /*14a00*/  STS.U16 [R6+0x25e00], R125 ;  /* 0x025e007d06007388 */ /* 0x0001e80000000400 */
        /* <DEDUP_REMOVED lines=15> */
[----:B------:R-:W-:-:S03]  /*14b00*/  F2FP.PACK_AB R72, R65, R66 ;  /* 0x000000424148723e */ /* 0x000fc600000000ff */
[----:B------:R-:W-:Y:S01]  /*14b10*/  STS.U16 [R6+0x27e00], R81 ;  /* 0x027e005106007388 */ /* 0x000fe20000000400 */
[----:B------:R-:W-:Y:S02]  /*14b20*/  F2FP.PACK_AB R71, R67, R71 ;  /* 0x000000474347723e */ /* 0x000fe400000000ff */
[----:B------:R-:W-:Y:S01]  /*14b30*/  F2FP.PACK_AB R70, R70, R68 ;  /* 0x000000444646723e */ /* 0x000fe200000000ff */
[----:B------:R-:W-:Y:S01]  /*14b40*/  FMUL R0, R64, R0 ;  /* 0x0000000040007220 */ /* 0x000fe20000400000 */
[----:B------:R-:W-:Y:S01]  /*14b50*/  F2FP.PACK_AB R68, R88, R91 ;  /* 0x0000005b5844723e */ /* 0x000fe200000000ff */
[----:B------:R-:W-:Y:S01]  /*14b60*/  FMUL R2, R64, R2 ;  /* 0x0000000240027220 */ /* 0x000fe20000400000 */
[----:B------:R-:W-:Y:S01]  /*14b70*/  F2FP.PACK_AB R67, R92, R93 ;  /* 0x0000005d5c43723e */ /* 0x000fe200000000ff */
[----:B0-----:R-:W4:Y:S01]  /*14b80*/  LDL R125, [R1+0x590] ;  /* 0x00059000017d7983 */ /* 0x001f220000100800 */
[----:B------:R-:W-:Y:S02]  /*14b90*/  F2FP.PACK_AB R66, R94, R95 ;  /* 0x0000005f5e42723e */ /* 0x000fe400000000ff */
[----:B------:R-:W-:-:S02]  /*14ba0*/  F2FP.PACK_AB R65, R96, R97 ;  /* 0x000000616041723e */ /* 0x000fc400000000ff */
[----:B------:R-:W-:Y:S01]  /*14bb0*/  F2FP.PACK_AB R64, R98, R99 ;  /* 0x000000636240723e */ /* 0x000fe200000000ff */
[----:B--2---:R-:W-:Y:S04]  /*14bc0*/  STS [R5+0x28000], R79 ;  /* 0x0280004f05007388 */ /* 0x004fe80000000800 */
[----:B------:R-:W-:Y:S04]  /*14bd0*/  STS [R5+0x28200], R78 ;  /* 0x0282004e05007388 */ /* 0x000fe80000000800 */
        /* <DEDUP_REMOVED lines=14> */
[----:B------:R-:W-:Y:S06]  /*14cc0*/  BAR.SYNC.DEFER_BLOCKING 0x0 ;  /* 0x0000000000007b1d */ /* 0x000fec0000010000 */
[----:B---3--:R-:W0:Y:S04]  /*14cd0*/  LDSM.16.M88.4 R68, [R4+0x20000] ;  /* 0x020000000444783b */ /* 0x008e280000000200 */
[----:B------:R-:W1:Y:S04]  /*14ce0*/  LDSM.16.M88.4 R72, [R4+0x21000] ;  /* 0x021000000448783b */ /* 0x000e680000000200 */
[----:B------:R-:W2:Y:S04]  /*14cf0*/  LDSM.16.M88.4 R76, [R4+0x22000] ;  /* 0x02200000044c783b */ /* 0x000ea80000000200 */
[----:B------:R-:W3:Y:S04]  /*14d00*/  LDSM.16.M88.4 R80, [R4+0x23000] ;  /* 0x023000000450783b */ /* 0x000ee80000000200 */
[----:B------:R-:W2:Y:S04]  /*14d10*/  LDSM.16.M88.4 R84, [R4+0x24000] ;  /* 0x024000000454783b */ /* 0x000ea80000000200 */
[----:B------:R-:W3:Y:S04]  /*14d20*/  LDSM.16.M88.4 R88, [R4+0x25000] ;  /* 0x025000000458783b */ /* 0x000ee80000000200 */
[----:B------:R-:W3:Y:S01]  /*14d30*/  LDSM.16.M88.4 R92, [R4+0x26000] ;  /* 0x02600000045c783b */ /* 0x000ee20000000200 */
[----:B----4-:R-:W-:-:S02]  /*14d40*/  IMAD.MOV.U32 R10, RZ, RZ, R108 ;  /* 0x000000ffff0a7224 */ /* 0x010fc400078e006c */
[----:B------:R-:W-:Y:S01]  /*14d50*/  IMAD.MOV.U32 R11, RZ, RZ, R111 ;  /* 0x000000ffff0b7224 */ /* 0x000fe200078e006f */
[----:B------:R-:W-:Y:S01]  /*14d60*/  MOV R15, R110 ;  /* 0x0000006e000f7202 */ /* 0x000fe20000000f00 */
[----:B------:R-:W-:Y:S01]  /*14d70*/  IMAD.MOV.U32 R19, RZ, RZ, R109 ;  /* 0x000000ffff137224 */ /* 0x000fe200078e006d */
[----:B------:R4:W-:Y:S04]  /*14d80*/  LDSM.16.M88.4 R96, [R4+0x27000] ;  /* 0x027000000460783b */ /* 0x0009e80000000200 */
[----:B------:R-:W4:Y:S04]  /*14d90*/  LDSM.16.M88.4 R64, [R125+0x28000] ;  /* 0x028000007d40783b */ /* 0x000f280000000200 */
[----:B0-----:R-:W-:Y:S04]  /*14da0*/  STL [R1+0xcc4], R70 ;  /* 0x000cc44601007387 */ /* 0x001fe80000100800 */
[----:B------:R-:W-:Y:S04]  /*14db0*/  STL [R1+0xcc0], R71 ;  /* 0x000cc04701007387 */ /* 0x000fe80000100800 */
[----:B-1----:R-:W-:Y:S04]  /*14dc0*/  STL [R1+0xccc], R74 ;  /* 0x000ccc4a01007387 */ /* 0x002fe80000100800 */
[----:B------:R-:W-:Y:S04]  /*14dd0*/  STL [R1+0xcc8], R75 ;  /* 0x000cc84b01007387 */ /* 0x000fe80000100800 */
[----:B--2---:R0:W-:Y:S04]  /*14de0*/  STL [R1+0xcd4], R78 ;  /* 0x000cd44e01007387 */ /* 0x0041e80000100800 */
[----:B------:R1:W-:Y:S04]  /*14df0*/  STL [R1+0xcd0], R79 ;  /* 0x000cd04f01007387 */ /* 0x0003e80000100800 */
[----:B---3--:R2:W-:Y:S04]  /*14e00*/  STL [R1+0xcdc], R82 ;  /* 0x000cdc5201007387 */ /* 0x0085e80000100800 */
[----:B------:R3:W-:Y:S04]  /*14e10*/  STL [R1+0xcd8], R83 ;  /* 0x000cd85301007387 */ /* 0x0007e80000100800 */
[----:B------:R-:W-:Y:S04]  /*14e20*/  STL [R1+0xca4], R86 ;  /* 0x000ca45601007387 */ /* 0x000fe80000100800 */
[----:B------:R-:W-:Y:S04]  /*14e30*/  STL [R1+0xca0], R87 ;  /* 0x000ca05701007387 */ /* 0x000fe80000100800 */
[----:B------:R-:W-:Y:S04]  /*14e40*/  STL [R1+0xca8], R90 ;  /* 0x000ca85a01007387 */ /* 0x000fe80000100800 */
[----:B------:R-:W-:Y:S04]  /*14e50*/  STL [R1+0xc9c], R91 ;  /* 0x000c9c5b01007387 */ /* 0x000fe80000100800 */
[----:B------:R-:W-:Y:S04]  /*14e60*/  STL [R1+0xc98], R94 ;  /* 0x000c985e01007387 */ /* 0x000fe80000100800 */
[----:B------:R-:W-:Y:S04]  /*14e70*/  STL [R1+0xc94], R95 ;  /* 0x000c945f01007387 */ /* 0x000fe80000100800 */
[----:B------:R-:W2:Y:S04]  /*14e80*/  LDL.LU R8, [R1+0x30] ;  /* 0x0000300001087983 */ /* 0x000ea80000300800 */
[----:B------:R-:W2:Y:S04]  /*14e90*/  LDL.LU R9, [R1+0x34] ;  /* 0x0000340001097983 */ /* 0x000ea80000300800 */
[----:B------:R-:W2:Y:S04]  /*14ea0*/  LDL.LU R108, [R1+0xe40] ;  /* 0x000e4000016c7983 */ /* 0x000ea80000300800 */
[----:B------:R-:W3:Y:S04]  /*14eb0*/  LDL.LU R111, [R1+0xe3c] ;  /* 0x000e3c00016f7983 */ /* 0x000ee80000300800 */
[----:B------:R-:W4:Y:S04]  /*14ec0*/  LDL.LU R12, [R1+0xd0] ;  /* 0x0000d000010c7983 */ /* 0x000f280000300800 */
[----:B------:R-:W4:Y:S04]  /*14ed0*/  LDL.LU R13, [R1+0xd4] ;  /* 0x0000d400010d7983 */ /* 0x000f280000300800 */
[----:B------:R-:W4:Y:S04]  /*14ee0*/  LDL.LU R14, [R1+0xd8] ;  /* 0x0000d800010e7983 */ /* 0x000f280000300800 */
[----:B------:R-:W4:Y:S04]  /*14ef0*/  LDL.LU R110, [R1+0xe38] ;  /* 0x000e3800016e7983 */ /* 0x000f280000300800 */
[----:B------:R-:W4:Y:S04]  /*14f00*/  LDL.LU R16, [R1+0xe0] ;  /* 0x0000e00001107983 */ /* 0x000f280000300800 */
[----:B------:R-:W4:Y:S04]  /*14f10*/  LDL.LU R17, [R1+0xe4] ;  /* 0x0000e40001117983 */ /* 0x000f280000300800 */
[----:B------:R-:W0:Y:S04]  /*14f20*/  LDSM.16.M88.4 R100, [R125+0x28400] ;  /* 0x028400007d64783b */ /* 0x000e280000000200 */
[----:B------:R-:W0:Y:S01]  /*14f30*/  LDSM.16.M88.4 R104, [R125+0x28800] ;  /* 0x028800007d68783b */ /* 0x000e220000000200 */
[----:B--2---:R-:W-:-:S03]  /*14f40*/  IMAD.MOV.U32 R18, RZ, RZ, R108 ;  /* 0x000000ffff127224 */ /* 0x004fc600078e006c */
[----:B------:R-:W2:Y:S04]  /*14f50*/  LDL.LU R108, [R1+0xe34] ;  /* 0x000e3400016c7983 */ /* 0x000ea80000300800 */
[----:B------:R-:W2:Y:S01]  /*14f60*/  LDL.LU R109, [R1+0xe30] ;  /* 0x000e3000016d7983 */ /* 0x000ea20000300800 */
[----:B---3--:R-:W-:-:S03]  /*14f70*/  IMAD.MOV.U32 R43, RZ, RZ, R111 ;  /* 0x000000ffff2b7224 */ /* 0x008fc600078e006f */
[----:B------:R-:W3:Y:S04]  /*14f80*/  LDL.LU R40, [R1+0xf0] ;  /* 0x0000f00001287983 */ /* 0x000ee80000300800 */
[----:B------:R-:W3:Y:S01]  /*14f90*/  LDL.LU R41, [R1+0xf4] ;  /* 0x0000f40001297983 */ /* 0x000ee20000300800 */
[----:B----4-:R-:W-:-:S03]  /*14fa0*/  MOV R42, R110 ;  /* 0x0000006e002a7202 */ /* 0x010fc60000000f00 */
[----:B------:R-:W4:Y:S04]  /*14fb0*/  LDL.LU R110, [R1+0xe2c] ;  /* 0x000e2c00016e7983 */ /* 0x000f280000300800 */
        /* <DEDUP_REMOVED lines=16> */
[----:B------:R-:W3:Y:S01]  /*150c0*/  LDL.LU R115, [R1+0x18c] ;  /* 0x00018c0001737983 */ /* 0x000ee20000300800 */
[----:B--2---:R-:W-:-:S03]  /*150d0*/  IMAD.MOV.U32 R123, RZ, RZ, R108 ;  /* 0x000000ffff7b7224 */ /* 0x004fc600078e006c */
[----:B------:R-:W2:Y:S01]  /*150e0*/  LDL.LU R108, [R1+0x150] ;  /* 0x00015000016c7983 */ /* 0x000ea20000300800 */
[----:B------:R-:W-:-:S03]  /*150f0*/  IMAD.MOV.U32 R122, RZ, RZ, R109 ;  /* 0x000000ffff7a7224 */ /* 0x000fc600078e006d */
[----:B------:R-:W2:Y:S01]  /*15100*/  LDL.LU R109, [R1+0x154] ;  /* 0x00015400016d7983 */ /* 0x000ea20000300800 */
[----:B----4-:R-:W-:-:S03]  /*15110*/  MOV R121, R110 ;  /* 0x0000006e00797202 */ /* 0x010fc60000000f00 */
[----:B------:R-:W2:Y:S01]  /*15120*/  LDL.LU R110, [R1+0x158] ;  /* 0x00015800016e7983 */ /* 0x000ea20000300800 */
[----:B---3--:R-:W-:-:S03]  /*15130*/  IMAD.MOV.U32 R120, RZ, RZ, R111 ;  /* 0x000000ffff787224 */ /* 0x008fc600078e006f */
[----:B------:R-:W2:Y:S04]  /*15140*/  LDL.LU R111, [R1+0x15c] ;  /* 0x00015c00016f7983 */ /* 0x000ea80000300800 */
[----:B------:R-:W3:Y:S04]  /*15150*/  LDL.LU R32, [R1+0x140] ;  /* 0x0001400001207983 */ /* 0x000ee80000300800 */
[----:B------:R-:W3:Y:S04]  /*15160*/  LDL.LU R33, [R1+0x144] ;  /* 0x0001440001217983 */ /* 0x000ee80000300800 */
[----:B------:R-:W3:Y:S01]  /*15170*/  LDL.LU R34, [R1+0x148] ;  /* 0x0001480001227983 */ /* 0x000ee20000300800 */
[C---:B------:R-:W-:Y:S03]  /*15180*/  HMMA.16816.F32 R44, R64.reuse, R72, R44 ;  /* 0x00000048402c723c */ /* 0x040fe6000000182c */
[----:B------:R-:W3:Y:S04]  /*15190*/  LDL.LU R35, [R1+0x14c] ;  /* 0x00014c0001237983 */ /* 0x000ee80000300800 */
[----:B------:R-:W4:Y:S04]  /*151a0*/  LDL.LU R116, [R1+0x120] ;  /* 0x0001200001747983 */ /* 0x000f280000300800 */
[----:B------:R-:W4:Y:S04]  /*151b0*/  LDL.LU R117, [R1+0x124] ;  /* 0x0001240001757983 */ /* 0x000f280000300800 */
[----:B------:R-:W4:Y:S01]  /*151c0*/  LDL.LU R118, [R1+0x128] ;  /* 0x0001280001767983 */ /* 0x000f220000300800 */
[C---:B------:R-:W-:Y:S03]  /*151d0*/  HMMA.16816.F32 R48, R64.reuse, R68, R48 ;  /* 0x000000444030723c */ /* 0x040fe60000001830 */
[----:B------:R-:W4:Y:S04]  /*151e0*/  LDL.LU R119, [R1+0x12c] ;  /* 0x00012c0001777983 */ /* 0x000f280000300800 */
[----:B------:R-:W3:Y:S04]  /*151f0*/  LDL.LU R36, [R1+0x130] ;  /* 0x0001300001247983 */ /* 0x000ee80000300800 */
[----:B------:R-:W3:Y:S04]  /*15200*/  LDL.LU R37, [R1+0x134] ;  /* 0x0001340001257983 */ /* 0x000ee80000300800 */
[----:B------:R-:W3:Y:S04]  /*15210*/  LDL.LU R38, [R1+0x138] ;  /* 0x0001380001267983 */ /* 0x000ee80000300800 */
[----:B------:R-:W3:Y:S01]  /*15220*/  LDL.LU R39, [R1+0x13c] ;  /* 0x00013c0001277983 */ /* 0x000ee20000300800 */
[----:B------:R-:W-:Y:S03]  /*15230*/  HMMA.16816.F32 R112, R64, R76, R112 ;  /* 0x0000004c4070723c */ /* 0x000fe60000001870 */
[----:B------:R-:W-:Y:S04]  /*15240*/  STL [R1+0xcac], R98 ;  /* 0x000cac6201007387 */ /* 0x000fe80000100800 */
[----:B------:R-:W-:Y:S01]  /*15250*/  STL [R1+0xc90], R99 ;  /* 0x000c906301007387 */ /* 0x000fe20000100800 */
[----:B0-----:R-:W-:-:S03]  /*15260*/  IMAD.MOV.U32 R78, RZ, RZ, R46 ;  /* 0x000000ffff4e7224 */ /* 0x001fc600078e002e */
[----:B------:R-:W-:Y:S01]  /*15270*/  STL.64 [R1+0x3a0], R48 ;  /* 0x0003a03001007387 */ /* 0x000fe20000100a00 */
[----:B-1----:R-:W-:-:S03]  /*15280*/  MOV R79, R47 ;  /* 0x0000002f004f7202 */ /* 0x002fc60000000f00 */
[----:B------:R0:W-:Y:S01]  /*15290*/  STL.64 [R1+0x3a8], R50 ;  /* 0x0003a83201007387 */ /* 0x0001e20000100a00 */
[----:B------:R-:W-:Y:S01]  /*152a0*/  MOV R82, R44 ;  /* 0x0000002c00527202 */ /* 0x000fe20000000f00 */
[----:B------:R-:W-:Y:S02]  /*152b0*/  IMAD.MOV.U32 R83, RZ, RZ, R45 ;  /* 0x000000ffff537224 */ /* 0x000fe400078e002d */
[----:B0-----:R-:W3:Y:S04]  /*152c0*/  LDL.LU.64 R50, [R1+0xe20] ;  /* 0x000e200001327983 */ /* 0x001ee80000300a00 */
[----:B------:R-:W3:Y:S04]  /*152d0*/  LDL.LU.64 R48, [R1+0xe18] ;  /* 0x000e180001307983 */ /* 0x000ee80000300a00 */
[----:B------:R-:W3:Y:S04]  /*152e0*/  LDL.LU.64 R46, [R1+0xe10] ;  /* 0x000e1000012e7983 */ /* 0x000ee80000300a00 */
[----:B------:R-:W3:Y:S04]  /*152f0*/  LDL.LU.64 R44, [R1+0xe08] ;  /* 0x000e0800012c7983 */ /* 0x000ee80000300a00 */
[----:B------:R-:W-:Y:S04]  /*15300*/  STL.64 [R1+0x380], R112 ;  /* 0x0003807001007387 */ /* 0x000fe80000100a00 */
[----:B------:R0:W-:Y:S04]  /*15310*/  STL.64 [R1+0x388], R114 ;  /* 0x0003887201007387 */ /* 0x0001e80000100a00 */
[----:B0-----:R-:W3:Y:S04]  /*15320*/  LDL.LU.64 R114, [R1+0xe00] ;  /* 0x000e000001727983 */ /* 0x001ee80000300a00 */
[----:B------:R-:W4:Y:S01]  /*15330*/  LDL.LU.64 R112, [R1+0xdf8] ;  /* 0x000df80001707983 */ /* 0x000f220000300a00 */
[C---:B------:R-:W-:Y:S11]  /*15340*/  HMMA.16816.F32 R4, R64.reuse, R80, R4 ;  /* 0x000000504004723c */ /* 0x040ff60000001804 */
[----:B------:R-:W-:Y:S11]  /*15350*/  @!UPT UIADD3 URZ, URZ, URZ, URZ ;  /* 0x0000003f3f3ff290 */ /* 0x000ff6000fffe03f */
[----:B------:R-:W-:Y:S02]  /*15360*/  @!UPT UIADD3 URZ, URZ, URZ, URZ ;  /* 0x0000003f3f3ff290 */ /* 0x000fe4000fffe03f */
[----:B------:R-:W-:Y:S01]  /*15370*/  IMAD.MOV.U32 R74, RZ, RZ, R4 ;  /* 0x000000ffff4a7224 */ /* 0x000fe200078e0004 */
[----:B------:R-:W-:Y:S01]  /*15380*/  MOV R70, R6 ;  /* 0x0000000600467202 */ /* 0x000fe20000000f00 */
[----:B------:R-:W-:Y:S02]  /*15390*/  IMAD.MOV.U32 R75, RZ, RZ, R5 ;  /* 0x000000ffff4b7224 */ /* 0x000fe400078e0005 */
[----:B------:R-:W-:Y:S01]  /*153a0*/  IMAD.MOV.U32 R71, RZ, RZ, R7 ;  /* 0x000000ffff477224 */ /* 0x000fe200078e0007 */
[----:B--2---:R-:W-:Y:S01]  /*153b0*/  HMMA.16816.F32 R108, R64, R84, R108 ;  /* 0x00000054406c723c */ /* 0x004fe2000000186c */
[----:B---3--:R-:W-:Y:S02]  /*153c0*/  IMAD.MOV.U32 R4, RZ, RZ, R114 ;  /* 0x000000ffff047224 */ /* 0x008fe400078e0072 */
[----:B------:R-:W2:Y:S01]  /*153d0*/  LDL.LU R114, [R1+0xdf0] ;  /* 0x000df00001727983 */ /* 0x000ea20000300800 */
[----:B----4-:R-:W-:Y:S01]  /*153e0*/  MOV R5, R113 ;  /* 0x0000007100057202 */ /* 0x010fe20000000f00 */
[----:B------:R-:W-:-:S02]  /*153f0*/  IMAD.MOV.U32 R6, RZ, RZ, R112 ;  /* 0x000000ffff067224 */ /* 0x000fc400078e0070 */
[----:B------:R-:W2:Y:S04]  /*15400*/  LDL.LU R113, [R1+0xdec] ;  /* 0x000dec0001717983 */ /* 0x000ea80000300800 */
[----:B------:R-:W2:Y:S04]  /*15410*/  LDL.LU R112, [R1+0xde8] ;  /* 0x000de80001707983 */ /* 0x000ea80000300800 */
[----:B------:R-:W3:Y:S08]  /*15420*/  LDL.LU R7, [R1+0x2c] ;  /* 0x00002c0001077983 */ /* 0x000ef00000300800 */
[----:B------:R-:W-:Y:S04]  /*15430*/  STL.64 [R1+0x360], R108 ;  /* 0x0003606c01007387 */ /* 0x000fe80000100a00 */
[----:B------:R0:W-:Y:S04]  /*15440*/  STL.64 [R1+0x368], R110 ;  /* 0x0003686e01007387 */ /* 0x0001e80000100a00 */
[----:B0-----:R-:W4:Y:S04]  /*15450*/  LDL.LU.64 R110, [R1+0xde0] ;  /* 0x000de000016e7983 */ /* 0x001f280000300a00 */
[----:B------:R-:W4:Y:S01]  /*15460*/  LDL.LU.64 R108, [R1+0xdd8] ;  /* 0x000dd800016c7983 */ /* 0x000f220000300a00 */
[C---:B------:R-:W-:Y:S08]  /*15470*/  HMMA.16816.F32 R36, R100.reuse, R68, R36 ;  /* 0x000000446424723c */ /* 0x040ff00000001824 */
[C---:B------:R-:W-:Y:S08]  /*15480*/  HMMA.16816.F32 R116, R100.reuse, R72, R116 ;  /* 0x000000486474723c */ /* 0x040ff00000001874 */
[----:B------:R-:W-:Y:S08]  /*15490*/  HMMA.16816.F32 R120, R100, R76, R120 ;  /* 0x0000004c6478723c */ /* 0x000ff00000001878 */
[C---:B--2---:R-:W-:Y:S08]  /*154a0*/  HMMA.16816.F32 R112, R64.reuse, R92, R112 ;  /* 0x0000005c4070723c */ /* 0x044ff00000001870 */
[C---:B----4-:R-:W-:Y:S08]  /*154b0*/  HMMA.16816.F32 R108, R64.reuse, R88, R108 ;  /* 0x00000058406c723c */ /* 0x050ff0000000186c */
[----:B------:R-:W-:Y:S11]  /*154c0*/  HMMA.16816.F32 R64, R64, R96, R32 ;  /* 0x000000604040723c */ /* 0x000ff60000001820 */
[----:B------:R-:W-:Y:S04]  /*154d0*/  @!UPT UIADD3 URZ, URZ, URZ, URZ ;  /* 0x0000003f3f3ff290 */ /* 0x000fe8000fffe03f */
[----:B------:R-:W-:Y:S04]  /*154e0*/  STL.64 [R1+0x350], R108 ;  /* 0x0003506c01007387 */ /* 0x000fe80000100a00 */
[----:B------:R-:W-:Y:S04]  /*154f0*/  STL.64 [R1+0x358], R110 ;  /* 0x0003586e01007387 */ /* 0x000fe80000100a00 */
[----:B------:R-:W-:Y:S04]  /*15500*/  STL.64 [R1+0x340], R112 ;  /* 0x0003407001007387 */ /* 0x000fe80000100a00 */
[----:B------:R-:W-:Y:S04]  /*15510*/  STL.64 [R1+0x348], R114 ;  /* 0x0003487201007387 */ /* 0x000fe80000100a00 */
[----:B------:R-:W2:Y:S04]  /*15520*/  LDL.LU.64 R34, [R1+0xdd0] ;  /* 0x000dd00001227983 */ /* 0x000ea80000300a00 */
[----:B------:R-:W4:Y:S04]  /*15530*/  LDL.LU.64 R32, [R1+0xdc8] ;  /* 0x000dc80001207983 */ /* 0x000f280000300a00 */
[----:B------:R0:W-:Y:S04]  /*15540*/  STL.64 [R1+0x330], R64 ;  /* 0x0003304001007387 */ /* 0x0001e80000100a00 */
[----:B------:R1:W-:Y:S01]  /*15550*/  STL.64 [R1+0x338], R66 ;  /* 0x0003384201007387 */ /* 0x0003e20000100a00 */
[C---:B------:R-:W-:Y:S03]  /*15560*/  HMMA.16816.F32 R40, R100.reuse, R84, R40 ;  /* 0x000000546428723c */ /* 0x040fe60000001828 */
[----:B------:R-:W2:Y:S04]  /*15570*/  LDSM.16.M88.4 R108, [R125+0x28c00] ;  /* 0x028c00007d6c783b */ /* 0x000ea80000000200 */
[----:B0-----:R-:W2:Y:S04]  /*15580*/  LDL.LU R64, [R1+0x100] ;  /* 0x0001000001407983 */ /* 0x001ea80000300800 */
[----:B------:R-:W2:Y:S04]  /*15590*/  LDL.LU R65, [R1+0x104] ;  /* 0x0001040001417983 */ /* 0x000ea80000300800 */
[----:B-1----:R-:W2:Y:S04]  /*155a0*/  LDL.LU R66, [R1+0x108] ;  /* 0x0001080001427983 */ /* 0x002ea80000300800 */
[----:B------:R-:W2:Y:S04]  /*155b0*/  LDL.LU R67, [R1+0x10c] ;  /* 0x00010c0001437983 */ /* 0x000ea80000300800 */
[----:B------:R-:W-:Y:S04]  /*155c0*/  STL.64 [R1+0x320], R36 ;  /* 0x0003202401007387 */ /* 0x000fe80000100a00 */
[----:B------:R0:W-:Y:S01]  /*155d0*/  STL.64 [R1+0x328], R38 ;  /* 0x0003282601007387 */ /* 0x0001e20000100a00 */
[C---:B------:R-:W-:Y:S03]  /*155e0*/  HMMA.16816.F32 R16, R100.reuse, R88, R16 ;  /* 0x000000586410723c */ /* 0x040fe60000001810 */
[----:B------:R-:W1:Y:S04]  /*155f0*/  LDSM.16.M88.4 R112, [R125+0x29000] ;  /* 0x029000007d70783b */ /* 0x000e680000000200 */
[----:B0-----:R-:W4:Y:S04]  /*15600*/  LDL.LU.64 R38, [R1+0xdc0] ;  /* 0x000dc00001267983 */ /* 0x001f280000300a00 */
[----:B------:R-:W4:Y:S04]  /*15610*/  LDL.LU.64 R36, [R1+0xdb8] ;  /* 0x000db80001247983 */ /* 0x000f280000300a00 */
[----:B------:R-:W-:Y:S04]  /*15620*/  STL.64 [R1+0x310], R116 ;  /* 0x0003107401007387 */ /* 0x000fe80000100a00 */
[----:B------:R0:W-:Y:S04]  /*15630*/  STL.64 [R1+0x318], R118 ;  /* 0x0003187601007387 */ /* 0x0001e80000100a00 */
[----:B0-----:R-:W4:Y:S04]  /*15640*/  LDL.LU.64 R118, [R1+0xdb0] ;  /* 0x000db00001767983 */ /* 0x001f280000300a00 */
[----:B------:R-:W4:Y:S04]  /*15650*/  LDL.LU.64 R116, [R1+0xda8] ;  /* 0x000da80001747983 */ /* 0x000f280000300a00 */
[----:B------:R-:W-:Y:S04]  /*15660*/  STL.64 [R1+0x300], R120 ;  /* 0x0003007801007387 */ /* 0x000fe80000100a00 */
[----:B------:R0:W-:Y:S04]  /*15670*/  STL.64 [R1+0x308], R122 ;  /* 0x0003087a01007387 */ /* 0x0001e80000100a00 */
[----:B0-----:R-:W4:Y:S01]  /*15680*/  LDL.LU.64 R122, [R1+0xda0] ;  /* 0x000da000017a7983 */ /* 0x001f220000300a00 */
[C---:B------:R-:W-:Y:S03]  /*15690*/  HMMA.16816.F32 R12, R100.reuse, R92, R12 ;  /* 0x0000005c640c723c */ /* 0x040fe6000000180c */
[----:B------:R-:W4:Y:S05]  /*156a0*/  LDL.LU.64 R120, [R1+0xd98] ;  /* 0x000d980001787983 */ /* 0x000f2a0000300a00 */
[----:B------:R-:W-:Y:S08]  /*156b0*/  HMMA.16816.F32 R8, R100, R96, R8 ;  /* 0x000000606408723c */ /* 0x000ff00000001808 */
[----:B---3--:R-:W-:Y:S11]  /*156c0*/  HMMA.16816.F32 R4, R104, R68, R4 ;  /* 0x000000446804723c */ /* 0x008ff60000001804 */
[----:B------:R-:W-:Y:S05]  /*156d0*/  @!UPT UIADD3 URZ, URZ, URZ, URZ ;  /* 0x0000003f3f3ff290 */ /* 0x000fea000fffe03f */
[----:B------:R-:W-:Y:S01]  /*156e0*/  IMAD.MOV.U32 R87, RZ, RZ, R11 ;  /* 0x000000ffff577224 */ /* 0x000fe200078e000b */
[----:B------:R-:W-:Y:S01]  /*156f0*/  MOV R90, R9 ;  /* 0x00000009005a7202 */ /* 0x000fe20000000f00 */
[----:B------:R-:W-:Y:S02]  /*15700*/  IMAD.MOV.U32 R86, RZ, RZ, R10 ;  /* 0x000000ffff567224 */ /* 0x000fe400078e000a */
[----:B------:R-:W-:-:S04]  /*15710*/  IMAD.MOV.U32 R98, RZ, RZ, R8 ;  /* 0x000000ffff627224 */ /* 0x000fc800078e0008 */
[----:B------:R-:W-:Y:S01]  /*15720*/  MOV R91, R4 ;  /* 0x00000004005b7202 */ /* 0x000fe20000000f00 */
[----:B--2---:R-:W-:Y:S11]  /*15730*/  HMMA.16816.F32 R64, R100, R80, R64 ;  /* 0x000000506440723c */ /* 0x004ff60000001840 */
[----:B------:R-:W-:Y:S11]  /*15740*/  @!UPT UIADD3 URZ, URZ, URZ, URZ ;  /* 0x0000003f3f3ff290 */ /* 0x000ff6000fffe03f */
[----:B------:R-:W-:Y:S01]  /*15750*/  @!UPT UIADD3 URZ, URZ, URZ, URZ ;  /* 0x0000003f3f3ff290 */ /* 0x000fe2000fffe03f */
[----:B------:R0:W-:Y:S04]  /*15760*/  STL.64 [R1+0x2f0], R64 ;  /* 0x0002f04001007387 */ /* 0x0001e80000100a00 */
[----:B------:R2:W-:Y:S04]  /*15770*/  STL.64 [R1+0x2f8], R66 ;  /* 0x0002f84201007387 */ /* 0x0005e80000100a00 */
[----:B------:R-:W-:Y:S04]  /*15780*/  STL.64 [R1+0x2e0], R40 ;  /* 0x0002e02801007387 */ /* 0x000fe80000100a00 */
[----:B------:R-:W-:Y:S04]  /*15790*/  STL.64 [R1+0x2e8], R42 ;  /* 0x0002e82a01007387 */ /* 0x000fe80000100a00 */
[----:B------:R-:W-:Y:S04]  /*157a0*/  STL.64 [R1+0x2d0], R16 ;  /* 0x0002d01001007387 */ /* 0x000fe80000100a00 */
[----:B------:R-:W-:Y:S04]  /*157b0*/  STL.64 [R1+0x2d8], R18 ;  /* 0x0002d81201007387 */ /* 0x000fe80000100a00 */
[----:B------:R2:W-:Y:S04]  /*157c0*/  STL.64 [R1+0x2c0], R12 ;  /* 0x0002c00c01007387 */ /* 0x0005e80000100a00 */
[----:B------:R0:W-:Y:S04]  /*157d0*/  STL.64 [R1+0x2c8], R14 ;  /* 0x0002c80e01007387 */ /* 0x0001e80000100a00 */
[----:B------:R-:W3:Y:S04]  /*157e0*/  LDL.LU R100, [R1+0x10] ;  /* 0x0000100001647983 */ /* 0x000ee80000300800 */
[----:B------:R-:W3:Y:S04]  /*157f0*/  LDL.LU R101, [R1+0x14] ;  /* 0x0000140001657983 */ /* 0x000ee80000300800 */
[----:B------:R-:W3:Y:S04]  /*15800*/  LDL.LU R102, [R1+0x18] ;  /* 0x0000180001667983 */ /* 0x000ee80000300800 */
[----:B------:R-:W3:Y:S04]  /*15810*/  LDL.LU R103, [R1+0x1c] ;  /* 0x00001c0001677983 */ /* 0x000ee80000300800 */
[----:B0-----:R-:W3:Y:S04]  /*15820*/  LDL.LU R64, [R1] ;  /* 0x0000000001407983 */ /* 0x001ee80000300800 */
[----:B------:R-:W3:Y:S04]  /*15830*/  LDL.LU R65, [R1+0x4] ;  /* 0x0000040001417983 */ /* 0x000ee80000300800 */
[----:B--2---:R-:W2:Y:S04]  /*15840*/  LDL.LU R66, [R1+0x8] ;  /* 0x0000080001427983 */ /* 0x004ea80000300800 */
[----:B------:R-:W2:Y:S01]  /*15850*/  LDL.LU R67, [R1+0xc] ;  /* 0x00000c0001437983 */ /* 0x000ea20000300800 */
[----:B----4-:R-:W-:-:S03]  /*15860*/  IMAD.MOV.U32 R4, RZ, RZ, R123 ;  /* 0x000000ffff047224 */ /* 0x010fc600078e007b */
[----:B------:R0:W-:Y:S04]  /*15870*/  STL [R1+0xcbc], R87 ;  /* 0x000cbc5701007387 */ /* 0x0001e80000100800 */
[----:B------:R4:W-:Y:S04]  /*15880*/  STL [R1+0xcb8], R86 ;  /* 0x000cb85601007387 */ /* 0x0009e80000100800 */
[----:B------:R0:W-:Y:S04]  /*15890*/  STL [R1+0xcb4], R90 ;  /* 0x000cb45a01007387 */ /* 0x0001e80000100800 */
[----:B------:R0:W-:Y:S04]  /*158a0*/  STL [R1+0xcb0], R98 ;  /* 0x000cb06201007387 */ /* 0x0001e80000100800 */
[----:B------:R-:W2:Y:S01]  /*158b0*/  LDL.LU R123, [R1+0xd90] ;  /* 0x000d9000017b7983 */ /* 0x000ea20000300800 */
[----:B------:R-:W-:-:S02]  /*158c0*/  IMAD.MOV.U32 R94, RZ, RZ, R5 ;  /* 0x000000ffff5e7224 */ /* 0x000fc400078e0005 */
[----:B------:R-:W-:Y:S02]  /*158d0*/  IMAD.MOV.U32 R5, RZ, RZ, R119 ;  /* 0x000000ffff057224 */ /* 0x000fe400078e0077 */
[----:B------:R-:W3:Y:S01]  /*158e0*/  LDL.LU R119, [R1+0xd8c] ;  /* 0x000d8c0001777983 */ /* 0x000ee20000300800 */
[----:B------:R-:W-:Y:S01]  /*158f0*/  IMAD.MOV.U32 R95, RZ, RZ, R6 ;  /* 0x000000ffff5f7224 */ /* 0x000fe200078e0006 */
[----:B------:R-:W-:Y:S01]  /*15900*/  MOV R99, R7 ;  /* 0x0000000700637202 */ /* 0x000fe20000000f00 */
[----:B------:R-:W-:Y:S01]  /*15910*/  IMAD.MOV.U32 R7, RZ, RZ, R118 ;  /* 0x000000ffff077224 */ /* 0x000fe200078e0076 */
[----:B------:R-:W-:Y:S02]  /*15920*/  MOV R6, R122 ;  /* 0x0000007a00067202 */ /* 0x000fe40000000f00 */
[----:B------:R-:W4:Y:S04]  /*15930*/  LDL.LU R122, [R1+0xd88] ;  /* 0x000d8800017a7983 */ /* 0x000f280000300800 */
[----:B------:R-:W4:Y:S04]  /*15940*/  LDL.LU R118, [R1+0xd84] ;  /* 0x000d840001767983 */ /* 0x000f280000300800 */
[----:B------:R-:W4:Y:S04]  /*15950*/  LDL.LU R12, [R1+0xa0] ;  /* 0x0000a000010c7983 */ /* 0x000f280000300800 */
[----:B------:R-:W4:Y:S01]  /*15960*/  LDL.LU R13, [R1+0xa4] ;  /* 0x0000a400010d7983 */ /* 0x000f220000300800 */
[----:B--2---:R-:W-:-:S03]  /*15970*/  IMAD.MOV.U32 R14, RZ, RZ, R123 ;  /* 0x000000ffff0e7224 */ /* 0x004fc600078e007b */
[----:B------:R-:W2:Y:S01]  /*15980*/  LDL.LU R123, [R1+0xd80] ;  /* 0x000d8000017b7983 */ /* 0x000ea20000300800 */
[----:B---3--:R-:W-:-:S03]  /*15990*/  MOV R15, R119 ;  /* 0x00000077000f7202 */ /* 0x008fc60000000f00 */
[----:B------:R-:W3:Y:S04]  /*159a0*/  LDL.LU R119, [R1+0xd7c] ;  /* 0x000d7c0001777983 */ /* 0x000ee80000300800 */
[----:B------:R-:W3:Y:S04]  /*159b0*/  LDL.LU R40, [R1+0xc0] ;  /* 0x0000c00001287983 */ /* 0x000ee80000300800 */
[----:B------:R-:W3:Y:S01]  /*159c0*/  LDL.LU R41, [R1+0xc4] ;  /* 0x0000c40001297983 */ /* 0x000ee20000300800 */
[----:B----4-:R-:W-:-:S03]  /*159d0*/  IMAD.MOV.U32 R43, RZ, RZ, R118 ;  /* 0x000000ffff2b7224 */ /* 0x010fc600078e0076 */
[----:B------:R-:W3:Y:S01]  /*159e0*/  LDL.LU R42, [R1+0xc8] ;  /* 0x0000c800012a7983 */ /* 0x000ee20000300800 */
[----:B------:R-:W-:-:S03]  /*159f0*/  MOV R19, R122 ;  /* 0x0000007a00137202 */ /* 0x000fc60000000f00 */
[----:B------:R-:W4:Y:S01]  /*15a00*/  LDL.LU R118, [R1+0xd78] ;  /* 0x000d780001767983 */ /* 0x000f220000300800 */
[----:B------:R-:W-:-:S03]  /*15a10*/  IMAD.MOV.U32 R8, RZ, RZ, R121 ;  /* 0x000000ffff087224 */ /* 0x000fc600078e0079 */
[----:B------:R-:W3:Y:S01]  /*15a20*/  LDL.LU R16, [R1+0xb0] ;  /* 0x0000b00001107983 */ /* 0x000ee20000300800 */
[----:B------:R-:W-:-:S03]  /*15a30*/  IMAD.MOV.U32 R9, RZ, RZ, R120 ;  /* 0x000000ffff097224 */ /* 0x000fc600078e0078 */
[----:B------:R-:W3:Y:S01]  /*15a40*/  LDL.LU R17, [R1+0xb4] ;  /* 0x0000b40001117983 */ /* 0x000ee20000300800 */
[----:B------:R-:W-:Y:S01]  /*15a50*/  MOV R10, R117 ;  /* 0x00000075000a7202 */ /* 0x000fe20000000f00 */
[----:B------:R-:W-:Y:S01]  /*15a60*/  IMAD.MOV.U32 R11, RZ, RZ, R116 ;  /* 0x000000ffff0b7224 */ /* 0x000fe200078e0074 */
[----:B------:R-:W-:Y:S01]  /*15a70*/  HMMA.16816.F32 R100, R104, R72, R100 ;  /* 0x000000486864723c */ /* 0x000fe20000001864 */
[----:B--2---:R-:W-:Y:S02]  /*15a80*/  IMAD.MOV.U32 R18, RZ, RZ, R123 ;  /* 0x000000ffff127224 */ /* 0x004fe400078e007b */
[----:B------:R-:W2:Y:S04]  /*15a90*/  LDL.LU R123, [R1+0xd74] ;  /* 0x000d7400017b7983 */ /* 0x000ea80000300800 */
[----:B------:R-:W2:Y:S04]  /*15aa0*/  LDL.LU R122, [R1+0xd70] ;  /* 0x000d7000017a7983 */ /* 0x000ea80000300800 */
[----:B------:R-:W2:Y:S04]  /*15ab0*/  LDL.LU R121, [R1+0xd6c] ;  /* 0x000d6c0001797983 */ /* 0x000ea80000300800 */
[----:B------:R-:W2:Y:S04]  /*15ac0*/  LDL.LU R120, [R1+0xd68] ;  /* 0x000d680001787983 */ /* 0x000ea80000300800 */
[----:B------:R-:W4:Y:S04]  /*15ad0*/  LDL.LU R117, [R1+0xd64] ;  /* 0x000d640001757983 */ /* 0x000f280000300800 */
[----:B------:R-:W4:Y:S01]  /*15ae0*/  LDL.LU R116, [R1+0xd60] ;  /* 0x000d600001747983 */ /* 0x000f220000300800 */
[----:B0-----:R-:W-:Y:S01]  /*15af0*/  IMAD.MOV.U32 R87, RZ, RZ, R100 ;  /* 0x000000ffff577224 */ /* 0x001fe200078e0064 */
[----:B------:R-:W-:Y:S01]  /*15b00*/  MOV R86, R101 ;  /* 0x0000006500567202 */ /* 0x000fe20000000f00 */
[----:B------:R-:W-:-:S02]  /*15b10*/  IMAD.MOV.U32 R90, RZ, RZ, R102 ;  /* 0x000000ffff5a7224 */ /* 0x000fc400078e0066 */
[----:B------:R-:W-:Y:S02]  /*15b20*/  IMAD.MOV.U32 R98, RZ, RZ, R103 ;  /* 0x000000ffff627224 */ /* 0x000fe400078e0067 */
[C---:B------:R-:W-:Y:S08]  /*15b30*/  HMMA.16816.F32 R100, R104.reuse, R76, R64 ;  /* 0x0000004c6864723c */ /* 0x040ff00000001840 */
[C---:B---3--:R-:W-:Y:S08]  /*15b40*/  HMMA.16816.F32 R40, R104.reuse, R88, R40 ;  /* 0x000000586828723c */ /* 0x048ff00000001828 */
[C---:B------:R-:W-:Y:S08]  /*15b50*/  HMMA.16816.F32 R16, R104.reuse, R92, R16 ;  /* 0x0000005c6810723c */ /* 0x040ff00000001810 */
[C---:B--2---:R-:W-:Y:S01]  /*15b60*/  HMMA.16816.F32 R64, R104.reuse, R80, R120 ;  /* 0x000000506840723c */ /* 0x044fe20000001878 */
[----:B------:R-:W2:Y:S04]  /*15b70*/  LDL.LU R120, [R1+0x40] ;  /* 0x0000400001787983 */ /* 0x000ea80000300800 */
[----:B------:R-:W-:Y:S04]  /*15b80*/  STL.64 [R1+0x280], R100 ;  /* 0x0002806401007387 */ /* 0x000fe80000100a00 */
[----:B------:R4:W-:Y:S02]  /*15b90*/  STL.64 [R1+0x288], R102 ;  /* 0x0002886601007387 */ /* 0x0009e40000100a00 */
[C---:B----4-:R-:W-:Y:S11]  /*15ba0*/  HMMA.16816.F32 R100, R104.reuse, R84, R116 ;  /* 0x000000546864723c */ /* 0x050ff60000001874 */
[----:B------:R-:W-:Y:S01]  /*15bb0*/  @!UPT UIADD3 URZ, URZ, URZ, URZ ;  /* 0x0000003f3f3ff290 */ /* 0x000fe2000fffe03f */
[----:B------:R-:W-:Y:S04]  /*15bc0*/  STL.64 [R1+0x270], R64 ;  /* 0x0002704001007387 */ /* 0x000fe80000100a00 */
[----:B------:R-:W-:Y:S01]  /*15bd0*/  STL.64 [R1+0x278], R66 ;  /* 0x0002784201007387 */ /* 0x000fe20000100a00 */
[----:B------:R-:W-:Y:S03]  /*15be0*/  HMMA.16816.F32 R104, R104, R96, R12 ;  /* 0x000000606868723c */ /* 0x000fe6000000180c */
[----:B------:R-:W2:Y:S04]  /*15bf0*/  LDL.LU R121, [R1+0x44] ;  /* 0x0000440001797983 */ /* 0x000ea80000300800 */
[----:B------:R-:W2:Y:S04]  /*15c00*/  LDL.LU R122, [R1+0x48] ;  /* 0x00004800017a7983 */ /* 0x000ea80000300800 */
[----:B------:R-:W2:Y:S04]  /*15c10*/  LDL.LU R123, [R1+0x4c] ;  /* 0x00004c00017b7983 */ /* 0x000ea80000300800 */
[----:B------:R-:W3:Y:S04]  /*15c20*/  LDL.LU R116, [R1+0x50] ;  /* 0x0000500001747983 */ /* 0x000ee80000300800 */
[----:B------:R-:W3:Y:S04]  /*15c30*/  LDL.LU R117, [R1+0x54] ;  /* 0x0000540001757983 */ /* 0x000ee80000300800 */
[----:B------:R-:W3:Y:S04]  /*15c40*/  LDL.LU R118, [R1+0x58] ;  /* 0x0000580001767983 */ /* 0x000ee80000300800 */
[----:B------:R-:W3:Y:S04]  /*15c50*/  LDL.LU R119, [R1+0x5c] ;  /* 0x00005c0001777983 */ /* 0x000ee80000300800 */
[----:B------:R0:W-:Y:S04]  /*15c60*/  STL [R1+0xc6c], R100 ;  /* 0x000c6c6401007387 */ /* 0x0001e80000100800 */
[----:B------:R4:W-:Y:S04]  /*15c70*/  STL [R1+0xc68], R101 ;  /* 0x000c686501007387 */ /* 0x0009e80000100800 */
[----:B------:R1:W-:Y:S04]  /*15c80*/  STL [R1+0xc64], R102 ;  /* 0x000c646601007387 */ /* 0x0003e80000100800 */
[----:B------:R1:W-:Y:S04]  /*15c90*/  STL [R1+0xc60], R103 ;  /* 0x000c606701007387 */ /* 0x0003e80000100800 */
[----:B0-----:R-:W2:Y:S04]  /*15ca0*/  LDL.LU R100, [R1+0x60] ;  /* 0x0000600001647983 */ /* 0x001ea80000300800 */
[----:B----4-:R-:W2:Y:S04]  /*15cb0*/  LDL.LU R101, [R1+0x64] ;  /* 0x0000640001657983 */ /* 0x010ea80000300800 */
        /* <DEDUP_REMOVED lines=10> */
[----:B0-----:R-:W2:Y:S04]  /*15d60*/  LDL.LU.64 R18, [R1+0xd48] ;  /* 0x000d480001127983 */ /* 0x001ea80000300a00 */
[----:B------:R-:W2:Y:S04]  /*15d70*/  LDL.LU.64 R16, [R1+0xd40] ;  /* 0x000d400001107983 */ /* 0x000ea80000300a00 */
[----:B------:R-:W2:Y:S04]  /*15d80*/  LDL.LU.64 R14, [R1+0xd38] ;  /* 0x000d3800010e7983 */ /* 0x000ea80000300a00 */
[----:B------:R-:W2:Y:S04]  /*15d90*/  LDL.LU.64 R12, [R1+0xd30] ;  /* 0x000d3000010c7983 */ /* 0x000ea80000300a00 */
[----:B------:R0:W-:Y:S04]  /*15da0*/  STL.64 [R1+0x240], R104 ;  /* 0x0002406801007387 */ /* 0x0001e80000100a00 */
[----:B------:R1:W-:Y:S04]  /*15db0*/  STL.64 [R1+0x248], R106 ;  /* 0x0002486a01007387 */ /* 0x0003e80000100a00 */
[----:B0-----:R-:W2:Y:S04]  /*15dc0*/  LDL.LU R104, [R1+0x80] ;  /* 0x0000800001687983 */ /* 0x001ea80000300800 */
[----:B------:R-:W2:Y:S04]  /*15dd0*/  LDL.LU R105, [R1+0x84] ;  /* 0x0000840001697983 */ /* 0x000ea80000300800 */
[----:B-1----:R-:W2:Y:S04]  /*15de0*/  LDL.LU R106, [R1+0x88] ;  /* 0x00008800016a7983 */ /* 0x002ea80000300800 */
[----:B------:R-:W2:Y:S01]  /*15df0*/  LDL.LU R107, [R1+0x8c] ;  /* 0x00008c00016b7983 */ /* 0x000ea20000300800 */
[C---:B------:R-:W-:Y:S03]  /*15e00*/  HMMA.16816.F32 R4, R108.reuse, R76, R4 ;  /* 0x0000004c6c04723c */ /* 0x040fe60000001804 */
[----:B------:R-:W-:Y:S04]  /*15e10*/  STL.64 [R1+0x230], R8 ;  /* 0x0002300801007387 */ /* 0x000fe80000100a00 */
[----:B------:R0:W-:Y:S04]  /*15e20*/  STL.64 [R1+0x238], R10 ;  /* 0x0002380a01007387 */ /* 0x0001e80000100a00 */
[----:B0-----:R-:W3:Y:S04]  /*15e30*/  LDL.LU.64 R10, [R1+0xd28] ;  /* 0x000d2800010a7983 */ /* 0x001ee80000300a00 */
[----:B------:R-:W3:Y:S01]  /*15e40*/  LDL.LU.64 R8, [R1+0xd20] ;  /* 0x000d200001087983 */ /* 0x000ee20000300a00 */
[----:B--2---:R-:W-:Y:S11]  /*15e50*/  HMMA.16816.F32 R104, R108, R72, R104 ;  /* 0x000000486c68723c */ /* 0x004ff60000001868 */
[----:B------:R-:W-:Y:S11]  /*15e60*/  @!UPT UIADD3 URZ, URZ, URZ, URZ ;  /* 0x0000003f3f3ff290 */ /* 0x000ff6000fffe03f */
[----:B------:R-:W-:Y:S01]  /*15e70*/  @!UPT UIADD3 URZ, URZ, URZ, URZ ;  /* 0x0000003f3f3ff290 */ /* 0x000fe2000fffe03f */
[----:B------:R0:W-:Y:S04]  /*15e80*/  STL.64 [R1+0x220], R104 ;  /* 0x0002206801007387 */ /* 0x0001e80000100a00 */
[----:B------:R1:W-:Y:S01]  /*15e90*/  STL.64 [R1+0x228], R106 ;  /* 0x0002286a01007387 */ /* 0x0003e20000100a00 */
[----:B0-----:R-:W-:Y:S01]  /*15ea0*/  IMAD.MOV.U32 R105, RZ, RZ, R6 ;  /* 0x000000ffff697224 */ /* 0x001fe200078e0006 */
[----:B------:R-:W-:Y:S02]  /*15eb0*/  MOV R104, R7 ;  /* 0x0000000700687202 */ /* 0x000fe40000000f00 */
[----:B------:R-:W2:Y:S01]  /*15ec0*/  LDL.LU.64 R6, [R1+0xd18] ;  /* 0x000d180001067983 */ /* 0x000ea20000300a00 */
[----:B-1----:R-:W-:Y:S01]  /*15ed0*/  MOV R107, R4 ;  /* 0x00000004006b7202 */ /* 0x002fe20000000f00 */
[----:B------:R-:W-:-:S02]  /*15ee0*/  IMAD.MOV.U32 R106, RZ, RZ, R5 ;  /* 0x000000ffff6a7224 */ /* 0x000fc400078e0005 */
[----:B------:R-:W2:Y:S04]  /*15ef0*/  LDL.LU.64 R4, [R1+0xd10] ;  /* 0x000d100001047983 */ /* 0x000ea80000300a00 */
[----:B------:R-:W-:Y:S04]  /*15f00*/  STL [R1+0xc7c], R104 ;  /* 0x000c7c6801007387 */ /* 0x000fe80000100800 */
[----:B------:R-:W-:Y:S04]  /*15f10*/  STL [R1+0xc78], R106 ;  /* 0x000c786a01007387 */ /* 0x000fe80000100800 */
[----:B------:R-:W-:Y:S04]  /*15f20*/  STL [R1+0xc74], R107 ;  /* 0x000c746b01007387 */ /* 0x000fe80000100800 */
[----:B------:R0:W-:Y:S02]  /*15f30*/  STL [R1+0xc70], R105 ;  /* 0x000c706901007387 */ /* 0x0001e40000100800 */
[C---:B0-----:R-:W-:Y:S08]  /*15f40*/  HMMA.16816.F32 R104, R108.reuse, R80, R100 ;  /* 0x000000506c68723c */ /* 0x041ff00000001864 */
[----:B---3--:R-:W-:Y:S11]  /*15f50*/  HMMA.16816.F32 R100, R108, R84, R116 ;  /* 0x000000546c64723c */ /* 0x008ff60000001874 */
[----:B------:R-:W-:Y:S04]  /*15f60*/  @!UPT UIADD3 URZ, URZ, URZ, URZ ;  /* 0x0000003f3f3ff290 */ /* 0x000fe8000fffe03f */
[----:B------:R0:W-:Y:S04]  /*15f70*/  STL.64 [R1+0x200], R104 ;  /* 0x0002006801007387 */ /* 0x0001e80000100a00 */
[----:B------:R1:W-:Y:S05]  /*15f80*/  STL.64 [R1+0x208], R106 ;  /* 0x0002086a01007387 */ /* 0x0003ea0000100a00 */
[----:B0-----:R-:W-:Y:S02]  /*15f90*/  IMAD.MOV.U32 R104, RZ, RZ, R100 ;  /* 0x000000ffff687224 */ /* 0x001fe400078e0064 */
[----:B------:R-:W-:-:S02]  /*15fa0*/  IMAD.MOV.U32 R105, RZ, RZ, R103 ;  /* 0x000000ffff697224 */ /* 0x000fc400078e0067 */
[----:B-1----:R-:W-:Y:S01]  /*15fb0*/  IMAD.MOV.U32 R106, RZ, RZ, R101 ;  /* 0x000000ffff6a7224 */ /* 0x002fe200078e0065 */
[----:B------:R-:W-:Y:S02]  /*15fc0*/  MOV R107, R102 ;  /* 0x00000066006b7202 */ /* 0x000fe40000000f00 */
[----:B------:R-:W-:Y:S01]  /*15fd0*/  HMMA.16816.F32 R100, R108, R88, R120 ;  /* 0x000000586c64723c */ /* 0x000fe20000001878 */
[----:B------:R-:W-:Y:S04]  /*15fe0*/  STL [R1+0xc8c], R104 ;  /* 0x000c8c6801007387 */ /* 0x000fe80000100800 */
[----:B------:R-:W-:Y:S04]  /*15ff0*/  STL [R1+0xc88], R106 ;  /* 0x000c886a01007387 */ /* 0x000fe80000100800 */
[----:B------:R0:W-:Y:S04]  /*16000*/  STL [R1+0xc84], R107 ;  /* 0x000c846b01007387 */ /* 0x0001e80000100800 */
[----:B------:R1:W-:Y:S10]  /*16010*/  STL [R1+0xc80], R105 ;  /* 0x000c806901007387 */ /* 0x0003f40000100800 */
[----:B------:R-:W-:Y:S04]  /*16020*/  STL.64 [R1+0x1e0], R100 ;  /* 0x0001e06401007387 */ /* 0x000fe80000100a00 */
[----:B------:R-:W-:Y:S01]  /*16030*/  STL.64 [R1+0x1e8], R102 ;  /* 0x0001e86601007387 */ /* 0x000fe20000100a00 */
[----:B------:R-:W-:Y:S01]  /*16040*/  IMAD.MOV.U32 R116, RZ, RZ, R24 ;  /* 0x000000ffff747224 */ /* 0x000fe200078e0018 */
[----:B------:R-:W-:Y:S01]  /*16050*/  MOV R117, R21 ;  /* 0x0000001500757202 */ /* 0x000fe20000000f00 */
[----:B------:R-:W-:-:S02]  /*16060*/  IMAD.MOV.U32 R118, RZ, RZ, R20 ;  /* 0x000000ffff767224 */ /* 0x000fc400078e0014 */
[----:B------:R-:W-:Y:S01]  /*16070*/  IMAD.MOV.U32 R119, RZ, RZ, R28 ;  /* 0x000000ffff777224 */ /* 0x000fe200078e001c */
[----:B------:R-:W-:Y:S01]  /*16080*/  MOV R120, R32 ;  /* 0x0000002000787202 */ /* 0x000fe20000000f00 */
[C---:B--2---:R-:W-:Y:S11]  /*16090*/  HMMA.16816.F32 R4, R108.reuse, R92, R4 ;  /* 0x0000005c6c04723c */ /* 0x044ff60000001804 */
[----:B------:R-:W-:Y:S11]  /*160a0*/  @!UPT UIADD3 URZ, URZ, URZ, URZ ;  /* 0x0000003f3f3ff290 */ /* 0x000ff6000fffe03f */
[----:B------:R-:W-:Y:S01]  /*160b0*/  @!UPT UIADD3 URZ, URZ, URZ, URZ ;  /* 0x0000003f3f3ff290 */ /* 0x000fe2000fffe03f */
[----:B------:R2:W-:Y:S01]  /*160c0*/  STL.64 [R1+0x1d8], R6 ;  /* 0x0001d80601007387 */ /* 0x0005e20000100a00 */
[----:B0-----:R-:W-:Y:S01]  /*160d0*/  IMAD.MOV.U32 R107, RZ, RZ, R4 ;  /* 0x000000ffff6b7224 */ /* 0x001fe200078e0004 */
[----:B-1----:R-:W-:Y:S02]  /*160e0*/  MOV R105, R5 ;  /* 0x0000000500697202 */ /* 0x002fe40000000f00 */
[----:B--2---:R-:W-:Y:S11]  /*160f0*/  HMMA.16816.F32 R4, R108, R96, R8 ;  /* 0x000000606c04723c */ /* 0x004ff60000001808 */
[----:B------:R-:W-:Y:S11]  /*16100*/  @!UPT UIADD3 URZ, URZ, URZ, URZ ;  /* 0x0000003f3f3ff290 */ /* 0x000ff6000fffe03f */
[----:B------:R-:W-:Y:S01]  /*16110*/  @!UPT UIADD3 URZ, URZ, URZ, URZ ;  /* 0x0000003f3f3ff290 */ /* 0x000fe2000fffe03f */
[----:B------:R0:W-:Y:S01]  /*16120*/  STL.64 [R1+0x1a0], R4 ;  /* 0x0001a00401007387 */ /* 0x0001e20000100a00 */
[----:B------:R-:W-:Y:S02]  /*16130*/  IMAD.MOV.U32 R104, RZ, RZ, R6 ;  /* 0x000000ffff687224 */ /* 0x000fe400078e0006 */
[----:B------:R-:W-:Y:S01]  /*16140*/  IMAD.MOV.U32 R106, RZ, RZ, R7 ;  /* 0x000000ffff6a7224 */ /* 0x000fe200078e0007 */
[----:B------:R-:W2:Y:S04]  /*16150*/  LDL.LU R10, [R1+0x5c4] ;  /* 0x0005c400010a7983 */ /* 0x000ea80000300800 */
[----:B------:R-:W2:Y:S01]  /*16160*/  LDL R11, [R1+0x3c0] ;  /* 0x0003c000010b7983 */ /* 0x000ea20000100800 */
[C---:B0-----:R-:W-:Y:S01]  /*16170*/  HMMA.16816.F32 R4, R112.reuse, R68, R12 ;  /* 0x000000447004723c */ /* 0x041fe2000000180c */
[----:B------:R-:W-:Y:S01]  /*16180*/  MOV R108, R36 ;  /* 0x00000024006c7202 */ /* 0x000fe20000000f00 */
[----:B------:R-:W-:Y:S11]  /*16190*/  IMAD.MOV.U32 R109, RZ, RZ, R33 ;  /* 0x000000ffff6d7224 */ /* 0x000ff600078e0021 */
[----:B------:R-:W-:Y:S10]  /*161a0*/  @!UPT UIADD3 URZ, URZ, URZ, URZ ;  /* 0x0000003f3f3ff290 */ /* 0x000ff4000fffe03f */
[----:B------:R0:W-:Y:S01]  /*161b0*/  STL [R1+0x190], R4 ;  /* 0x0001900401007387 */ /* 0x0001e20000100800 */
[----:B------:R-:W-:Y:S01]  /*161c0*/  MOV R100, R5 ;  /* 0x0000000500647202 */ /* 0x000fe20000000f00 */
[----:B------:R-:W-:Y:S02]  /*161d0*/  IMAD.MOV.U32 R101, RZ, RZ, R6 ;  /* 0x000000ffff657224 */ /* 0x000fe400078e0006 */
[----:B------:R-:W-:Y:S01]  /*161e0*/  IMAD.MOV.U32 R102, RZ, RZ, R7 ;  /* 0x000000ffff667224 */ /* 0x000fe200078e0007 */
[----:B------:R-:W3:Y:S01]  /*161f0*/  LDL.LU R36, [R1+0xd0c] ;  /* 0x000d0c0001247983 */ /* 0x000ee20000300800 */
[----:B------:R-:W-:Y:S01]  /*16200*/  IMAD.MOV.U32 R110, RZ, RZ, R29 ;  /* 0x000000ffff6e7224 */ /* 0x000fe200078e001d */
[----:B------:R-:W-:Y:S02]  /*16210*/  MOV R111, R25 ;  /* 0x00000019006f7202 */ /* 0x000fe40000000f00 */
[----:B------:R-:W3:Y:S01]  /*16220*/  LDL.LU R33, [R1+0xd08] ;  /* 0x000d080001217983 */ /* 0x000ee20000300800 */
[----:B0-----:R-:W-:Y:S03]  /*16230*/  HMMA.16816.F32 R4, R112, R72, R16 ;  /* 0x000000487004723c */ /* 0x001fe60000001810 */
[----:B------:R-:W3:Y:S04]  /*16240*/  LDL.LU R29, [R1+0xd04] ;  /* 0x000d0400011d7983 */ /* 0x000ee80000300800 */
[----:B------:R-:W3:Y:S11]  /*16250*/  LDL.LU R25, [R1+0xd00] ;  /* 0x000d000001197983 */ /* 0x000ef60000300800 */
[----:B------:R-:W-:Y:S05]  /*16260*/  @!UPT UIADD3 URZ, URZ, URZ, URZ ;  /* 0x0000003f3f3ff290 */ /* 0x000fea000fffe03f */
[----:B------:R-:W-:Y:S04]  /*16270*/  STL [R1+0x184], R5 ;  /* 0x0001840501007387 */ /* 0x000fe80000100800 */
[----:B------:R0:W-:Y:S04]  /*16280*/  STL.64 [R1+0x188], R6 ;  /* 0x0001880601007387 */ /* 0x0001e80000100a00 */
[----:B------:R-:W3:Y:S04]  /*16290*/  LDL.LU R24, [R1+0xcfc] ;  /* 0x000cfc0001187983 */ /* 0x000ee80000300800 */
[----:B------:R-:W3:Y:S04]  /*162a0*/  LDL.LU R21, [R1+0xcf8] ;  /* 0x000cf80001157983 */ /* 0x000ee80000300800 */
[----:B------:R-:W3:Y:S04]  /*162b0*/  LDL.LU R20, [R1+0xcf4] ;  /* 0x000cf40001147983 */ /* 0x000ee80000300800 */
[----:B------:R-:W0:Y:S04]  /*162c0*/  LDL.LU R28, [R1+0xcf0] ;  /* 0x000cf000011c7983 */ /* 0x000e280000300800 */
[----:B------:R-:W4:Y:S01]  /*162d0*/  LDL.LU R32, [R1+0xcec] ;  /* 0x000cec0001207983 */ /* 0x000f220000300800 */
[----:B------:R-:W-:Y:S01]  /*162e0*/  IMAD.MOV.U32 R121, RZ, RZ, R124 ;  /* 0x000000ffff797224 */ /* 0x000fe200078e007c */
[----:B------:R-:W-:Y:S01]  /*162f0*/  MOV R123, R2 ;  /* 0x00000002007b7202 */ /* 0x000fe20000000f00 */
[----:B------:R-:W-:Y:S01]  /*16300*/  IMAD.MOV.U32 R122, RZ, RZ, R0 ;  /* 0x000000ffff7a7224 */ /* 0x000fe200078e0000 */
[----:B------:R-:W4:Y:S01]  /*16310*/  LDL.LU R124, [R1+0xce8] ;  /* 0x000ce800017c7983 */ /* 0x000f220000300800 */
[----:B------:R-:W-:-:S03]  /*16320*/  IMAD.MOV.U32 R103, RZ, RZ, R4 ;  /* 0x000000ffff677224 */ /* 0x000fc600078e0004 */
[----:B------:R-:W4:Y:S04]  /*16330*/  LDL.LU R0, [R1+0xce4] ;  /* 0x000ce40001007983 */ /* 0x000f280000300800 */
[----:B------:R-:W4:Y:S01]  /*16340*/  LDL.LU R2, [R1+0xce0] ;  /* 0x000ce00001027983 */ /* 0x000f220000300800 */
[----:B--2---:R-:W-:Y:S01]  /*16350*/  FADD R8, -R11, R10 ;  /* 0x0000000a0b087221 */ /* 0x004fe20000000100 */
[C---:B---3--:R-:W-:Y:S08]  /*16360*/  HMMA.16816.F32 R12, R112.reuse, R76, R20 ;  /* 0x0000004c700c723c */ /* 0x048ff00000001814 */
[C---:B------:R-:W-:Y:S08]  /*16370*/  HMMA.16816.F32 R16, R112.reuse, R80, R24 ;  /* 0x000000507010723c */ /* 0x040ff00000001818 */
[C---:B0-----:R-:W-:Y:S07]  /*16380*/  HMMA.16816.F32 R4, R112.reuse, R84, R28 ;  /* 0x000000547004723c */ /* 0x041fee000000181c */
[----:B------:R-:W-:Y:S04]  /*16390*/  STL.64 [R1+0x170], R12 ;  /* 0x0001700c01007387 */ /* 0x000fe80000100a00 */
[----:B------:R4:W-:Y:S02]  /*163a0*/  STL.64 [R1+0x178], R14 ;  /* 0x0001780e01007387 */ /* 0x0009e40000100a00 */
[C---:B----4-:R-:W-:Y:S02]  /*163b0*/  HMMA.16816.F32 R12, R112.reuse, R88, R32 ;  /* 0x00000058700c723c */ /* 0x050fe40000001820 */
[----:B------:R-:W-:Y:S04]  /*163c0*/  STL.64 [R1+0x150], R16 ;  /* 0x0001501001007387 */ /* 0x000fe80000100a00 */
[----:B------:R0:W-:Y:S04]  /*163d0*/  STL.64 [R1+0x158], R18 ;  /* 0x0001581201007387 */ /* 0x0001e80000100a00 */
[----:B------:R-:W-:Y:S04]  /*163e0*/  STL.64 [R1+0x140], R4 ;  /* 0x0001400401007387 */ /* 0x000fe80000100a00 */
[----:B------:R-:W-:Y:S01]  /*163f0*/  STL.64 [R1+0x148], R6 ;  /* 0x0001480601007387 */ /* 0x000fe20000100a00 */
[----:B0-----:R-:W-:Y:S01]  /*16400*/  HMMA.16816.F32 R16, R112, R92, R36 ;  /* 0x0000005c7010723c */ /* 0x001fe20000001824 */
[----:B------:R-:W-:-:S02]  /*16410*/  FMUL R8, R8, 1.4426950216293334961 ;  /* 0x3fb8aa3b08087820 */ /* 0x000fc40000400000 */
[----:B------:R-:W0:Y:S05]  /*16420*/  LDSM.16.M88.4 R4, [R125+0x29800] ;  /* 0x029800007d04783b */ /* 0x000e2a0000000200 */
[----:B------:R-:W-:Y:S04]  /*16430*/  STL.64 [R1+0x130], R12 ;  /* 0x0001300c01007387 */ /* 0x000fe80000100a00 */
[----:B------:R1:W-:Y:S02]  /*16440*/  STL.64 [R1+0x138], R14 ;  /* 0x0001380e01007387 */ /* 0x0003e40000100a00 */
[----:B-1----:R-:W-:Y:S09]  /*16450*/  HMMA.16816.F32 R12, R112, R96, R40 ;  /* 0x00000060700c723c */ /* 0x002ff20000001828 */
[----:B------:R1:W-:Y:S04]  /*16460*/  STL.64 [R1+0x120], R16 ;  /* 0x0001201001007387 */ /* 0x0003e80000100a00 */
[----:B------:R-:W-:Y:S01]  /*16470*/  STL.64 [R1+0x128], R18 ;  /* 0x0001281201007387 */ /* 0x000fe20000100a00 */
[----:B-1----:R1:W2:Y:S09]  /*16480*/  MUFU.EX2 R17, R8 ;  /* 0x0000000800117308 */ /* 0x0022b20000000800 */
[----:B------:R-:W-:Y:S04]  /*16490*/  STL.64 [R1+0x110], R12 ;  /* 0x0001100c01007387 */ /* 0x000fe80000100a00 */
[----:B------:R3:W-:Y:S01]  /*164a0*/  STL.64 [R1+0x118], R14 ;  /* 0x0001180e01007387 */ /* 0x0007e20000100a00 */
[C---:B-1----:R-:W-:Y:S08]  /*164b0*/  HMMA.16816.F32 R8, R64.reuse, R72, R48 ;  /* 0x000000484008723c */ /* 0x042ff00000001830 */
[C---:B---3--:R-:W-:Y:S08]  /*164c0*/  HMMA.16816.F32 R12, R64.reuse, R68, R44 ;  /* 0x00000044400c723c */ /* 0x048ff0000000182c */
[C---:B------:R-:W-:Y:S11]  /*164d0*/  HMMA.16816.F32 R20, R64.reuse, R76, R52 ;  /* 0x0000004c4014723c */ /* 0x040ff60000001834 */
[----:B------:R-:W-:Y:S04]  /*164e0*/  @!UPT UIADD3 URZ, URZ, URZ, URZ ;  /* 0x0000003f3f3ff290 */ /* 0x000fe8000fffe03f */
[----:B------:R1:W-:Y:S04]  /*164f0*/  STL.64 [R1+0x100], R12 ;  /* 0x0001000c01007387 */ /* 0x0003e80000100a00 */
[----:B------:R3:W-:Y:S01]  /*16500*/  STL.64 [R1+0x108], R14 ;  /* 0x0001080e01007387 */ /* 0x0007e20000100a00 */
[C---:B------:R-:W-:Y:S03]  /*16510*/  HMMA.16816.F32 R24, R64.reuse, R84, R60 ;  /* 0x000000544018723c */ /* 0x040fe6000000183c */
[----:B-1----:R-:W4:Y:S04]  /*16520*/  LDL.LU R12, [R1+0x490] ;  /* 0x00049000010c7983 */ /* 0x002f280000300800 */
[----:B------:R-:W4:Y:S04]  /*16530*/  LDL.LU R13, [R1+0x494] ;  /* 0x00049400010d7983 */ /* 0x000f280000300800 */
[----:B------:R-:W-:Y:S04]  /*16540*/  STL.64 [R1+0xf0], R8 ;  /* 0x0000f00801007387 */ /* 0x000fe80000100a00 */
[----:B------:R1:W-:Y:S04]  /*16550*/  STL.64 [R1+0xf8], R10 ;  /* 0x0000f80a01007387 */ /* 0x0003e80000100a00 */
[----:B---3--:R-:W3:Y:S04]  /*16560*/  LDL.LU R14, [R1+0x498] ;  /* 0x00049800010e7983 */ /* 0x008ee80000300800 */
[----:B------:R-:W3:Y:S01]  /*16570*/  LDL.LU R15, [R1+0x49c] ;  /* 0x00049c00010f7983 */ /* 0x000ee20000300800 */
[C---:B-1----:R-:W-:Y:S03]  /*16580*/  HMMA.16816.F32 R8, R64.reuse, R80, R56 ;  /* 0x000000504008723c */ /* 0x042fe60000001838 */
[----:B--2---:R-:W-:Y:S04]  /*16590*/  STL [R1+0x3b0], R17 ;  /* 0x0003b01101007387 */ /* 0x004fe80000100800 */
[----:B------:R-:W-:Y:S04]  /*165a0*/  STL.64 [R1+0xe0], R20 ;  /* 0x0000e01401007387 */ /* 0x000fe80000100a00 */
[----:B------:R1:W-:Y:S01]  /*165b0*/  STL.64 [R1+0xe8], R22 ;  /* 0x0000e81601007387 */ /* 0x0003e20000100a00 */
[C---:B------:R-:W-:Y:S03]  /*165c0*/  HMMA.16816.F32 R32, R64.reuse, R92, R116 ;  /* 0x0000005c4020723c */ /* 0x040fe60000001874 */
[----:B------:R-:W2:Y:S05]  /*165d0*/  LDSM.16.M88.4 R56, [R125+0x29c00] ;  /* 0x029c00007d38783b */ /* 0x000eaa0000000200 */
[C---:B-1----:R-:W-:Y:S03]  /*165e0*/  HMMA.16816.F32 R20, R64.reuse, R88, R108 ;  /* 0x000000584014723c */ /* 0x042fe6000000186c */
[----:B------:R1:W-:Y:S04]  /*165f0*/  STL.64 [R1+0xd0], R8 ;  /* 0x0000d00801007387 */ /* 0x0003e80000100a00 */
[----:B------:R0:W-:Y:S04]  /*16600*/  STL.64 [R1+0xd8], R10 ;  /* 0x0000d80a01007387 */ /* 0x0001e80000100a00 */
[----:B-1----:R-:W2:Y:S04]  /*16610*/  LDL.LU R8, [R1+0x4a0] ;  /* 0x0004a00001087983 */ /* 0x002ea80000300800 */
[----:B------:R1:W-:Y:S04]  /*16620*/  STL.64 [R1+0xc0], R24 ;  /* 0x0000c01801007387 */ /* 0x0003e80000100a00 */
[----:B------:R-:W-:Y:S04]  /*16630*/  STL.64 [R1+0xc8], R26 ;  /* 0x0000c81a01007387 */ /* 0x000fe80000100a00 */
[----:B------:R-:W2:Y:S04]  /*16640*/  LDL.LU R9, [R1+0x4a4] ;  /* 0x0004a40001097983 */ /* 0x000ea80000300800 */
[----:B------:R-:W-:Y:S04]  /*16650*/  STL.64 [R1+0xb0], R20 ;  /* 0x0000b01401007387 */ /* 0x000fe80000100a00 */
[----:B------:R1:W-:Y:S04]  /*16660*/  STL.64 [R1+0xb8], R22 ;  /* 0x0000b81601007387 */ /* 0x0003e80000100a00 */
[----:B0-----:R-:W2:Y:S04]  /*16670*/  LDL.LU R10, [R1+0x4a8] ;  /* 0x0004a800010a7983 */ /* 0x001ea80000300800 */
[----:B------:R-:W2:Y:S01]  /*16680*/  LDL.LU R11, [R1+0x4ac] ;  /* 0x0004ac00010b7983 */ /* 0x000ea20000300800 */
[----:B------:R-:W-:Y:S03]  /*16690*/  HMMA.16816.F32 R28, R64, R96, R120 ;  /* 0x00000060401c723c */ /* 0x000fe60000001878 */
[----:B-1----:R-:W2:Y:S04]  /*166a0*/  LDL.LU R24, [R1+0x4b0] ;  /* 0x0004b00001187983 */ /* 0x002ea80000300800 */
[----:B------:R-:W2:Y:S04]  /*166b0*/  LDL.LU R23, [R1+0x4b4] ;  /* 0x0004b40001177983 */ /* 0x000ea80000300800 */
[----:B------:R-:W2:Y:S04]  /*166c0*/  LDL.LU R22, [R1+0x4b8] ;  /* 0x0004b80001167983 */ /* 0x000ea80000300800 */
[----:B------:R-:W2:Y:S04]  /*166d0*/  LDL.LU R21, [R1+0x4bc] ;  /* 0x0004bc0001157983 */ /* 0x000ea80000300800 */
[----:B------:R0:W-:Y:S04]  /*166e0*/  STL.64 [R1+0xa0], R32 ;  /* 0x0000a02001007387 */ /* 0x0001e80000100a00 */
[----:B------:R-:W-:Y:S04]  /*166f0*/  STL.64 [R1+0xa8], R34 ;  /* 0x0000a82201007387 */ /* 0x000fe80000100a00 */
[----:B0-----:R-:W2:Y:S04]  /*16700*/  LDL.LU R32, [R1+0x4c0] ;  /* 0x0004c00001207983 */ /* 0x001ea80000300800 */
[----:B------:R-:W2:Y:S04]  /*16710*/  LDL.LU R20, [R1+0x4c4] ;  /* 0x0004c40001147983 */ /* 0x000ea80000300800 */
[----:B------:R-:W-:Y:S04]  /*16720*/  STL.64 [R1+0x90], R28 ;  /* 0x0000901c01007387 */ /* 0x000fe80000100a00 */
[----:B------:R0:W-:Y:S04]  /*16730*/  STL.64 [R1+0x98], R30 ;  /* 0x0000981e01007387 */ /* 0x0001e80000100a00 */
[----:B------:R-:W2:Y:S04]  /*16740*/  LDL.LU R19, [R1+0x4c8] ;  /* 0x0004c80001137983 */ /* 0x000ea80000300800 */
[----:B------:R-:W2:Y:S04]  /*16750*/  LDL.LU R16, [R1+0x4cc] ;  /* 0x0004cc0001107983 */ /* 0x000ea80000300800 */
[----:B0-----:R-:W2:Y:S04]  /*16760*/  LDL.LU R31, [R1+0x4d0] ;  /* 0x0004d000011f7983 */ /* 0x001ea80000300800 */
[----:B------:R-:W2:Y:S04]  /*16770*/  LDL.LU R30, [R1+0x4d4] ;  /* 0x0004d400011e7983 */ /* 0x000ea80000300800 */
[----:B------:R-:W2:Y:S04]  /*16780*/  LDL.LU R29, [R1+0x4d8] ;  /* 0x0004d800011d7983 */ /* 0x000ea80000300800 */
[----:B------:R-:W2:Y:S04]  /*16790*/  LDL.LU R18, [R1+0x4dc] ;  /* 0x0004dc0001127983 */ /* 0x000ea80000300800 */
[----:B------:R-:W2:Y:S04]  /*167a0*/  LDL.LU R123, [R1+0x5cc] ;  /* 0x0005cc00017b7983 */ /* 0x000ea80000300800 */
[----:B------:R-:W2:Y:S01]  /*167b0*/  LDL.LU R28, [R1+0x4f0] ;  /* 0x0004f000011c7983 */ /* 0x000ea20000300800 */
[----:B----4-:R-:W-:-:S02]  /*167c0*/  FMUL R12, R3, R12 ;  /* 0x0000000c030c7220 */ /* 0x010fc40000400000 */
[----:B------:R-:W-:Y:S02]  /*167d0*/  FMUL R13, R3, R13 ;  /* 0x0000000d030d7220 */ /* 0x000fe40000400000 */
[C---:B---3--:R-:W-:Y:S02]  /*167e0*/  FMUL R14, R17.reuse, R14 ;  /* 0x0000000e110e7220 */ /* 0x048fe40000400000 */
[----:B------:R-:W-:-:S07]  /*167f0*/  FMUL R15, R17, R15 ;  /* 0x0000000f110f7220 */ /* 0x000fce0000400000 */
[----:B------:R-:W-:Y:S01]  /*16800*/  HMMA.16816.F32 R12, R4, R68, R12 ;  /* 0x00000044040c723c */ /* 0x000fe2000000180c */
[C---:B--2---:R-:W-:Y:S02]  /*16810*/  FMUL R8, R3.reuse, R8 ;  /* 0x0000000803087220 */ /* 0x044fe40000400000 */
[----:B------:R-:W-:Y:S02]  /*16820*/  FMUL R9, R3, R9 ;  /* 0x0000000903097220 */ /* 0x000fe40000400000 */
[C---:B------:R-:W-:Y:S02]  /*16830*/  FMUL R10, R17.reuse, R10 ;  /* 0x0000000a110a7220 */ /* 0x040fe40000400000 */
[----:B------:R-:W-:-:S07]  /*16840*/  FMUL R11, R17, R11 ;  /* 0x0000000b110b7220 */ /* 0x000fce0000400000 */
[----:B------:R-:W-:Y:S09]  /*16850*/  HMMA.16816.F32 R8, R4, R72, R8 ;  /* 0x000000480408723c */ /* 0x000ff20000001808 */
[----:B------:R0:W-:Y:S04]  /*16860*/  STL.64 [R1+0x80], R12 ;  /* 0x0000800c01007387 */ /* 0x0001e80000100a00 */
[----:B------:R1:W-:Y:S04]  /*16870*/  STL.64 [R1+0x88], R14 ;  /* 0x0000880e01007387 */ /* 0x0003e80000100a00 */
[----:B------:R-:W2:Y:S01]  /*16880*/  LDL.LU R27, [R1+0x4f4] ;  /* 0x0004f400011b7983 */ /* 0x000ea20000300800 */
[----:B0-----:R-:W-:-:S03]  /*16890*/  FMUL R12, R3, R24 ;  /* 0x00000018030c7220 */ /* 0x001fc60000400000 */
[----:B------:R-:W3:Y:S01]  /*168a0*/  LDL.LU R26, [R1+0x4f8] ;  /* 0x0004f800011a7983 */ /* 0x000ee20000300800 */
[----:B------:R-:W-:Y:S02]  /*168b0*/  FMUL R13, R3, R23 ;  /* 0x00000017030d7220 */ /* 0x000fe40000400000 */
[C---:B-1----:R-:W-:Y:S01]  /*168c0*/  FMUL R14, R17.reuse, R22 ;  /* 0x00000016110e7220 */ /* 0x042fe20000400000 */
[----:B------:R-:W4:Y:S01]  /*168d0*/  LDL.LU R25, [R1+0x4fc] ;  /* 0x0004fc0001197983 */ /* 0x000f220000300800 */
[----:B------:R-:W-:-:S03]  /*168e0*/  FMUL R15, R17, R21 ;  /* 0x00000015110f7220 */ /* 0x000fc60000400000 */
[----:B------:R0:W-:Y:S04]  /*168f0*/  STL.64 [R1+0x70], R8 ;  /* 0x0000700801007387 */ /* 0x0001e80000100a00 */
[----:B------:R1:W-:Y:S01]  /*16900*/  STL.64 [R1+0x78], R10 ;  /* 0x0000780a01007387 */ /* 0x0003e20000100a00 */
[----:B------:R-:W-:Y:S03]  /*16910*/  HMMA.16816.F32 R12, R4, R76, R12 ;  /* 0x0000004c040c723c */ /* 0x000fe6000000180c */
[----:B------:R-:W3:Y:S01]  /*16920*/  LDL.LU R24, [R1+0x530] ;  /* 0x0005300001187983 */ /* 0x000ee20000300800 */
[----:B0-----:R-:W-:-:S03]  /*16930*/  FMUL R8, R3, R32 ;  /* 0x0000002003087220 */ /* 0x001fc60000400000 */
[----:B------:R-:W4:Y:S01]  /*16940*/  LDL.LU R23, [R1+0x534] ;  /* 0x0005340001177983 */ /* 0x000f220000300800 */
[----:B------:R-:W-:-:S03]  /*16950*/  FMUL R9, R3, R20 ;  /* 0x0000001403097220 */ /* 0x000fc60000400000 */
[----:B------:R-:W4:Y:S01]  /*16960*/  LDL.LU R22, [R1+0x538] ;  /* 0x0005380001167983 */ /* 0x000f220000300800 */
[----:B-1----:R-:W-:-:S03]  /*16970*/  FMUL R10, R17, R19 ;  /* 0x00000013110a7220 */ /* 0x002fc60000400000 */
[----:B------:R-:W4:Y:S01]  /*16980*/  LDL.LU R21, [R1+0x53c] ;  /* 0x00053c0001157983 */ /* 0x000f220000300800 */
[----:B------:R-:W-:-:S07]  /*16990*/  FMUL R11, R17, R16 ;  /* 0x00000010110b7220 */ /* 0x000fce0000400000 */
[----:B------:R-:W-:Y:S01]  /*169a0*/  HMMA.16816.F32 R8, R4, R80, R8 ;  /* 0x000000500408723c */ /* 0x000fe20000001808 */
[----:B------:R-:W-:Y:S01]  /*169b0*/  STL.64 [R1+0x60], R12 ;  /* 0x0000600c01007387 */ /* 0x000fe20000100a00 */
[----:B------:R-:W-:-:S03]  /*169c0*/  FADD R16, -R0, R2 ;  /* 0x0000000200107221 */ /* 0x000fc60000000100 */
[----:B------:R0:W-:Y:S04]  /*169d0*/  STL.64 [R1+0x68], R14 ;  /* 0x0000680e01007387 */ /* 0x0001e80000100a00 */
[----:B------:R-:W4:Y:S04]  /*169e0*/  LDL.LU R20, [R1+0x510] ;  /* 0x0005100001147983 */ /* 0x000f280000300800 */
[----:B------:R-:W4:Y:S04]  /*169f0*/  LDL.LU R19, [R1+0x514] ;  /* 0x0005140001137983 */ /* 0x000f280000300800 */
[----:B------:R-:W4:Y:S01]  /*16a00*/  LDL.LU R2, [R1+0x518] ;  /* 0x0005180001027983 */ /* 0x000f220000300800 */
[----:B0-----:R-:W-:-:S03]  /*16a10*/  FMUL R14, R17, R29 ;  /* 0x0000001d110e7220 */ /* 0x001fc60000400000 */
[----:B------:R-:W-:Y:S01]  /*16a20*/  STL [R1+0xafc], R0 ;  /* 0x000afc0001007387 */ /* 0x000fe20000100800 */
[----:B------:R-:W-:-:S03]  /*16a30*/  FMUL R15, R17, R18 ;  /* 0x00000012110f7220 */ /* 0x000fc60000400000 */
[----:B------:R-:W-:Y:S01]  /*16a40*/  STL.64 [R1+0x50], R8 ;  /* 0x0000500801007387 */ /* 0x000fe20000100a00 */
[----:B------:R-:W-:-:S03]  /*16a50*/  FADD R17, -R124, R123 ;  /* 0x0000007b7c117221 */ /* 0x000fc60000000100 */
[----:B------:R-:W-:Y:S04]  /*16a60*/  STL.64 [R1+0x58], R10 ;  /* 0x0000580a01007387 */ /* 0x000fe80000100a00 */
[----:B------:R0:W-:Y:S04]  /*16a70*/  STL [R1+0xb00], R124 ;  /* 0x000b007c01007387 */ /* 0x0001e80000100800 */
[----:B0-----:R-:W4:Y:S04]  /*16a80*/  LDL.LU R124, [R1+0x3b0] ;  /* 0x0003b000017c7983 */ /* 0x001f280000300800 */
[----:B------:R-:W4:Y:S01]  /*16a90*/  LDL.LU R18, [R1+0x51c] ;  /* 0x00051c0001127983 */ /* 0x000f220000300800 */
[----:B------:R-:W-:-:S02]  /*16aa0*/  FMUL R12, R3, R31 ;  /* 0x0000001f030c7220 */ /* 0x000fc40000400000 */
[----:B------:R-:W-:-:S07]  /*16ab0*/  FMUL R13, R3, R30 ;  /* 0x0000001e030d7220 */ /* 0x000fce0000400000 */
[----:B------:R-:W-:Y:S01]  /*16ac0*/  HMMA.16816.F32 R12, R4, R84, R12 ;  /* 0x00000054040c723c */ /* 0x000fe2000000180c */
[----:B------:R-:W-:Y:S11]  /*16ad0*/  FMUL R8, R3, R28 ;  /* 0x0000001c03087220 */ /* 0x000ff60000400000 */
[----:B------:R-:W-:Y:S11]  /*16ae0*/  @!UPT UIADD3 URZ, URZ, URZ, URZ ;  /* 0x0000003f3f3ff290 */ /* 0x000ff6000fffe03f */
[----:B------:R3:W-:Y:S04]  /*16af0*/  STL.64 [R1+0x40], R12 ;  /* 0x0000400c01007387 */ /* 0x0007e80000100a00 */
[----:B------:R0:W-:Y:S01]  /*16b00*/  STL.64 [R1+0x48], R14 ;  /* 0x0000480e01007387 */ /* 0x0001e20000100a00 */
[----:B------:R-:W-:Y:S02]  /*16b10*/  FMUL R17, R17, 1.4426950216293334961 ;  /* 0x3fb8aa3b11117820 */ /* 0x000fe40000400000 */
[----:B------:R-:W-:Y:S02]  /*16b20*/  FMUL R16, R16, 1.4426950216293334961 ;  /* 0x3fb8aa3b10107820 */ /* 0x000fe40000400000 */
[----:B------:R1:W-:Y:S08]  /*16b30*/  MUFU.EX2 R125, R17 ;  /* 0x00000011007d7308 */ /* 0x0003f00000000800 */
[----:B------:R0:W0:Y:S01]  /*16b40*/  MUFU.EX2 R0, R16 ;  /* 0x0000001000007308 */ /* 0x0000220000000800 */
[----:B--2---:R-:W-:-:S02]  /*16b50*/  FMUL R9, R3, R27 ;  /* 0x0000001b03097220 */ /* 0x004fc40000400000 */
[----:B------:R-:W2:Y:S01]  /*16b60*/  LDL.LU R27, [R1+0x4e0] ;  /* 0x0004e000011b7983 */ /* 0x000ea20000300800 */
[C---:B---3--:R-:W-:Y:S02]  /*16b70*/  FMUL R12, R3.reuse, R24 ;  /* 0x00000018030c7220 */ /* 0x048fe40000400000 */
[----:B----4-:R-:W-:Y:S02]  /*16b80*/  FMUL R13, R3, R23 ;  /* 0x00000017030d7220 */ /* 0x010fe40000400000 */
[C---:B------:R-:W-:Y:S02]  /*16b90*/  FMUL R10, R124.reuse, R26 ;  /* 0x0000001a7c0a7220 */ /* 0x040fe40000400000 */
[----:B------:R-:W-:-:S07]  /*16ba0*/  FMUL R11, R124, R25 ;  /* 0x000000197c0b7220 */ /* 0x000fce0000400000 */
[----:B------:R-:W-:Y:S01]  /*16bb0*/  HMMA.16816.F32 R8, R4, R88, R8 ;  /* 0x000000580408723c */ /* 0x000fe20000001808 */
[C---:B0-----:R-:W-:Y:S02]  /*16bc0*/  FMUL R14, R124.reuse, R22 ;  /* 0x000000167c0e7220 */ /* 0x041fe40000400000 */
[----:B------:R-:W-:-:S07]  /*16bd0*/  FMUL R15, R124, R21 ;  /* 0x000000157c0f7220 */ /* 0x000fce0000400000 */
[----:B------:R-:W-:Y:S11]  /*16be0*/  HMMA.16816.F32 R12, R4, R92, R12 ;  /* 0x0000005c040c723c */ /* 0x000ff6000000180c */
[----:B------:R-:W-:Y:S02]  /*16bf0*/  @!UPT UIADD3 URZ, URZ, URZ, URZ ;  /* 0x0000003f3f3ff290 */ /* 0x000fe4000fffe03f */
[----:B------:R0:W-:Y:S04]  /*16c00*/  STL.64 [R1+0x30], R8 ;  /* 0x0000300801007387 */ /* 0x0001e80000100a00 */
[----:B------:R3:W-:Y:S04]  /*16c10*/  STL.64 [R1+0x38], R10 ;  /* 0x0000380a01007387 */ /* 0x0007e80000100a00 */
[----:B------:R-:W4:Y:S01]  /*16c20*/  LDL.LU R26, [R1+0x4e4] ;  /* 0x0004e400011a7983 */ /* 0x000f220000300800 */
[----:B0-----:R-:W-:-:S03]  /*16c30*/  FMUL R8, R3, R20 ;  /* 0x0000001403087220 */ /* 0x001fc60000400000 */
[----:B------:R-:W4:Y:S01]  /*16c40*/  LDL.LU R25, [R1+0x4e8] ;  /* 0x0004e80001197983 */ /* 0x000f220000300800 */
[----:B------:R-:W-:Y:S02]  /*16c50*/  FMUL R9, R3, R19 ;  /* 0x0000001303097220 */ /* 0x000fe40000400000 */
[C---:B---3--:R-:W-:Y:S01]  /*16c60*/  FMUL R10, R124.reuse, R2 ;  /* 0x000000027c0a7220 */ /* 0x048fe20000400000 */
[----:B------:R-:W3:Y:S01]  /*16c70*/  LDL.LU R24, [R1+0x4ec] ;  /* 0x0004ec0001187983 */ /* 0x000ee20000300800 */
[----:B------:R-:W-:-:S07]  /*16c80*/  FMUL R11, R124, R18 ;  /* 0x000000127c0b7220 */ /* 0x000fce0000400000 */
[----:B------:R-:W-:Y:S01]  /*16c90*/  HMMA.16816.F32 R4, R4, R96, R8 ;  /* 0x000000600404723c */ /* 0x000fe20000001808 */
[----:B------:R0:W-:Y:S01]  /*16ca0*/  STL.64 [R1+0x20], R12 ;  /* 0x0000200c01007387 */ /* 0x0001e20000100a00 */
[----:B------:R-:W-:Y:S02]  /*16cb0*/  IMAD.MOV.U32 R2, RZ, RZ, R15 ;  /* 0x000000ffff027224 */ /* 0x000fe400078e000f */
[----:B------:R-:W-:Y:S01]  /*16cc0*/  IMAD.MOV.U32 R3, RZ, RZ, R14 ;  /* 0x000000ffff037224 */ /* 0x000fe200078e000e */
[----:B------:R-:W3:Y:S04]  /*16cd0*/  LDL.LU R23, [R1+0x500] ;  /* 0x0005000001177983 */ /* 0x000ee80000300800 */
[----:B------:R-:W4:Y:S04]  /*16ce0*/  LDL.LU R22, [R1+0x504] ;  /* 0x0005040001167983 */ /* 0x000f280000300800 */
[----:B------:R-:W4:Y:S04]  /*16cf0*/  LDL.LU R21, [R1+0x508] ;  /* 0x0005080001157983 */ /* 0x000f280000300800 */
[----:B------:R-:W4:Y:S04]  /*16d00*/  LDL.LU R20, [R1+0x50c] ;  /* 0x00050c0001147983 */ /* 0x000f280000300800 */
[----:B------:R0:W-:Y:S04]  /*16d10*/  STL [R1+0xbf4], R2 ;  /* 0x000bf40201007387 */ /* 0x0001e80000100800 */
[----:B------:R0:W-:Y:S04]  /*16d20*/  STL [R1+0xbf0], R3 ;  /* 0x000bf00301007387 */ /* 0x0001e80000100800 */
[----:B------:R-:W4:Y:S04]  /*16d30*/  LDL.LU R19, [R1+0x520] ;  /* 0x0005200001137983 */ /* 0x000f280000300800 */
[----:B------:R-:W4:Y:S04]  /*16d40*/  LDL.LU R18, [R1+0x524] ;  /* 0x0005240001127983 */ /* 0x000f280000300800 */
[----:B-1----:R-:W4:Y:S04]  /*16d50*/  LDL.LU R17, [R1+0x528] ;  /* 0x0005280001117983 */ /* 0x002f280000300800 */
[----:B------:R-:W4:Y:S04]  /*16d60*/  LDL.LU R16, [R1+0x52c] ;  /* 0x00052c0001107983 */ /* 0x000f280000300800 */
[----:B------:R-:W-:Y:S04]  /*16d70*/  STL [R1+0xc58], R124 ;  /* 0x000c587c01007387 */ /* 0x000fe80000100800 */
[----:B------:R2:W-:Y:S04]  /*16d80*/  STL.64 [R1+0x10], R4 ;  /* 0x0000100401007387 */ /* 0x0005e80000100a00 */
[----:B------:R-:W4:Y:S04]  /*16d90*/  LDL.LU R15, [R1+0x540] ;  /* 0x00054000010f7983 */ /* 0x000f280000300800 */
[----:B------:R-:W4:Y:S04]  /*16da0*/  LDL.LU R14, [R1+0x544] ;  /* 0x00054400010e7983 */ /* 0x000f280000300800 */
[----:B0-----:R-:W4:Y:S04]  /*16db0*/  LDL.LU R13, [R1+0x548] ;  /* 0x00054800010d7983 */ /* 0x001f280000300800 */
[----:B------:R-:W4:Y:S01]  /*16dc0*/  LDL.LU R12, [R1+0x54c] ;  /* 0x00054c00010c7983 */ /* 0x000f220000300800 */
[----:B------:R-:W-:-:S05]  /*16dd0*/  MOV R2, R6 ;  /* 0x0000000600027202 */ /* 0x000fca0000000f00 */
[----:B------:R0:W-:Y:S04]  /*16de0*/  STL [R1+0xc5c], R2 ;  /* 0x000c5c0201007387 */ /* 0x0001e80000100800 */
[----:B------:R-:W4:Y:S04]  /*16df0*/  LDL.LU R11, [R1+0x550] ;  /* 0x00055000010b7983 */ /* 0x000f280000300800 */
[----:B------:R-:W4:Y:S04]  /*16e00*/  LDL.LU R10, [R1+0x554] ;  /* 0x00055400010a7983 */ /* 0x000f280000300800 */
[----:B------:R-:W4:Y:S04]  /*16e10*/  LDL.LU R9, [R1+0x558] ;  /* 0x0005580001097983 */ /* 0x000f280000300800 */
[----:B------:R-:W4:Y:S01]  /*16e20*/  LDL.LU R8, [R1+0x55c] ;  /* 0x00055c0001087983 */ /* 0x000f220000300800 */
[----:B------:R-:W-:Y:S01]  /*16e30*/  IMAD.MOV.U32 R3, RZ, RZ, R7 ;  /* 0x000000ffff037224 */ /* 0x000fe200078e0007 */
[----:B------:R-:W-:Y:S01]  /*16e40*/  MOV R32, R82 ;  /* 0x0000005200207202 */ /* 0x000fe20000000f00 */
[----:B------:R-:W-:Y:S01]  /*16e50*/  IMAD.MOV.U32 R33, RZ, RZ, R83 ;  /* 0x000000ffff217224 */ /* 0x000fe200078e0053 */
[----:B------:R-:W-:Y:S01]  /*16e60*/  MOV R35, R79 ;  /* 0x0000004f00237202 */ /* 0x000fe20000000f00 */
[----:B------:R-:W-:-:S02]  /*16e70*/  IMAD.MOV.U32 R34, RZ, RZ, R78 ;  /* 0x000000ffff227224 */ /* 0x000fc400078e004e */
[C---:B--2---:R-:W-:Y:S02]  /*16e80*/  FMUL R4, R0.reuse, R27 ;  /* 0x0000001b00047220 */ /* 0x044fe40000400000 */
[C---:B---3--:R-:W-:Y:S02]  /*16e90*/  FMUL R120, R0.reuse, R23 ;  /* 0x0000001700787220 */ /* 0x048fe40000400000 */
[----:B----4-:R-:W-:Y:S02]  /*16ea0*/  FMUL R121, R0, R22 ;  /* 0x0000001600797220 */ /* 0x010fe40000400000 */
[C---:B------:R-:W-:Y:S02]  /*16eb0*/  FMUL R122, R125.reuse, R21 ;  /* 0x000000157d7a7220 */ /* 0x040fe40000400000 */
[----:B------:R-:W-:-:S07]  /*16ec0*/  FMUL R123, R125, R20 ;  /* 0x000000147d7b7220 */ /* 0x000fce0000400000 */
[----:B------:R-:W-:Y:S01]  /*16ed0*/  HMMA.16816.F32 R120, R56, R72, R120 ;  /* 0x000000483878723c */ /* 0x000fe20000001878 */
[----:B------:R-:W2:Y:S01]  /*16ee0*/  LDL R73, [R1+0x8a4] ;  /* 0x0008a40001497983 */ /* 0x000ea20000100800 */
[C---:B------:R-:W-:Y:S02]  /*16ef0*/  FMUL R116, R0.reuse, R19 ;  /* 0x0000001300747220 */ /* 0x040fe40000400000 */
[----:B------:R-:W-:Y:S02]  /*16f00*/  FMUL R117, R0, R18 ;  /* 0x0000001200757220 */ /* 0x000fe40000400000 */
[C---:B------:R-:W-:Y:S02]  /*16f10*/  FMUL R118, R125.reuse, R17 ;  /* 0x000000117d767220 */ /* 0x040fe40000400000 */
[----:B------:R-:W-:-:S07]  /*16f20*/  FMUL R119, R125, R16 ;  /* 0x000000107d777220 */ /* 0x000fce0000400000 */
[----:B------:R-:W-:Y:S01]  /*16f30*/  HMMA.16816.F32 R116, R56, R76, R116 ;  /* 0x0000004c3874723c */ /* 0x000fe20000001874 */
[C---:B------:R-:W-:Y:S02]  /*16f40*/  FMUL R112, R0.reuse, R15 ;  /* 0x0000000f00707220 */ /* 0x040fe40000400000 */
[----:B------:R-:W-:Y:S02]  /*16f50*/  FMUL R113, R0, R14 ;  /* 0x0000000e00717220 */ /* 0x000fe40000400000 */
[C---:B------:R-:W-:Y:S02]  /*16f60*/  FMUL R114, R125.reuse, R13 ;  /* 0x0000000d7d727220 */ /* 0x040fe40000400000 */
[----:B------:R-:W-:-:S07]  /*16f70*/  FMUL R115, R125, R12 ;  /* 0x0000000c7d737220 */ /* 0x000fce0000400000 */
[----:B------:R-:W-:Y:S01]  /*16f80*/  HMMA.16816.F32 R112, R56, R80, R112 ;  /* 0x000000503870723c */ /* 0x000fe20000001870 */
[----:B------:R-:W-:Y:S04]  /*16f90*/  STL.64 [R1+0xb10], R122 ;  /* 0x000b107a01007387 */ /* 0x000fe80000100a00 */
[----:B------:R-:W-:Y:S04]  /*16fa0*/  STL.64 [R1+0xb08], R120 ;  /* 0x000b087801007387 */ /* 0x000fe80000100a00 */
[----:B------:R-:W-:Y:S04]  /*16fb0*/  STL.64 [R1+0xb20], R118 ;  /* 0x000b207601007387 */ /* 0x000fe80000100a00 */
[----:B------:R-:W-:Y:S01]  /*16fc0*/  STL.64 [R1+0xb18], R116 ;  /* 0x000b187401007387 */ /* 0x000fe20000100a00 */
[----:B------:R-:W-:-:S09]  /*16fd0*/  FMUL R44, R0, R11 ;  /* 0x0000000b002c7220 */ /* 0x000fd20000400000 */
[----:B------:R-:W-:Y:S04]  /*16fe0*/  STL.64 [R1+0xb30], R114 ;  /* 0x000b307201007387 */ /* 0x000fe80000100a00 */
[----:B------:R-:W-:Y:S04]  /*16ff0*/  STL.64 [R1+0xb28], R112 ;  /* 0x000b287001007387 */ /* 0x000fe80000100a00 */
[----:B------:R-:W3:Y:S04]  /*17000*/  LDL.LU R15, [R1+0x560] ;  /* 0x00056000010f7983 */ /* 0x000ee80000300800 */
[----:B------:R-:W4:Y:S04]  /*17010*/  LDL.LU R14, [R1+0x564] ;  /* 0x00056400010e7983 */ /* 0x000f280000300800 */
[----:B------:R-:W4:Y:S04]  /*17020*/  LDL.LU R13, [R1+0x568] ;  /* 0x00056800010d7983 */ /* 0x000f280000300800 */
[----:B------:R-:W4:Y:S04]  /*17030*/  LDL.LU R12, [R1+0x56c] ;  /* 0x00056c00010c7983 */ /* 0x000f280000300800 */
[----:B------:R-:W4:Y:S01]  /*17040*/  LDL.LU R28, [R1+0x380] ;  /* 0x00038000011c7983 */ /* 0x000f220000300800 */
[----:B------:R-:W-:-:S03]  /*17050*/  FMUL R5, R0, R26 ;  /* 0x0000001a00057220 */ /* 0x000fc60000400000 */
[----:B------:R-:W4:Y:S01]  /*17060*/  LDL.LU R29, [R1+0x384] ;  /* 0x00038400011d7983 */ /* 0x000f220000300800 */
[----:B------:R-:W-:-:S03]  /*17070*/  FMUL R6, R125, R25 ;  /* 0x000000197d067220 */ /* 0x000fc60000400000 */
[----:B------:R-:W4:Y:S01]  /*17080*/  LDL.LU R30, [R1+0x388] ;  /* 0x00038800011e7983 */ /* 0x000f220000300800 */
[C---:B------:R-:W-:Y:S02]  /*17090*/  FMUL R7, R125.reuse, R24 ;  /* 0x000000187d077220 */ /* 0x040fe40000400000 */
[----:B------:R-:W-:Y:S01]  /*170a0*/  FMUL R45, R0, R10 ;  /* 0x0000000a002d7220 */ /* 0x000fe20000400000 */
[----:B------:R-:W4:Y:S01]  /*170b0*/  LDL.LU R31, [R1+0x38c] ;  /* 0x00038c00011f7983 */ /* 0x000f220000300800 */
[----:B------:R-:W-:-:S03]  /*170c0*/  FMUL R46, R125, R9 ;  /* 0x000000097d2e7220 */ /* 0x000fc60000400000 */
[----:B------:R-:W4:Y:S01]  /*170d0*/  LDL.LU R11, [R1+0x580] ;  /* 0x00058000010b7983 */ /* 0x000f220000300800 */
[----:B------:R-:W-:-:S03]  /*170e0*/  FMUL R47, R125, R8 ;  /* 0x000000087d2f7220 */ /* 0x000fc60000400000 */
[----:B------:R-:W4:Y:S04]  /*170f0*/  LDL.LU R10, [R1+0x584] ;  /* 0x00058400010a7983 */ /* 0x000f280000300800 */
[----:B------:R-:W4:Y:S04]  /*17100*/  LDL.LU R9, [R1+0x588] ;  /* 0x0005880001097983 */ /* 0x000f280000300800 */
[----:B------:R-:W4:Y:S01]  /*17110*/  LDL.LU R8, [R1+0x58c] ;  /* 0x00058c0001087983 */ /* 0x000f220000300800 */
[----:B------:R-:W-:Y:S03]  /*17120*/  HMMA.16816.F32 R24, R56, R68, R4 ;  /* 0x000000443818723c */ /* 0x000fe60000001804 */
[----:B------:R-:W4:Y:S04]  /*17130*/  LDL.LU R82, [R1+0xcdc] ;  /* 0x000cdc0001527983 */ /* 0x000f280000300800 */
[----:B------:R-:W4:Y:S04]  /*17140*/  LDL.LU R83, [R1+0xcd8] ;  /* 0x000cd80001537983 */ /* 0x000f280000300800 */
[----:B------:R-:W4:Y:S04]  /*17150*/  LDL.LU R78, [R1+0xcd4] ;  /* 0x000cd400014e7983 */ /* 0x000f280000300800 */
[----:B------:R-:W4:Y:S04]  /*17160*/  LDL.LU R79, [R1+0xcd0] ;  /* 0x000cd000014f7983 */ /* 0x000f280000300800 */
[----:B------:R-:W4:Y:S04]  /*17170*/  LDL.LU R4, [R1+0x570] ;  /* 0x0005700001047983 */ /* 0x000f280000300800 */
[----:B------:R-:W4:Y:S04]  /*17180*/  LDL.LU R5, [R1+0x574] ;  /* 0x0005740001057983 */ /* 0x000f280000300800 */
[----:B------:R-:W4:Y:S04]  /*17190*/  LDL.LU R6, [R1+0x578] ;  /* 0x0005780001067983 */ /* 0x000f280000300800 */
[----:B------:R-:W4:Y:S01]  /*171a0*/  LDL.LU R7, [R1+0x57c] ;  /* 0x00057c0001077983 */ /* 0x000f220000300800 */
[----:B------:R-:W-:-:S03]  /*171b0*/  IMAD.MOV.U32 R20, RZ, RZ, R74 ;  /* 0x000000ffff147224 */ /* 0x000fc600078e004a */
[----:B------:R-:W4:Y:S01]  /*171c0*/  LDL.LU R36, [R1+0x3a0] ;  /* 0x0003a00001247983 */ /* 0x000f220000300800 */
[----:B------:R-:W-:-:S03]  /*171d0*/  IMAD.MOV.U32 R21, RZ, RZ, R75 ;  /* 0x000000ffff157224 */ /* 0x000fc600078e004b */
[----:B------:R-:W4:Y:S01]  /*171e0*/  LDL.LU R37, [R1+0x3a4] ;  /* 0x0003a40001257983 */ /* 0x000f220000300800 */
[----:B------:R-:W-:-:S03]  /*171f0*/  MOV R22, R70 ;  /* 0x0000004600167202 */ /* 0x000fc60000000f00 */
[----:B------:R-:W4:Y:S01]  /*17200*/  LDL.LU R38, [R1+0x3a8] ;  /* 0x0003a80001267983 */ /* 0x000f220000300800 */
[----:B------:R-:W-:-:S03]  /*17210*/  IMAD.MOV.U32 R23, RZ, RZ, R71 ;  /* 0x000000ffff177224 */ /* 0x000fc600078e0047 */
[----:B------:R-:W4:Y:S04]  /*17220*/  LDL.LU R39, [R1+0x3ac] ;  /* 0x0003ac0001277983 */ /* 0x000f280000300800 */
[----:B------:R-:W4:Y:S04]  /*17230*/  LDL.LU R74, [R1+0xccc] ;  /* 0x000ccc00014a7983 */ /* 0x000f280000300800 */
[----:B------:R-:W4:Y:S04]  /*17240*/  LDL.LU R75, [R1+0xcc8] ;  /* 0x000cc800014b7983 */ /* 0x000f280000300800 */
[----:B------:R-:W4:Y:S04]  /*17250*/  LDL.LU R70, [R1+0xcc4] ;  /* 0x000cc40001467983 */ /* 0x000f280000300800 */
[----:B------:R-:W4:Y:S01]  /*17260*/  LDL.LU R71, [R1+0xcc0] ;  /* 0x000cc00001477983 */ /* 0x000f220000300800 */
[----:B0-----:R-:W-:Y:S01]  /*17270*/  IMAD.MOV.U32 R2, RZ, RZ, R24 ;  /* 0x000000ffff027224 */ /* 0x001fe200078e0018 */
[----:B------:R-:W-:Y:S01]  /*17280*/  MOV R124, R25 ;  /* 0x00000019007c7202 */ /* 0x000fe20000000f00 */
[----:B------:R-:W-:-:S02]  /*17290*/  IMAD.MOV.U32 R69, RZ, RZ, R26 ;  /* 0x000000ffff457224 */ /* 0x000fc400078e001a */
[----:B------:R-:W-:Y:S01]  /*172a0*/  IMAD.MOV.U32 R68, RZ, RZ, R27 ;  /* 0x000000ffff447224 */ /* 0x000fe200078e001b */
[----:B------:R-:W-:Y:S01]  /*172b0*/  HMMA.16816.F32 R44, R56, R84, R44 ;  /* 0x00000054382c723c */ /* 0x000fe2000000182c */
[----:B------:R-:W-:Y:S01]  /*172c0*/  IMAD.MOV.U32 R60, RZ, RZ, R87 ;  /* 0x000000ffff3c7224 */ /* 0x000fe200078e0057 */
[----:B------:R-:W-:Y:S01]  /*172d0*/  MOV R61, R86 ;  /* 0x00000056003d7202 */ /* 0x000fe20000000f00 */
[----:B------:R-:W-:Y:S02]  /*172e0*/  IMAD.MOV.U32 R62, RZ, RZ, R90 ;  /* 0x000000ffff3e7224 */ /* 0x000fe400078e005a */
[----:B------:R-:W-:Y:S11]  /*172f0*/  IMAD.MOV.U32 R63, RZ, RZ, R98 ;  /* 0x000000ffff3f7224 */ /* 0x000ff600078e0062 */
[----:B------:R-:W-:Y:S07]  /*17300*/  @!UPT UIADD3 URZ, URZ, URZ, URZ ;  /* 0x0000003f3f3ff290 */ /* 0x000fee000fffe03f */
[----:B------:R-:W-:Y:S04]  /*17310*/  STL.64 [R1+0xb40], R46 ;  /* 0x000b402e01007387 */ /* 0x000fe80000100a00 */
[----:B------:R-:W-:Y:S04]  /*17320*/  STL.64 [R1+0xb38], R44 ;  /* 0x000b382c01007387 */ /* 0x000fe80000100a00 */
[----:B--2---:R-:W0:Y:S01]  /*17330*/  LDSM.16.M88.4 R24, [R73+0x28000] ;  /* 0x028000004918783b */ /* 0x004e220000000200 */
[----:B------:R-:W-:Y:S01]  /*17340*/  IMAD.MOV.U32 R64, RZ, RZ, R91 ;  /* 0x000000ffff407224 */ /* 0x000fe200078e005b */
[----:B------:R-:W-:Y:S01]  /*17350*/  MOV R66, R95 ;  /* 0x0000005f00427202 */ /* 0x000fe20000000f00 */
[----:B------:R-:W-:Y:S01]  /*17360*/  IMAD.MOV.U32 R65, RZ, RZ, R94 ;  /* 0x000000ffff417224 */ /* 0x000fe200078e005e */
[----:B------:R-:W1:Y:S01]  /*17370*/  LDSM.16.M88.4 R40, [R73+0x28400] ;  /* 0x028400004928783b */ /* 0x000e620000000200 */
[----:B------:R-:W-:-:S03]  /*17380*/  IMAD.MOV.U32 R67, RZ, RZ, R99 ;  /* 0x000000ffff437224 */ /* 0x000fc600078e0063 */
[----:B------:R-:W2:Y:S01]  /*17390*/  LDSM.16.M88.4 R108, [R73+0x28800] ;  /* 0x02880000496c783b */ /* 0x000ea20000000200 */
[C---:B---3--:R-:W-:Y:S02]  /*173a0*/  FMUL R48, R0.reuse, R15 ;  /* 0x0000000f00307220 */ /* 0x048fe40000400000 */
[----:B----4-:R-:W-:Y:S02]  /*173b0*/  FMUL R49, R0, R14 ;  /* 0x0000000e00317220 */ /* 0x010fe40000400000 */
        /* <DEDUP_REMOVED lines=12> */
[----:B------:R-:W-:Y:S08]  /*17480*/  HMMA.16816.F32 R56, R56, R96, R4 ;  /* 0x000000603838723c */ /* 0x000ff00000001804 */
[C---:B0-----:R-:W-:Y:S08]  /*17490*/  HMMA.16816.F32 R4, R24.reuse, R78, R28 ;  /* 0x0000004e1804723c */ /* 0x041ff0000000181c */
[C---:B------:R-:W-:Y:S08]  /*174a0*/  HMMA.16816.F32 R8, R24.reuse, R74, R32 ;  /* 0x0000004a1808723c */ /* 0x040ff00000001820 */
[C---:B------:R-:W-:Y:S01]  /*174b0*/  HMMA.16816.F32 R12, R24.reuse, R70, R36 ;  /* 0x00000046180c723c */ /* 0x040fe20000001824 */
[----:B------:R-:W-:Y:S04]  /*174c0*/  STL.64 [R1+0xb50], R50 ;  /* 0x000b503201007387 */ /* 0x000fe80000100a00 */
        /* <DEDUP_REMOVED lines=9> */
[----:B------:R0:W-:Y:S04]  /*17560*/  STL.64 [R1+0x1b8], R10 ;  /* 0x0001b80a01007387 */ /* 0x0001e80000100a00 */
[----:B------:R-:W-:Y:S04]  /*17570*/  STL.64 [R1+0xb80], R4 ;  /* 0x000b800401007387 */ /* 0x000fe80000100a00 */
[----:B------:R-:W3:Y:S04]  /*17580*/  LDL.LU R87, [R1+0xcbc] ;  /* 0x000cbc0001577983 */ /* 0x000ee80000300800 */
[----:B------:R-:W4:Y:S04]  /*17590*/  LDL.LU R86, [R1+0xcb8] ;  /* 0x000cb80001567983 */ /* 0x000f280000300800 */
        /* <DEDUP_REMOVED lines=10> */
[----:B------:R-:W1:Y:S04]  /*17640*/  LDL.LU R112, [R1+0x300] ;  /* 0x0003000001707983 */ /* 0x000e680000300800 */
[----:B------:R-:W1:Y:S04]  /*17650*/  LDL.LU R113, [R1+0x304] ;  /* 0x0003040001717983 */ /* 0x000e680000300800 */
[----:B------:R-:W1:Y:S04]  /*17660*/  LDL.LU R114, [R1+0x308] ;  /* 0x0003080001727983 */ /* 0x000e680000300800 */
[----:B------:R-:W1:Y:S04]  /*17670*/  LDL.LU R115, [R1+0x30c] ;  /* 0x00030c0001737983 */ /* 0x000e680000300800 */
[----:B------:R-:W2:Y:S04]  /*17680*/  LDL.LU R44, [R1+0x310] ;  /* 0x00031000012c7983 */ /* 0x000ea80000300800 */
[----:B------:R-:W2:Y:S04]  /*17690*/  LDL.LU R45, [R1+0x314] ;  /* 0x00031400012d7983 */ /* 0x000ea80000300800 */
[----:B------:R-:W2:Y:S04]  /*176a0*/  LDL.LU R46, [R1+0x318] ;  /* 0x00031800012e7983 */ /* 0x000ea80000300800 */
[----:B------:R-:W2:Y:S04]  /*176b0*/  LDL.LU R47, [R1+0x31c] ;  /* 0x00031c00012f7983 */ /* 0x000ea80000300800 */
[----:B------:R-:W2:Y:S04]  /*176c0*/  LDL.LU R16, [R1+0x350] ;  /* 0x0003500001107983 */ /* 0x000ea80000300800 */
[----:B------:R-:W2:Y:S04]  /*176d0*/  LDL.LU R17, [R1+0x354] ;  /* 0x0003540001117983 */ /* 0x000ea80000300800 */
[----:B------:R-:W2:Y:S04]  /*176e0*/  LDL.LU R18, [R1+0x358] ;  /* 0x0003580001127983 */ /* 0x000ea80000300800 */
[----:B------:R-:W2:Y:S01]  /*176f0*/  LDL.LU R19, [R1+0x35c] ;  /* 0x00035c0001137983 */ /* 0x000ea20000300800 */
[----:B0-----:R-:W-:Y:S03]  /*17700*/  HMMA.16816.F32 R8, R24, R82, R20 ;  /* 0x000000521808723c */ /* 0x001fe60000001814 */
        /* <DEDUP_REMOVED lines=24> */
[----:B---3--:R-:W-:Y:S01]  /*17890*/  MOV R123, R87 ;  /* 0x00000057007b7202 */ /* 0x008fe20000000f00 */
[----:B----4-:R-:W-:-:S02]  /*178a0*/  IMAD.MOV.U32 R122, RZ, RZ, R86 ;  /* 0x000000ffff7a7224 */ /* 0x010fc400078e0056 */
[----:B--2---:R-:W-:Y:S01]  /*178b0*/  IMAD.MOV.U32 R121, RZ, RZ, R90 ;  /* 0x000000ffff797224 */ /* 0x004fe200078e005a */
[----:B------:R-:W-:Y:S02]  /*178c0*/  MOV R120, R98 ;  /* 0x0000006200787202 */ /* 0x000fe40000000f00 */
[----:B------:R-:W2:Y:S04]  /*178d0*/  LDL.LU R98, [R1+0xcac] ;  /* 0x000cac0001627983 */ /* 0x000ea80000300800 */
[----:B------:R-:W3:Y:S04]  /*178e0*/  LDL.LU R90, [R1+0xca8] ;  /* 0x000ca800015a7983 */ /* 0x000ee80000300800 */
[----:B------:R-:W4:Y:S04]  /*178f0*/  LDL.LU R86, [R1+0xca4] ;  /* 0x000ca40001567983 */ /* 0x000f280000300800 */
[----:B------:R-:W4:Y:S04]  /*17900*/  LDL.LU R87, [R1+0xca0] ;  /* 0x000ca00001577983 */ /* 0x000f280000300800 */
[----:B------:R-:W3:Y:S04]  /*17910*/  LDL.LU R91, [R1+0xc9c] ;  /* 0x000c9c00015b7983 */ /* 0x000ee80000300800 */
[----:B------:R-:W2:Y:S04]  /*17920*/  LDL.LU R94, [R1+0xc98] ;  /* 0x000c9800015e7983 */ /* 0x000ea80000300800 */
[----:B------:R-:W2:Y:S04]  /*17930*/  LDL.LU R95, [R1+0xc94] ;  /* 0x000c9400015f7983 */ /* 0x000ea80000300800 */
[----:B------:R-:W2:Y:S04]  /*17940*/  LDL.LU R99, [R1+0xc90] ;  /* 0x000c900001637983 */ /* 0x000ea80000300800 */
[----:B------:R-:W-:Y:S04]  /*17950*/  STL.64 [R1+0xb98], R10 ;  /* 0x000b980a01007387 */ /* 0x000fe80000100a00 */
[----:B------:R1:W-:Y:S02]  /*17960*/  STL.64 [R1+0xb90], R8 ;  /* 0x000b900801007387 */ /* 0x0003e40000100a00 */
[C---:B-1----:R-:W-:Y:S07]  /*17970*/  HMMA.16816.F32 R8, R40.reuse, R78, R112 ;  /* 0x0000004e2808723c */ /* 0x042fee0000001870 */
[----:B------:R-:W-:Y:S01]  /*17980*/  IMAD.MOV.U32 R114, RZ, RZ, R104 ;  /* 0x000000ffff727224 */ /* 0x000fe200078e0068 */
[----:B------:R-:W-:Y:S01]  /*17990*/  MOV R115, R106 ;  /* 0x0000006a00737202 */ /* 0x000fe20000000f00 */
[----:B------:R-:W-:Y:S08]  /*179a0*/  HMMA.16816.F32 R4, R40, R70, R48 ;  /* 0x000000462804723c */ /* 0x000ff00000001830 */
[C---:B----4-:R-:W-:Y:S08]  /*179b0*/  HMMA.16816.F32 R12, R24.reuse, R86, R12 ;  /* 0x00000056180c723c */ /* 0x050ff0000000180c */
[C---:B---3--:R-:W-:Y:S08]  /*179c0*/  HMMA.16816.F32 R16, R24.reuse, R90, R16 ;  /* 0x0000005a1810723c */ /* 0x048ff00000001810 */
[C---:B--2---:R-:W-:Y:S08]  /*179d0*/  HMMA.16816.F32 R20, R24.reuse, R94, R20 ;  /* 0x0000005e1814723c */ /* 0x044ff00000001814 */
[----:B------:R-:W-:Y:S01]  /*179e0*/  HMMA.16816.F32 R24, R24, R98, R52 ;  /* 0x000000621818723c */ /* 0x000fe20000001834 */
[----:B------:R-:W-:Y:S04]  /*179f0*/  STL.64 [R1+0xba8], R14 ;  /* 0x000ba80e01007387 */ /* 0x000fe80000100a00 */
[----:B------:R0:W-:Y:S04]  /*17a00*/  STL.64 [R1+0xba0], R12 ;  /* 0x000ba00c01007387 */ /* 0x0001e80000100a00 */
[----:B------:R-:W-:Y:S04]  /*17a10*/  STL.64 [R1+0xbb8], R18 ;  /* 0x000bb81201007387 */ /* 0x000fe80000100a00 */
[----:B------:R-:W-:Y:S04]  /*17a20*/  STL.64 [R1+0xbb0], R16 ;  /* 0x000bb01001007387 */ /* 0x000fe80000100a00 */
[----:B------:R-:W-:Y:S01]  /*17a30*/  STL.64 [R1+0xbc8], R22 ;  /* 0x000bc81601007387 */ /* 0x000fe20000100a00 */
[C---:B0-----:R-:W-:Y:S03]  /*17a40*/  HMMA.16816.F32 R12, R40.reuse, R74, R44 ;  /* 0x0000004a280c723c */ /* 0x041fe6000000182c */
[----:B------:R-:W-:Y:S04]  /*17a50*/  STL.64 [R1+0xbc0], R20 ;  /* 0x000bc01401007387 */ /* 0x000fe80000100a00 */
[----:B------:R-:W-:Y:S01]  /*17a60*/  STL.64 [R1+0xbd8], R26 ;  /* 0x000bd81a01007387 */ /* 0x000fe20000100a00 */
[C---:B------:R-:W-:Y:S03]  /*17a70*/  HMMA.16816.F32 R28, R40.reuse, R86, R28 ;  /* 0x00000056281c723c */ /* 0x040fe6000000181c */
[----:B------:R-:W-:Y:S04]  /*17a80*/  STL.64 [R1+0xbd0], R24 ;  /* 0x000bd01801007387 */ /* 0x000fe80000100a00 */
[----:B------:R-:W-:Y:S04]  /*17a90*/  STL.64 [R1+0x320], R4 ;  /* 0x0003200401007387 */ /* 0x000fe80000100a00 */
[----:B------:R0:W-:Y:S02]  /*17aa0*/  STL.64 [R1+0x328], R6 ;  /* 0x0003280601007387 */ /* 0x0001e40000100a00 */
[C---:B0-----:R-:W-:Y:S02]  /*17ab0*/  HMMA.16816.F32 R4, R40.reuse, R82, R116 ;  /* 0x000000522804723c */ /* 0x041fe40000001874 */
[----:B------:R-:W-:Y:S04]  /*17ac0*/  STL.64 [R1+0x310], R12 ;  /* 0x0003100c01007387 */ /* 0x000fe80000100a00 */
[----:B------:R-:W-:Y:S02]  /*17ad0*/  STL.64 [R1+0x318], R14 ;  /* 0x0003180e01007387 */ /* 0x000fe40000100a00 */
[C---:B------:R-:W-:Y:S02]  /*17ae0*/  HMMA.16816.F32 R32, R40.reuse, R90, R32 ;  /* 0x0000005a2820723c */ /* 0x040fe40000001820 */
[----:B------:R-:W-:Y:S04]  /*17af0*/  STL.64 [R1+0x300], R8 ;  /* 0x0003000801007387 */ /* 0x000fe80000100a00 */
[----:B------:R0:W-:Y:S02]  /*17b00*/  STL.64 [R1+0x308], R10 ;  /* 0x0003080a01007387 */ /* 0x0001e40000100a00 */
[C---:B------:R-:W-:Y:S02]  /*17b10*/  HMMA.16816.F32 R36, R40.reuse, R94, R36 ;  /* 0x0000005e2824723c */ /* 0x040fe40000001824 */
[----:B------:R-:W-:Y:S06]  /*17b20*/  STL.64 [R1+0xbe8], R30 ;  /* 0x000be81e01007387 */ /* 0x000fec0000100a00 */
[----:B------:R-:W-:Y:S01]  /*17b30*/  HMMA.16816.F32 R40, R40, R98, R120 ;  /* 0x000000622828723c */ /* 0x000fe20000001878 */
[----:B------:R-:W-:Y:S04]  /*17b40*/  STL.64 [R1+0x2f0], R4 ;  /* 0x0002f00401007387 */ /* 0x000fe80000100a00 */
[----:B------:R1:W-:Y:S03]  /*17b50*/  STL.64 [R1+0x2f8], R6 ;  /* 0x0002f80601007387 */ /* 0x0003e60000100a00 */
[C---:B0-----:R-:W-:Y:S08]  /*17b60*/  HMMA.16816.F32 R8, R108.reuse, R70, R64 ;  /* 0x000000466c08723c */ /* 0x041ff00000001840 */
[----:B-1----:R-:W-:Y:S01]  /*17b70*/  HMMA.16816.F32 R4, R108, R74, R60 ;  /* 0x0000004a6c04723c */ /* 0x002fe2000000183c */
[----:B------:R-:W-:Y:S04]  /*17b80*/  STL.64 [R1+0xbe0], R28 ;  /* 0x000be01c01007387 */ /* 0x000fe80000100a00 */
[----:B------:R-:W-:Y:S04]  /*17b90*/  STL.64 [R1+0xc00], R34 ;  /* 0x000c002201007387 */ /* 0x000fe80000100a00 */
[----:B------:R-:W-:Y:S04]  /*17ba0*/  STL.64 [R1+0xbf8], R32 ;  /* 0x000bf82001007387 */ /* 0x000fe80000100a00 */
[----:B------:R-:W-:Y:S04]  /*17bb0*/  STL.64 [R1+0xc10], R38 ;  /* 0x000c102601007387 */ /* 0x000fe80000100a00 */
[----:B------:R-:W-:Y:S04]  /*17bc0*/  STL.64 [R1+0xc08], R36 ;  /* 0x000c082401007387 */ /* 0x000fe80000100a00 */
[----:B------:R-:W-:Y:S04]  /*17bd0*/  STL.64 [R1+0xc20], R42 ;  /* 0x000c202a01007387 */ /* 0x000fe80000100a00 */
[----:B------:R-:W-:Y:S04]  /*17be0*/  STL.64 [R1+0xc18], R40 ;  /* 0x000c182801007387 */ /* 0x000fe80000100a00 */
[----:B------:R-:W2:Y:S04]  /*17bf0*/  LDL.LU R112, [R1+0x1a0] ;  /* 0x0001a00001707983 */ /* 0x000ea80000300800 */
[----:B------:R-:W-:Y:S04]  /*17c00*/  STL.64 [R1+0x2d0], R8 ;  /* 0x0002d00801007387 */ /* 0x000fe80000100a00 */
[----:B------:R-:W-:Y:S04]  /*17c10*/  STL.64 [R1+0x2d8], R10 ;  /* 0x0002d80a01007387 */ /* 0x000fe80000100a00 */
[----:B------:R-:W-:Y:S01]  /*17c20*/  STL.64 [R1+0x2c0], R4 ;  /* 0x0002c00401007387 */ /* 0x000fe20000100a00 */
[----:B------:R-:W-:-:S03]  /*17c30*/  IMAD.MOV.U32 R44, RZ, RZ, R107 ;  /* 0x000000ffff2c7224 */ /* 0x000fc600078e006b */
[----:B------:R0:W-:Y:S01]  /*17c40*/  STL.64 [R1+0x2c8], R6 ;  /* 0x0002c80601007387 */ /* 0x0001e20000100a00 */
[----:B------:R-:W-:-:S03]  /*17c50*/  IMAD.MOV.U32 R45, RZ, RZ, R105 ;  /* 0x000000ffff2d7224 */ /* 0x000fc600078e0069 */
[----:B------:R-:W2:Y:S04]  /*17c60*/  LDL.LU R113, [R1+0x1a4] ;  /* 0x0001a40001717983 */ /* 0x000ea80000300800 */
[----:B------:R-:W3:Y:S04]  /*17c70*/  LDL.LU R104, [R1+0xc8c] ;  /* 0x000c8c0001687983 */ /* 0x000ee80000300800 */
[----:B------:R-:W4:Y:S04]  /*17c80*/  LDL.LU R106, [R1+0xc88] ;  /* 0x000c8800016a7983 */ /* 0x000f280000300800 */
[----:B------:R-:W2:Y:S04]  /*17c90*/  LDL.LU R107, [R1+0xc84] ;  /* 0x000c8400016b7983 */ /* 0x000ea80000300800 */
[----:B------:R-:W2:Y:S04]  /*17ca0*/  LDL.LU R105, [R1+0xc80] ;  /* 0x000c800001697983 */ /* 0x000ea80000300800 */
[----:B------:R-:W2:Y:S04]  /*17cb0*/  LDL.LU R46, [R1+0x1d8] ;  /* 0x0001d800012e7983 */ /* 0x000ea80000300800 */
[----:B------:R-:W2:Y:S01]  /*17cc0*/  LDL.LU R47, [R1+0x1dc] ;  /* 0x0001dc00012f7983 */ /* 0x000ea20000300800 */
[----:B---3--:R-:W-:-:S03]  /*17cd0*/  MOV R52, R104 ;  /* 0x0000006800347202 */ /* 0x008fc60000000f00 */
[----:B------:R-:W0:Y:S01]  /*17ce0*/  LDL.LU R104, [R1+0xc7c] ;  /* 0x000c7c0001687983 */ /* 0x000e220000300800 */
[----:B----4-:R-:W-:-:S03]  /*17cf0*/  IMAD.MOV.U32 R53, RZ, RZ, R106 ;  /* 0x000000ffff357224 */ /* 0x010fc600078e006a */
[----:B------:R-:W3:Y:S01]  /*17d00*/  LDL.LU R106, [R1+0xc78] ;  /* 0x000c7800016a7983 */ /* 0x000ee20000300800 */
[----:B--2---:R-:W-:-:S03]  /*17d10*/  IMAD.MOV.U32 R54, RZ, RZ, R107 ;  /* 0x000000ffff367224 */ /* 0x004fc600078e006b */
[----:B------:R-:W2:Y:S01]  /*17d20*/  LDL.LU R107, [R1+0xc74] ;  /* 0x000c7400016b7983 */ /* 0x000ea20000300800 */
[----:B------:R-:W-:-:S03]  /*17d30*/  MOV R55, R105 ;  /* 0x0000006900377202 */ /* 0x000fc60000000f00 */
[----:B------:R-:W2:Y:S04]  /*17d40*/  LDL.LU R105, [R1+0xc70] ;  /* 0x000c700001697983 */ /* 0x000ea80000300800 */
[----:B------:R-:W2:Y:S04]  /*17d50*/  LDL.LU R56, [R1+0x200] ;  /* 0x0002000001387983 */ /* 0x000ea80000300800 */
[----:B------:R-:W2:Y:S04]  /*17d60*/  LDL.LU R57, [R1+0x204] ;  /* 0x0002040001397983 */ /* 0x000ea80000300800 */
[----:B------:R-:W2:Y:S04]  /*17d70*/  LDL.LU R58, [R1+0x208] ;  /* 0x00020800013a7983 */ /* 0x000ea80000300800 */
[----:B------:R-:W2:Y:S01]  /*17d80*/  LDL.LU R59, [R1+0x20c] ;  /* 0x00020c00013b7983 */ /* 0x000ea20000300800 */
[----:B------:R-:W-:Y:S01]  /*17d90*/  IMAD.MOV.U32 R117, RZ, RZ, R100 ;  /* 0x000000ffff757224 */ /* 0x000fe200078e0064 */
[----:B------:R-:W-:Y:S01]  /*17da0*/  MOV R118, R101 ;  /* 0x0000006500767202 */ /* 0x000fe20000000f00 */
[----:B------:R-:W-:-:S02]  /*17db0*/  IMAD.MOV.U32 R119, RZ, RZ, R102 ;  /* 0x000000ffff777224 */ /* 0x000fc400078e0066 */
[----:B------:R-:W-:Y:S02]  /*17dc0*/  IMAD.MOV.U32 R120, RZ, RZ, R103 ;  /* 0x000000ffff787224 */ /* 0x000fe400078e0067 */
[----:B0-----:R-:W-:Y:S02]  /*17dd0*/  IMAD.MOV.U32 R7, RZ, RZ, R104 ;  /* 0x000000ffff077224 */ /* 0x001fe400078e0068 */
[----:B------:R-:W4:Y:S01]  /*17de0*/  LDL.LU R104, [R1+0x270] ;  /* 0x0002700001687983 */ /* 0x000f220000300800 */
[----:B---3--:R-:W-:Y:S02]  /*17df0*/  IMAD.MOV.U32 R5, RZ, RZ, R106 ;  /* 0x000000ffff057224 */ /* 0x008fe400078e006a */
[----:B--2---:R-:W-:Y:S01]  /*17e00*/  IMAD.MOV.U32 R4, RZ, RZ, R107 ;  /* 0x000000ffff047224 */ /* 0x004fe200078e006b */
[----:B------:R-:W-:Y:S02]  /*17e10*/  MOV R6, R105 ;  /* 0x0000006900067202 */ /* 0x000fe40000000f00 */
[----:B------:R-:W4:Y:S04]  /*17e20*/  LDL.LU R105, [R1+0x274] ;  /* 0x0002740001697983 */ /* 0x000f280000300800 */
[----:B------:R-:W4:Y:S04]  /*17e30*/  LDL.LU R106, [R1+0x278] ;  /* 0x00027800016a7983 */ /* 0x000f280000300800 */
[----:B------:R-:W4:Y:S04]  /*17e40*/  LDL.LU R107, [R1+0x27c] ;  /* 0x00027c00016b7983 */ /* 0x000f280000300800 */
[----:B------:R-:W2:Y:S04]  /*17e50*/  LDL.LU R20, [R1+0x280] ;  /* 0x0002800001147983 */ /* 0x000ea80000300800 */
[----:B------:R-:W2:Y:S04]  /*17e60*/  LDL.LU R21, [R1+0x284] ;  /* 0x0002840001157983 */ /* 0x000ea80000300800 */
[----:B------:R-:W2:Y:S04]  /*17e70*/  LDL.LU R22, [R1+0x288] ;  /* 0x0002880001167983 */ /* 0x000ea80000300800 */
[----:B------:R-:W2:Y:S04]  /*17e80*/  LDL.LU R23, [R1+0x28c] ;  /* 0x00028c0001177983 */ /* 0x000ea80000300800 */
        /* <DEDUP_REMOVED lines=32> */
[C---:B--2---:R-:W-:Y:S08]  /*18090*/  HMMA.16816.F32 R24, R108.reuse, R78, R20 ;  /* 0x0000004e6c18723c */ /* 0x044ff00000001814 */
[C---:B----4-:R-:W-:Y:S01]  /*180a0*/  HMMA.16816.F32 R20, R108.reuse, R82, R104 ;  /* 0x000000526c14723c */ /* 0x050fe20000001868 */
[----:B------:R-:W-:Y:S11]  /*180b0*/  LDSM.16.M88.4 R104, [R73+0x28c00] ;  /* 0x028c00004968783b */ /* 0x000ff60000000200 */
[----:B------:R-:W-:Y:S03]  /*180c0*/  @!UPT UIADD3 URZ, URZ, URZ, URZ ;  /* 0x0000003f3f3ff290 */ /* 0x000fe6000fffe03f */
[----:B------:R-:W-:Y:S04]  /*180d0*/  STL.64 [R1+0x2b0], R24 ;  /* 0x0002b01801007387 */ /* 0x000fe80000100a00 */
[----:B------:R-:W-:Y:S04]  /*180e0*/  STL.64 [R1+0x2b8], R26 ;  /* 0x0002b81a01007387 */ /* 0x000fe80000100a00 */
[----:B------:R-:W-:Y:S04]  /*180f0*/  STL.64 [R1+0x2a0], R20 ;  /* 0x0002a01401007387 */ /* 0x000fe80000100a00 */
[----:B------:R3:W-:Y:S02]  /*18100*/  STL.64 [R1+0x2a8], R22 ;  /* 0x0002a81601007387 */ /* 0x0007e40000100a00 */
[C---:B---3--:R-:W-:Y:S02]  /*18110*/  HMMA.16816.F32 R20, R108.reuse, R90, R64 ;  /* 0x0000005a6c14723c */ /* 0x048fe40000001840 */
[----:B------:R-:W0:Y:S06]  /*18120*/  LDSM.16.M88.4 R64, [R73+0x29400] ;  /* 0x029400004940783b */ /* 0x000e2c0000000200 */
[C---:B------:R-:W-:Y:S08]  /*18130*/  HMMA.16816.F32 R16, R108.reuse, R98, R16 ;  /* 0x000000626c10723c */ /* 0x040ff00000001810 */
[C---:B------:R-:W-:Y:S01]  /*18140*/  HMMA.16816.F32 R24, R108.reuse, R86, R100 ;  /* 0x000000566c18723c */ /* 0x040fe20000001864 */
[----:B------:R-:W-:Y:S11]  /*18150*/  LDSM.16.M88.4 R100, [R73+0x29000] ;  /* 0x029000004964783b */ /* 0x000ff60000000200 */
[----:B------:R-:W-:Y:S11]  /*18160*/  @!UPT UIADD3 URZ, URZ, URZ, URZ ;  /* 0x0000003f3f3ff290 */ /* 0x000ff6000fffe03f */
[----:B------:R-:W-:Y:S04]  /*18170*/  STL.64 [R1+0x290], R24 ;  /* 0x0002901801007387 */ /* 0x000fe80000100a00 */
[----:B------:R-:W-:Y:S04]  /*18180*/  STL.64 [R1+0x298], R26 ;  /* 0x0002981a01007387 */ /* 0x000fe80000100a00 */
[----:B0-----:R-:W-:Y:S04]  /*18190*/  STL.64 [R1+0xc30], R66 ;  /* 0x000c304201007387 */ /* 0x001fe80000100a00 */
[----:B------:R-:W-:Y:S04]  /*181a0*/  STL.64 [R1+0x280], R20 ;  /* 0x0002801401007387 */ /* 0x000fe80000100a00 */
[----:B------:R0:W-:Y:S02]  /*181b0*/  STL.64 [R1+0x288], R22 ;  /* 0x0002881601007387 */ /* 0x0001e40000100a00 */
[----:B0-----:R-:W-:Y:S02]  /*181c0*/  HMMA.16816.F32 R20, R108, R94, R60 ;  /* 0x0000005e6c14723c */ /* 0x001fe4000000183c */
[----:B------:R-:W0:Y:S04]  /*181d0*/  LDSM.16.M88.4 R60, [R73+0x29800] ;  /* 0x02980000493c783b */ /* 0x000e280000000200 */
[----:B------:R-:W1:Y:S04]  /*181e0*/  LDSM.16.M88.4 R108, [R73+0x29c00] ;  /* 0x029c0000496c783b */ /* 0x000e680000000200 */
[----:B------:R-:W-:Y:S04]  /*181f0*/  STL.64 [R1+0xc28], R64 ;  /* 0x000c284001007387 */ /* 0x000fe80000100a00 */
[----:B0-----:R-:W-:Y:S09]  /*18200*/  STL.64 [R1+0xc40], R62 ;  /* 0x000c403e01007387 */ /* 0x001ff20000100a00 */
[----:B------:R-:W-:Y:S04]  /*18210*/  STL.64 [R1+0x270], R20 ;  /* 0x0002701401007387 */ /* 0x000fe80000100a00 */
[----:B------:R0:W-:Y:S04]  /*18220*/  STL.64 [R1+0x278], R22 ;  /* 0x0002781601007387 */ /* 0x0001e80000100a00 */
[----:B------:R-:W-:Y:S04]  /*18230*/  STL.64 [R1+0xc38], R60 ;  /* 0x000c383c01007387 */ /* 0x000fe80000100a00 */
[----:B-1----:R-:W-:Y:S04]  /*18240*/  STL.64 [R1+0xc50], R110 ;  /* 0x000c506e01007387 */ /* 0x002fe80000100a00 */
[----:B------:R-:W-:Y:S01]  /*18250*/  STL.64 [R1+0x240], R16 ;  /* 0x0002401001007387 */ /* 0x000fe20000100a00 */
[C---:B0-----:R-:W-:Y:S03]  /*18260*/  HMMA.16816.F32 R20, R104.reuse, R70, R12 ;  /* 0x000000466814723c */ /* 0x041fe6000000180c */
[----:B------:R0:W-:Y:S05]  /*18270*/  STL.64 [R1+0x248], R18 ;  /* 0x0002481201007387 */ /* 0x0001ea0000100a00 */
[C---:B------:R-:W-:Y:S08]  /*18280*/  HMMA.16816.F32 R12, R104.reuse, R78, R4 ;  /* 0x0000004e680c723c */ /* 0x040ff00000001804 */
        /* <DEDUP_REMOVED lines=11> */
[----:B------:R1:W-:Y:S01]  /*18340*/  STL.64 [R1+0x218], R10 ;  /* 0x0002180a01007387 */ /* 0x0003e20000100a00 */
[C---:B0-----:R-:W-:Y:S03]  /*18350*/  HMMA.16816.F32 R12, R104.reuse, R90, R48 ;  /* 0x0000005a680c723c */ /* 0x041fe60000001830 */
[----:B------:R-:W-:Y:S04]  /*18360*/  STL.64 [R1+0x200], R4 ;  /* 0x0002000401007387 */ /* 0x000fe80000100a00 */
[----:B------:R0:W-:Y:S01]  /*18370*/  STL.64 [R1+0x208], R6 ;  /* 0x0002080601007387 */ /* 0x0001e20000100a00 */
[C---:B-1----:R-:W-:Y:S08]  /*18380*/  HMMA.16816.F32 R8, R104.reuse, R94, R44 ;  /* 0x0000005e6808723c */ /* 0x042ff0000000182c */
[----:B0-----:R-:W-:Y:S07]  /*18390*/  HMMA.16816.F32 R4, R104, R98, R112 ;  /* 0x000000626804723c */ /* 0x001fee0000001870 */
[----:B------:R-:W-:Y:S01]  /*183a0*/  STL.64 [R1+0x1f0], R12 ;  /* 0x0001f00c01007387 */ /* 0x000fe20000100a00 */
[----:B------:R-:W-:-:S03]  /*183b0*/  MOV R104, R2 ;  /* 0x0000000200687202 */ /* 0x000fc60000000f00 */
[----:B------:R-:W-:Y:S04]  /*183c0*/  STL.64 [R1+0x1f8], R14 ;  /* 0x0001f80e01007387 */ /* 0x000fe80000100a00 */
[----:B------:R-:W-:Y:S04]  /*183d0*/  STL.64 [R1+0x1e0], R8 ;  /* 0x0001e00801007387 */ /* 0x000fe80000100a00 */
[----:B------:R0:W-:Y:S04]  /*183e0*/  STL.64 [R1+0x1e8], R10 ;  /* 0x0001e80a01007387 */ /* 0x0001e80000100a00 */
[----:B------:R-:W2:Y:S04]  /*183f0*/  LDL.LU R2, [R1+0xc5c] ;  /* 0x000c5c0001027983 */ /* 0x000ea80000300800 */
[----:B------:R-:W-:Y:S01]  /*18400*/  STL.64 [R1+0x1d0], R4 ;  /* 0x0001d00401007387 */ /* 0x000fe20000100a00 */
[C---:B0-----:R-:W-:Y:S03]  /*18410*/  HMMA.16816.F32 R8, R100.reuse, R70, R116 ;  /* 0x000000466408723c */ /* 0x041fe60000001874 */
[----:B------:R0:W-:Y:S05]  /*18420*/  STL.64 [R1+0x1d8], R6 ;  /* 0x0001d80601007387 */ /* 0x0001ea0000100a00 */
[----:B0-----:R-:W-:Y:S01]  /*18430*/  HMMA.16816.F32 R4, R100, R74, R120 ;  /* 0x0000004a6404723c */ /* 0x001fe20000001878 */
[----:B------:R-:W-:-:S02]  /*18440*/  IMAD.MOV.U32 R105, RZ, RZ, R124 ;  /* 0x000000ffff697224 */ /* 0x000fc400078e007c */
[----:B------:R-:W3:Y:S04]  /*18450*/  LDL.LU R124, [R1+0xc58] ;  /* 0x000c5800017c7983 */ /* 0x000ee80000300800 */
[----:B------:R-:W4:Y:S08]  /*18460*/  LDL.LU R116, [R1+0x40] ;  /* 0x0000400001747983 */ /* 0x000f300000300800 */
[----:B------:R-:W-:Y:S04]  /*18470*/  STL.64 [R1+0x3a0], R8 ;  /* 0x0003a00801007387 */ /* 0x000fe80000100a00 */
[----:B------:R-:W-:Y:S04]  /*18480*/  STL.64 [R1+0x3a8], R10 ;  /* 0x0003a80a01007387 */ /* 0x000fe80000100a00 */
[----:B------:R0:W-:Y:S04]  /*18490*/  STL.64 [R1+0x390], R4 ;  /* 0x0003900401007387 */ /* 0x0001e80000100a00 */
[----:B------:R1:W-:Y:S04]  /*184a0*/  STL.64 [R1+0x398], R6 ;  /* 0x0003980601007387 */ /* 0x0003e80000100a00 */
[----:B------:R-:W4:Y:S04]  /*184b0*/  LDL.LU R117, [R1+0x44] ;  /* 0x0000440001757983 */ /* 0x000f280000300800 */
[----:B------:R-:W4:Y:S04]  /*184c0*/  LDL.LU R118, [R1+0x48] ;  /* 0x0000480001767983 */ /* 0x000f280000300800 */
        /* <DEDUP_REMOVED lines=15> */
[----:B-1----:R-:W2:Y:S04]  /*185c0*/  LDL.LU R6, [R1+0xa8] ;  /* 0x0000a80001067983 */ /* 0x002ea80000300800 */
        /* <DEDUP_REMOVED lines=61> */
[C---:B--2---:R-:W-:Y:S08]  /*189a0*/  HMMA.16816.F32 R60, R100.reuse, R82, R60 ;  /* 0x00000052643c723c */ /* 0x044ff0000000183c */
[C---:B---3--:R-:W-:Y:S08]  /*189b0*/  HMMA.16816.F32 R108, R100.reuse, R78, R108 ;  /* 0x0000004e646c723c */ /* 0x048ff0000000186c */
[C---:B----4-:R-:W-:Y:S11]  /*189c0*/  HMMA.16816.F32 R64, R100.reuse, R86, R64 ;  /* 0x000000566440723c */ /* 0x050ff60000001840 */
[----:B------:R-:W-:Y:S04]  /*189d0*/  @!UPT UIADD3 URZ, URZ, URZ, URZ ;  /* 0x0000003f3f3ff290 */ /* 0x000fe8000fffe03f */
[----:B------:R-:W-:Y:S04]  /*189e0*/  STL.64 [R1+0x380], R108 ;  /* 0x0003806c01007387 */ /* 0x000fe80000100a00 */
[----:B------:R0:W-:Y:S04]  /*189f0*/  STL.64 [R1+0x388], R110 ;  /* 0x0003886e01007387 */ /* 0x0001e80000100a00 */
[----:B0-----:R-:W2:Y:S04]  /*18a00*/  LDL.LU.64 R110, [R1+0xc50] ;  /* 0x000c5000016e7983 */ /* 0x001ea80000300a00 */
[----:B------:R-:W2:Y:S04]  /*18a10*/  LDL.LU.64 R108, [R1+0xc48] ;  /* 0x000c4800016c7983 */ /* 0x000ea80000300a00 */
[----:B------:R-:W-:Y:S04]  /*18a20*/  STL.64 [R1+0x370], R60 ;  /* 0x0003703c01007387 */ /* 0x000fe80000100a00 */
[----:B------:R0:W-:Y:S04]  /*18a30*/  STL.64 [R1+0x378], R62 ;  /* 0x0003783e01007387 */ /* 0x0001e80000100a00 */
[----:B0-----:R-:W3:Y:S04]  /*18a40*/  LDL.LU.64 R62, [R1+0xc40] ;  /* 0x000c4000013e7983 */ /* 0x001ee80000300a00 */
[----:B------:R-:W3:Y:S04]  /*18a50*/  LDL.LU.64 R60, [R1+0xc38] ;  /* 0x000c3800013c7983 */ /* 0x000ee80000300a00 */
[----:B------:R-:W-:Y:S04]  /*18a60*/  STL.64 [R1+0x360], R64 ;  /* 0x0003604001007387 */ /* 0x000fe80000100a00 */
[----:B------:R0:W-:Y:S04]  /*18a70*/  STL.64 [R1+0x368], R66 ;  /* 0x0003684201007387 */ /* 0x0001e80000100a00 */
[----:B0-----:R-:W4:Y:S04]  /*18a80*/  LDL.LU.64 R66, [R1+0xc30] ;  /* 0x000c300001427983 */ /* 0x001f280000300a00 */
[----:B------:R-:W4:Y:S01]  /*18a90*/  LDL.LU.64 R64, [R1+0xc28] ;  /* 0x000c280001407983 */ /* 0x000f220000300a00 */
[C---:B------:R-:W-:Y:S08]  /*18aa0*/  HMMA.16816.F32 R40, R100.reuse, R90, R40 ;  /* 0x0000005a6428723c */ /* 0x040ff00000001828 */
[C---:B------:R-:W-:Y:S08]  /*18ab0*/  HMMA.16816.F32 R36, R100.reuse, R94, R36 ;  /* 0x0000005e6424723c */ /* 0x040ff00000001824 */
[----:B------:R-:W-:Y:S07]  /*18ac0*/  HMMA.16816.F32 R100, R100, R98, R32 ;  /* 0x000000626464723c */ /* 0x000fee0000001820 */
[----:B------:R-:W-:Y:S04]  /*18ad0*/  STL.64 [R1+0x350], R40 ;  /* 0x0003502801007387 */ /* 0x000fe80000100a00 */
[----:B------:R0:W-:Y:S04]  /*18ae0*/  STL.64 [R1+0x358], R42 ;  /* 0x0003582a01007387 */ /* 0x0001e80000100a00 */
[----:B0-----:R0:W5:Y:S04]  /*18af0*/  LDL.LU.64 R42, [R1+0xc20] ;  /* 0x000c2000012a7983 */ /* 0x0011680000300a00 */
[----:B------:R0:W5:Y:S04]  /*18b00*/  LDL.LU.64 R40, [R1+0xc18] ;  /* 0x000c180001287983 */ /* 0x0001680000300a00 */
[----:B------:R-:W-:Y:S04]  /*18b10*/  STL.64 [R1+0x340], R36 ;  /* 0x0003402401007387 */ /* 0x000fe80000100a00 */
[----:B------:R1:W-:Y:S04]  /*18b20*/  STL.64 [R1+0x348], R38 ;  /* 0x0003482601007387 */ /* 0x0003e80000100a00 */
[----:B-1----:R0:W5:Y:S04]  /*18b30*/  LDL.LU.64 R38, [R1+0xc10] ;  /* 0x000c100001267983 */ /* 0x0021680000300a00 */
[----:B------:R0:W5:Y:S04]  /*18b40*/  LDL.LU.64 R36, [R1+0xc08] ;  /* 0x000c080001247983 */ /* 0x0001680000300a00 */
[----:B------:R0:W5:Y:S04]  /*18b50*/  LDL.LU.64 R34, [R1+0xc00] ;  /* 0x000c000001227983 */ /* 0x0001680000300a00 */
[----:B------:R0:W5:Y:S04]  /*18b60*/  LDL.LU.64 R32, [R1+0xbf8] ;  /* 0x000bf80001207983 */ /* 0x0001680000300a00 */
[----:B------:R1:W-:Y:S04]  /*18b70*/  STL.64 [R1+0x330], R100 ;  /* 0x0003306401007387 */ /* 0x0003e80000100a00 */
[----:B------:R0:W-:Y:S04]  /*18b80*/  STL.64 [R1+0x338], R102 ;  /* 0x0003386601007387 */ /* 0x0001e80000100a00 */
[----:B-1----:R-:W2:Y:S04]  /*18b90*/  LDL.LU R100, [R1+0x10] ;  /* 0x0000100001647983 */ /* 0x002ea80000300800 */
[----:B------:R-:W2:Y:S01]  /*18ba0*/  LDL.LU R101, [R1+0x14] ;  /* 0x0000140001657983 */ /* 0x000ea20000300800 */
[----:B0-----:R-:W-:-:S02]  /*18bb0*/  IMAD.MOV.U32 R102, RZ, RZ, R2 ;  /* 0x000000ffff667224 */ /* 0x001fc400078e0002 */
[----:B------:R-:W-:Y:S01]  /*18bc0*/  IMAD.MOV.U32 R103, RZ, RZ, R3 ;  /* 0x000000ffff677224 */ /* 0x000fe200078e0003 */
[----:B------:R-:W2:Y:S04]  /*18bd0*/  LDL.LU R2, [R1+0xbf4] ;  /* 0x000bf40001027983 */ /* 0x000ea80000300800 */
[----:B------:R-:W2:Y:S01]  /*18be0*/  LDL.LU R3, [R1+0xbf0] ;  /* 0x000bf00001037983 */ /* 0x000ea20000300800 */
[----:B------:R-:W-:Y:S01]  /*18bf0*/  MOV R107, R68 ;  /* 0x00000044006b7202 */ /* 0x000fe20000000f00 */
[----:B------:R-:W-:Y:S01]  /*18c00*/  IMAD.MOV.U32 R106, RZ, RZ, R69 ;  /* 0x000000ffff6a7224 */ /* 0x000fe200078e0045 */
[C---:B----4-:R-:W-:Y:S08]  /*18c10*/  HMMA.16816.F32 R28, R64.reuse, R70, R28 ;  /* 0x00000046401c723c */ /* 0x050ff0000000181c */
[C---:B------:R-:W-:Y:S08]  /*18c20*/  HMMA.16816.F32 R24, R64.reuse, R74, R24 ;  /* 0x0000004a4018723c */ /* 0x040ff00000001818 */
[C---:B------:R-:W-:Y:S08]  /*18c30*/  HMMA.16816.F32 R20, R64.reuse, R78, R20 ;  /* 0x0000004e4014723c */ /* 0x040ff00000001814 */
[C---:B------:R-:W-:Y:S01]  /*18c40*/  HMMA.16816.F32 R16, R64.reuse, R82, R16 ;  /* 0x000000524010723c */ /* 0x040fe20000001810 */
[----:B------:R-:W-:Y:S07]  /*18c50*/  STL.64 [R1+0x480], R28 ;  /* 0x0004801c01007387 */ /* 0x000fee0000100a00 */
[C---:B------:R-:W-:Y:S01]  /*18c60*/  HMMA.16816.F32 R12, R64.reuse, R86, R12 ;  /* 0x00000056400c723c */ /* 0x040fe2000000180c */
[----:B------:R0:W-:Y:S07]  /*18c70*/  STL.64 [R1+0x488], R30 ;  /* 0x0004881e01007387 */ /* 0x0001ee0000100a00 */
[C---:B------:R-:W-:Y:S01]  /*18c80*/  HMMA.16816.F32 R8, R64.reuse, R90, R8 ;  /* 0x0000005a4008723c */ /* 0x040fe20000001808 */
[----:B0-----:R0:W5:Y:S07]  /*18c90*/  LDL.LU.64 R30, [R1+0xbe8] ;  /* 0x000be800011e7983 */ /* 0x00116e0000300a00 */
[C---:B------:R-:W-:Y:S01]  /*18ca0*/  HMMA.16816.F32 R4, R64.reuse, R94, R4 ;  /* 0x0000005e4004723c */ /* 0x040fe20000001804 */
[----:B------:R0:W5:Y:S04]  /*18cb0*/  LDL.LU.64 R28, [R1+0xbe0] ;  /* 0x000be000011c7983 */ /* 0x0001680000300a00 */
[----:B------:R-:W-:Y:S04]  /*18cc0*/  STL.64 [R1+0x470], R24 ;  /* 0x0004701801007387 */ /* 0x000fe80000100a00 */
[----:B------:R1:W-:Y:S01]  /*18cd0*/  STL.64 [R1+0x478], R26 ;  /* 0x0004781a01007387 */ /* 0x0003e20000100a00 */
[----:B------:R-:W-:Y:S03]  /*18ce0*/  HMMA.16816.F32 R64, R64, R98, R56 ;  /* 0x000000624040723c */ /* 0x000fe60000001838 */
[----:B-1----:R0:W5:Y:S04]  /*18cf0*/  LDL.LU.64 R26, [R1+0xbd8] ;  /* 0x000bd800011a7983 */ /* 0x0021680000300a00 */
[----:B------:R0:W5:Y:S04]  /*18d00*/  LDL.LU.64 R24, [R1+0xbd0] ;  /* 0x000bd00001187983 */ /* 0x0001680000300a00 */
[----:B------:R-:W-:Y:S04]  /*18d10*/  STL.64 [R1+0x460], R20 ;  /* 0x0004601401007387 */ /* 0x000fe80000100a00 */
[----:B------:R1:W-:Y:S04]  /*18d20*/  STL.64 [R1+0x468], R22 ;  /* 0x0004681601007387 */ /* 0x0003e80000100a00 */
        /* <DEDUP_REMOVED lines=10> */
[----:B------:R-:W4:Y:S04]  /*18dd0*/  LDL.LU R73, [R1+0x5b8] ;  /* 0x0005b80001497983 */ /* 0x000f280000300800 */
[----:B------:R-:W4:Y:S04]  /*18de0*/  LDL.LU R68, [R1+0x5b4] ;  /* 0x0005b40001447983 */ /* 0x000f280000300800 */
[----:B------:R-:W4:Y:S04]  /*18df0*/  LDL.LU R69, [R1+0x5b0] ;  /* 0x0005b00001457983 */ /* 0x000f280000300800 */
        /* <DEDUP_REMOVED lines=8> */
[----:B------:R-:W4:Y:S04]  /*18e80*/  LDL.LU.64 R58, [R1+0xb78] ;  /* 0x000b7800013a7983 */ /* 0x000f280000300a00 */
[----:B------:R-:W4:Y:S04]  /*18e90*/  LDL.LU.64 R56, [R1+0xb70] ;  /* 0x000b700001387983 */ /* 0x000f280000300a00 */
[----:B------:R1:W-:Y:S04]  /*18ea0*/  STL.64 [R1+0x410], R64 ;  /* 0x0004104001007387 */ /* 0x0003e80000100a00 */
[----:B------:R2:W-:Y:S04]  /*18eb0*/  STL.64 [R1+0x418], R66 ;  /* 0x0004184201007387 */ /* 0x0005e80000100a00 */
[----:B-1----:R-:W4:Y:S04]  /*18ec0*/  LDL.LU R64, [R1+0x20] ;  /* 0x0000200001407983 */ /* 0x002f280000300800 */
[----:B------:R-:W4:Y:S01]  /*18ed0*/  LDL.LU R65, [R1+0x24] ;  /* 0x0000240001417983 */ /* 0x000f220000300800 */
[C---:B---3--:R-:W-:Y:S08]  /*18ee0*/  HMMA.16816.F32 R52, R60.reuse, R70, R52 ;  /* 0x000000463c34723c */ /* 0x048ff00000001834 */
[C---:B------:R-:W-:Y:S08]  /*18ef0*/  HMMA.16816.F32 R48, R60.reuse, R74, R48 ;  /* 0x0000004a3c30723c */ /* 0x040ff00000001830 */
[C---:B------:R-:W-:Y:S08]  /*18f00*/  HMMA.16816.F32 R44, R60.reuse, R78, R44 ;  /* 0x0000004e3c2c723c */ /* 0x040ff0000000182c */
[C---:B------:R-:W-:Y:S01]  /*18f10*/  HMMA.16816.F32 R112, R60.reuse, R82, R112 ;  /* 0x000000523c70723c */ /* 0x040fe20000001870 */
[----:B--2---:R-:W-:Y:S01]  /*18f20*/  MOV R66, R3 ;  /* 0x0000000300427202 */ /* 0x004fe20000000f00 */
[----:B------:R-:W-:Y:S01]  /*18f30*/  IMAD.MOV.U32 R67, RZ, RZ, R2 ;  /* 0x000000ffff437224 */ /* 0x000fe200078e0002 */
[----:B------:R-:W2:Y:S04]  /*18f40*/  LDL.LU R3, [R1+0xb6c] ;  /* 0x000b6c0001037983 */ /* 0x000ea80000300800 */
[----:B------:R-:W3:Y:S01]  /*18f50*/  LDL.LU R2, [R1+0xb68] ;  /* 0x000b680001027983 */ /* 0x000ee20000300800 */
[C---:B------:R-:W-:Y:S03]  /*18f60*/  HMMA.16816.F32 R116, R60.reuse, R86, R116 ;  /* 0x000000563c74723c */ /* 0x040fe60000001874 */
[----:B------:R-:W-:Y:S05]  /*18f70*/  STL.64 [R1+0x490], R52 ;  /* 0x0004903401007387 */ /* 0x000fea0000100a00 */
[C---:B------:R-:W-:Y:S01]  /*18f80*/  HMMA.16816.F32 R120, R60.reuse, R90, R120 ;  /* 0x0000005a3c78723c */ /* 0x040fe20000001878 */
[----:B------:R1:W-:Y:S04]  /*18f90*/  STL.64 [R1+0x498], R54 ;  /* 0x0004983601007387 */ /* 0x0003e80000100a00 */
[----:B-1----:R-:W2:Y:S04]  /*18fa0*/  LDL.LU.64 R54, [R1+0xb60] ;  /* 0x000b600001367983 */ /* 0x002ea80000300a00 */
[----:B------:R-:W2:Y:S04]  /*18fb0*/  LDL.LU.64 R52, [R1+0xb58] ;  /* 0x000b580001347983 */ /* 0x000ea80000300a00 */
[----:B------:R-:W-:Y:S04]  /*18fc0*/  STL.64 [R1+0x4a0], R48 ;  /* 0x0004a03001007387 */ /* 0x000fe80000100a00 */
        /* <DEDUP_REMOVED lines=17> */
[----:B-1----:R-:W3:Y:S04]  /*190e0*/  LDL.LU.64 R122, [R1+0xb10] ;  /* 0x000b1000017a7983 */ /* 0x002ee80000300a00 */
[----:B------:R-:W3:Y:S01]  /*190f0*/  LDL.LU.64 R120, [R1+0xb08] ;  /* 0x000b080001787983 */ /* 0x000ee20000300a00 */
[C---:B------:R-:W-:Y:S08]  /*19100*/  HMMA.16816.F32 R100, R60.reuse, R98, R100 ;  /* 0x000000623c64723c */ /* 0x040ff00000001864 */
[----:B----4-:R-:W-:Y:S11]  /*19110*/  HMMA.16816.F32 R64, R60, R94, R64 ;  /* 0x0000005e3c40723c */ /* 0x010ff60000001840 */
[----:B------:R-:W-:Y:S11]  /*19120*/  @!UPT UIADD3 URZ, URZ, URZ, URZ ;  /* 0x0000003f3f3ff290 */ /* 0x000ff6000fffe03f */
[----:B------:R-:W-:Y:S01]  /*19130*/  @!UPT UIADD3 URZ, URZ, URZ, URZ ;  /* 0x0000003f3f3ff290 */ /* 0x000fe2000fffe03f */
[----:B------:R-:W-:Y:S04]  /*19140*/  STL.64 [R1+0x530], R64 ;  /* 0x0005304001007387 */ /* 0x000fe80000100a00 */
[----:B------:R1:W-:Y:S04]  /*19150*/  STL.64 [R1+0x538], R66 ;  /* 0x0005384201007387 */ /* 0x0003e80000100a00 */
[----:B------:R-:W4:Y:S01]  /*19160*/  LDL.LU R62, [R1+0x5e4] ;  /* 0x0005e400013e7983 */ /* 0x000f220000300800 */
[----:B-1----:R-:W-:Y:S03]  /*19170*/  HMMA.16816.F32 R64, R108, R70, R104 ;  /* 0x000000466c40723c */ /* 0x002fe60000001868 */
[----:B------:R-:W-:Y:S04]  /*19180*/  STL.64 [R1+0x510], R100 ;  /* 0x0005106401007387 */ /* 0x000fe80000100a00 */
[----:B------:R-:W-:Y:S04]  /*19190*/  STL.64 [R1+0x518], R102 ;  /* 0x0005186601007387 */ /* 0x000fe80000100a00 */
[----:B------:R-:W4:Y:S11]  /*191a0*/  LDL.LU R61, [R1+0x5e0] ;  /* 0x0005e000013d7983 */ /* 0x000f360000300800 */
[----:B------:R-:W-:Y:S01]  /*191b0*/  @!UPT UIADD3 URZ, URZ, URZ, URZ ;  /* 0x0000003f3f3ff290 */ /* 0x000fe2000fffe03f */
[----:B------:R-:W-:Y:S04]  /*191c0*/  STL.64 [R1+0x4e0], R64 ;  /* 0x0004e04001007387 */ /* 0x000fe80000100a00 */
[----:B------:R3:W-:Y:S04]  /*191d0*/  STL.64 [R1+0x4e8], R66 ;  /* 0x0004e84201007387 */ /* 0x0007e80000100a00 */
[----:B------:R-:W4:Y:S04]  /*191e0*/  LDL.LU R60, [R1+0x5dc] ;  /* 0x0005dc00013c7983 */ /* 0x000f280000300800 */
[----:B------:R-:W1:Y:S01]  /*191f0*/  S2R R72, SR_CTAID.X ;  /* 0x0000000000487919 */ /* 0x000e620000002500 */
[----:B------:R-:W-:-:S04]  /*19200*/  UIADD3 UR4, UP0, UR4, 0x20, URZ ;  /* 0x0000002004047890 */ /* 0x000fc8000ff1e03f */
[----:B------:R-:W-:Y:S01]  /*19210*/  UIADD3.X UR5, URZ, UR5, URZ, UP0, !UPT ;  /* 0x000000053f057290 */ /* 0x000fe200087fe43f */
[----:B-1----:R-:W-:Y:S01]  /*19220*/  IMAD.SHL.U32 R72, R72, 0x80, RZ ;  /* 0x0000008048487824 */ /* 0x002fe200078e00ff */
[C---:B--2---:R-:W-:Y:S08]  /*19230*/  HMMA.16816.F32 R76, R108.reuse, R78, R116 ;  /* 0x0000004e6c4c723c */ /* 0x044ff00000001874 */
[C---:B---3--:R-:W-:Y:S11]  /*19240*/  HMMA.16816.F32 R64, R108.reuse, R74, R120 ;  /* 0x0000004a6c40723c */ /* 0x048ff60000001878 */
[----:B------:R-:W-:Y:S11]  /*19250*/  @!UPT UIADD3 URZ, URZ, URZ, URZ ;  /* 0x0000003f3f3ff290 */ /* 0x000ff6000fffe03f */
[----:B------:R-:W-:Y:S01]  /*19260*/  @!UPT UIADD3 URZ, URZ, URZ, URZ ;  /* 0x0000003f3f3ff290 */ /* 0x000fe2000fffe03f */
[----:B------:R-:W-:Y:S04]  /*19270*/  STL.64 [R1+0x500], R64 ;  /* 0x0005004001007387 */ /* 0x000fe80000100a00 */
[----:B------:R1:W-:Y:S02]  /*19280*/  STL.64 [R1+0x508], R66 ;  /* 0x0005084201007387 */ /* 0x0003e40000100a00 */
[C---:B-1----:R-:W-:Y:S02]  /*19290*/  HMMA.16816.F32 R64, R108.reuse, R82, R112 ;  /* 0x000000526c40723c */ /* 0x042fe40000001870 */
[----:B------:R-:W-:Y:S04]  /*192a0*/  STL.64 [R1+0x520], R76 ;  /* 0x0005204c01007387 */ /* 0x000fe80000100a00 */
[----:B------:R-:W-:Y:S11]  /*192b0*/  STL.64 [R1+0x528], R78 ;  /* 0x0005284e01007387 */ /* 0x000ff60000100a00 */
[----:B------:R-:W-:Y:S06]  /*192c0*/  @!UPT UIADD3 URZ, URZ, URZ, URZ ;  /* 0x0000003f3f3ff290 */ /* 0x000fec000fffe03f */
[----:B------:R-:W-:Y:S04]  /*192d0*/  STL.64 [R1+0x540], R64 ;  /* 0x0005404001007387 */ /* 0x000fe80000100a00 */
[----:B------:R1:W-:Y:S02]  /*192e0*/  STL.64 [R1+0x548], R66 ;  /* 0x0005484201007387 */ /* 0x0003e40000100a00 */
[C---:B-1----:R-:W-:Y:S08]  /*192f0*/  HMMA.16816.F32 R64, R108.reuse, R86, R44 ;  /* 0x000000566c40723c */ /* 0x042ff0000000182c */
[C---:B------:R-:W-:Y:S08]  /*19300*/  HMMA.16816.F32 R44, R108.reuse, R90, R48 ;  /* 0x0000005a6c2c723c */ /* 0x040ff00000001830 */
[----:B------:R-:W-:Y:S07]  /*19310*/  HMMA.16816.F32 R48, R108, R94, R52 ;  /* 0x0000005e6c30723c */ /* 0x000fee0000001834 */
[----:B------:R1:W-:Y:S04]  /*19320*/  STL.64 [R1+0x550], R64 ;  /* 0x0005504001007387 */ /* 0x0003e80000100a00 */
[----:B------:R-:W-:Y:S04]  /*19330*/  STL.64 [R1+0x558], R66 ;  /* 0x0005584201007387 */ /* 0x000fe80000100a00 */
[----:B------:R2:W-:Y:S01]  /*19340*/  STL.64 [R1+0x560], R44 ;  /* 0x0005602c01007387 */ /* 0x0005e20000100a00 */
[----:B-1----:R-:W-:-:S04]  /*19350*/  IADD3 R64, R72, 0x80, RZ ;  /* 0x0000008048407810 */ /* 0x002fc80007ffe0ff */
[----:B------:R-:W-:Y:S02]  /*19360*/  ISETP.LE.U32.AND P0, PT, R64, UR4, PT ;  /* 0x0000000440007c0c */ /* 0x000fe4000bf03070 */
[----:B--2---:R-:W-:Y:S01]  /*19370*/  MOV R45, 0x20 ;  /* 0x00000020002d7802 */ /* 0x004fe20000000f00 */
[----:B------:R-:W-:Y:S01]  /*19380*/  IMAD.U32 R44, RZ, RZ, UR5 ;  /* 0x00000005ff2c7e24 */ /* 0x000fe2000f8e00ff */
[----:B------:R1:W-:Y:S03]  /*19390*/  STL.64 [R1+0x568], R46 ;  /* 0x0005682e01007387 */ /* 0x0003e60000100a00 */
[C---:B------:R-:W-:Y:S01]  /*193a0*/  IMAD R2, R45.reuse, c[0x0][0x1a4], R2 ;  /* 0x000069002d027a24 */ /* 0x040fe200078e0202 */
[----:B------:R-:W-:Y:S01]  /*193b0*/  ISETP.GE.U32.AND.EX P0, PT, R44, RZ, PT, P0 ;  /* 0x000000ff2c00720c */ /* 0x000fe20003f06100 */
[----:B------:R-:W-:Y:S02]  /*193c0*/  IMAD R3, R45, c[0x0][0x1b4], R3 ;  /* 0x00006d002d037a24 */ /* 0x000fe400078e0203 */
[----:B-1----:R-:W-:Y:S01]  /*193d0*/  HMMA.16816.F32 R44, R108, R98, R56 ;  /* 0x000000626c2c723c */ /* 0x002fe20000001838 */
[----:B------:R-:W-:Y:S04]  /*193e0*/  STL.64 [R1+0x580], R48 ;  /* 0x0005803001007387 */ /* 0x000fe80000100a00 */
[----:B------:R-:W-:Y:S01]  /*193f0*/  STL.64 [R1+0x588], R50 ;  /* 0x0005883201007387 */ /* 0x000fe20000100a00 */
[----:B----4-:R-:W-:-:S03]  /*19400*/  FFMA R62, R124, R62, R73 ;  /* 0x0000003e7c3e7223 */ /* 0x010fc60000000049 */
[----:B------:R-:W2:Y:S01]  /*19410*/  LDL.LU R124, [R1+0xb00] ;  /* 0x000b0000017c7983 */ /* 0x000ea20000300800 */
[----:B------:R-:W-:-:S03]  /*19420*/  FFMA R61, R0, R61, R68 ;  /* 0x0000003d003d7223 */ /* 0x000fc60000000044 */
[----:B------:R-:W3:Y:S04]  /*19430*/  LDL.LU R0, [R1+0xafc] ;  /* 0x000afc0001007983 */ /* 0x000ee80000300800 */
[----:B------:R-:W-:Y:S04]  /*19440*/  STL [R1+0x5e4], R62 ;  /* 0x0005e43e01007387 */ /* 0x000fe80000100800 */
[----:B------:R0:W5:Y:S04]  /*19450*/  LDL R112, [R1+0x3f8] ;  /* 0x0003f80001707983 */ /* 0x0001680000100800 */
[----:B------:R-:W-:Y:S04]  /*19460*/  STL [R1+0x5e0], R61 ;  /* 0x0005e03d01007387 */ /* 0x000fe80000100800 */
[----:B------:R1:W-:Y:S01]  /*19470*/  STL.64 [R1+0x570], R44 ;  /* 0x0005702c01007387 */ /* 0x0003e20000100a00 */
[----:B------:R-:W-:-:S03]  /*19480*/  FFMA R60, R125, R60, R69 ;  /* 0x0000003c7d3c7223 */ /* 0x000fc60000000045 */
[----:B------:R-:W-:Y:S04]  /*19490*/  STL.64 [R1+0x578], R46 ;  /* 0x0005782e01007387 */ /* 0x000fe80000100a00 */
[----:B------:R0:W5:Y:S04]  /*194a0*/  LDL R113, [R1+0x3f4] ;  /* 0x0003f40001717983 */ /* 0x0001680000100800 */
[----:B------:R-:W-:Y:S04]  /*194b0*/  STL [R1+0x5dc], R60 ;  /* 0x0005dc3c01007387 */ /* 0x000fe80000100800 */
[----:B-1----:R-:W4:Y:S04]  /*194c0*/  LDL R45, [R1+0x3d4] ;  /* 0x0003d400012d7983 */ /* 0x002f280000100800 */
[----:B------:R-:W2:Y:S04]  /*194d0*/  LDL R44, [R1+0x3d0] ;  /* 0x0003d000012c7983 */ /* 0x000ea80000100800 */
[----:B------:R0:W5:Y:S04]  /*194e0*/  LDL R114, [R1+0x3f0] ;  /* 0x0003f00001727983 */ /* 0x0001680000100800 */
[----:B------:R0:W5:Y:S04]  /*194f0*/  LDL R116, [R1+0x3ec] ;  /* 0x0003ec0001747983 */ /* 0x0001680000100800 */
[----:B------:R0:W5:Y:S04]  /*19500*/  LDL R117, [R1+0x3e8] ;  /* 0x0003e80001757983 */ /* 0x0001680000100800 */
[----:B------:R0:W5:Y:S04]  /*19510*/  LDL R118, [R1+0x3e4] ;  /* 0x0003e40001767983 */ /* 0x0001680000100800 */
[----:B------:R0:W5:Y:S04]  /*19520*/  LDL R119, [R1+0x3e0] ;  /* 0x0003e00001777983 */ /* 0x0001680000100800 */
[----:B------:R0:W5:Y:S04]  /*19530*/  LDL R125, [R1+0x3d8] ;  /* 0x0003d800017d7983 */ /* 0x0001680000100800 */
[----:B----4-:R1:W-:Y:S04]  /*19540*/  STL [R1+0x160], R45 ;  /* 0x0001602d01007387 */ /* 0x0103e80000100800 */
[----:B-1----:R-:W4:Y:S04]  /*19550*/  LDL R45, [R1+0x3cc] ;  /* 0x0003cc00012d7983 */ /* 0x002f280000100800 */
[----:B--2---:R1:W-:Y:S04]  /*19560*/  STL [R1+0x164], R44 ;  /* 0x0001642c01007387 */ /* 0x0043e80000100800 */
[----:B-1----:R-:W2:Y:S04]  /*19570*/  LDL R44, [R1+0x3c8] ;  /* 0x0003c800012c7983 */ /* 0x002ea80000100800 */
[----:B----4-:R1:W-:Y:S04]  /*19580*/  STL [R1+0x168], R45 ;  /* 0x0001682d01007387 */ /* 0x0103e80000100800 */
[----:B-1----:R-:W4:Y:S04]  /*19590*/  LDL R45, [R1+0x3c4] ;  /* 0x0003c400012d7983 */ /* 0x002f280000100800 */
[----:B--2---:R1:W-:Y:S04]  /*195a0*/  STL [R1+0x16c], R44 ;  /* 0x00016c2c01007387 */ /* 0x0043e80000100800 */
[----:B-1----:R-:W2:Y:S04]  /*195b0*/  LDL R44, [R1+0x3c0] ;  /* 0x0003c000012c7983 */ /* 0x002ea80000100800 */
[----:B----4-:R3:W-:Y:S02]  /*195c0*/  STL [R1+0x3b4], R45 ;  /* 0x0003b42d01007387 */ /* 0x0107e40000100800 */
[----:B---3--:R-:W-:-:S02]  /*195d0*/  IMAD.MOV.U32 R45, RZ, RZ, R0 ;  /* 0x000000ffff2d7224 */ /* 0x008fc400078e0000 */
[----:B------:R0:W5:Y:S04]  /*195e0*/  LDL.LU R0, [R1+0xaf8] ;  /* 0x000af80001007983 */ /* 0x0001680000300800 */
[----:B--2---:R1:W-:Y:S02]  /*195f0*/  STL [R1+0x5c4], R44 ;  /* 0x0005c42c01007387 */ /* 0x0043e40000100800 */
[----:B-1----:R-:W-:Y:S02]  /*19600*/  MOV R44, R124 ;  /* 0x0000007c002c7202 */ /* 0x002fe40000000f00 */
[----:B------:R-:W1:Y:S04]  /*19610*/  S2R R124, SR_TID.X ;  /* 0x00000000007c7919 */ /* 0x000e680000002100 */
[----:B------:R0:W-:Y:S04]  /*19620*/  STL [R1+0x5c8], R45 ;  /* 0x0005c82d01007387 */ /* 0x0001e80000100800 */
[----:B------:R0:W-:Y:S01]  /*19630*/  STL [R1+0x5cc], R44 ;  /* 0x0005cc2c01007387 */ /* 0x0001e20000100800 */
[----:B-1----:R-:W-:-:S05]  /*19640*/  LOP3.LUT R124, R124, 0xff, RZ, 0xc0, !PT ;  /* 0x000000ff7c7c7812 */ /* 0x002fca00078ec0ff */
[----:B------:R-:W-:Y:S01]  /*19650*/  IMAD.SHL.U32 R124, R124, 0x2, RZ ;  /* 0x000000027c7c7824 */ /* 0x000fe200078e00ff */
[----:B0-----:R-:W-:Y:S01]  /*19660*/  @P0 CALL.REL.NOINC `(.L_x_0) ;  /* 0x0000001000000944 */ /* 0x001fe20003c00000 */
[----:B------:R-:W-:Y:S05]  /*19670*/  BRA `(.L_x_1) ;  /* 0xffff1ad000007947 */ /* 0x000fea000383ffff */
.L_x_0:
[----:B------:R-:W2:Y:S04]  /*19680*/  LDL.LU R63, [R1+0x5e4] ;  /* 0x0005e400013f7983 */ /* 0x000ea80000300800 */
        /* <DEDUP_REMOVED lines=34> */
[----:B------:R-:W-:Y:S01]  /*198b0*/  IMAD.MOV.U32 R106, RZ, RZ, 0x3dc6b27f ;  /* 0x3dc6b27fff6a7424 */ /* 0x000fe200078e00ff */
[----:B-----5:R-:W-:Y:S01]  /*198c0*/  LOP3.LUT R0, R0, 0xfffffeff, RZ, 0xc0, !PT ;  /* 0xfffffeff00007812 */ /* 0x020fe200078ec0ff */
[----:B---3--:R-:W-:-:S05]  /*198d0*/  IMAD.MOV.U32 R3, RZ, RZ, R77 ;  /* 0x000000ffff037224 */ /* 0x008fca00078e004d */
[----:B------:R-:W-:Y:S02]  /*198e0*/  FSETP.GEU.AND P2, PT, R3, 1.175494350822287508e-38, PT ;  /* 0x008000000300780b */ /* 0x000fe40003f4e000 */
[----:B--2---:R-:W-:Y:S01]  /*198f0*/  MOV R78, R68 ;  /* 0x00000044004e7202 */ /* 0x004fe20000000f00 */
[----:B----4-:R-:W-:Y:S02]  /*19900*/  IMAD.MOV.U32 R77, RZ, RZ, R67 ;  /* 0x000000ffff4d7224 */ /* 0x010fe400078e0043 */
[----:B------:R-:W-:Y:S01]  /*19910*/  IMAD.MOV.U32 R68, RZ, RZ, R66 ;  /* 0x000000ffff447224 */ /* 0x000fe200078e0042 */
[----:B------:R-:W-:Y:S01]  /*19920*/  MOV R67, R65 ;  /* 0x0000004100437202 */ /* 0x000fe20000000f00 */
[----:B------:R-:W-:Y:S02]  /*19930*/  IMAD.MOV.U32 R66, RZ, RZ, R45 ;  /* 0x000000ffff427224 */ /* 0x000fe400078e002d */
[----:B------:R-:W-:Y:S01]  /*19940*/  IMAD.MOV.U32 R65, RZ, RZ, R64 ;  /* 0x000000ffff417224 */ /* 0x000fe200078e0040 */
[----:B------:R-:W-:Y:S01]  /*19950*/  MOV R64, R63 ;  /* 0x0000003f00407202 */ /* 0x000fe20000000f00 */
[----:B------:R-:W-:-:S02]  /*19960*/  IMAD.MOV.U32 R63, RZ, RZ, R62 ;  /* 0x000000ffff3f7224 */ /* 0x000fc400078e003e */
[----:B------:R-:W-:Y:S01]  /*19970*/  IMAD.MOV.U32 R62, RZ, RZ, R61 ;  /* 0x000000ffff3e7224 */ /* 0x000fe200078e003d */
[C---:B------:R-:W-:Y:S01]  /*19980*/  FSETP.GT.AND P1, PT, |R2|.reuse, 8.50705917302346158658e+37, PT ;  /* 0x7e8000000200780b */ /* 0x040fe20003f24200 */
[C---:B------:R-:W-:Y:S01]  /*19990*/  FMUL R45, R2.reuse, 8388608 ;  /* 0x4b000000022d7820 */ /* 0x040fe20000400000 */
[C---:B------:R-:W-:Y:S02]  /*199a0*/  FSETP.GEU.AND P3, PT, |R2|.reuse, 1.175494350822287508e-38, PT ;  /* 0x008000000200780b */ /* 0x040fe40003f6e200 */
[----:B------:R-:W-:-:S04]  /*199b0*/  FSETP.GEU.AND P0, PT, R2, 1.175494350822287508e-38, PT ;  /* 0x008000000200780b */ /* 0x000fc80003f0e000 */
[----:B------:R-:W-:Y:S01]  /*199c0*/  FSEL R107, R45, R2, !P0 ;  /* 0x000000022d6b7208 */ /* 0x000fe20004000000 */
[----:B------:R-:W-:-:S04]  /*199d0*/  FMUL R45, R3, 8388608 ;  /* 0x4b000000032d7820 */ /* 0x000fc80000400000 */
[----:B------:R-:W-:Y:S01]  /*199e0*/  @P1 FMUL R2, R2, 0.25 ;  /* 0x3e80000002021820 */ /* 0x000fe20000400000 */
[----:B------:R-:W-:Y:S01]  /*199f0*/  STL [R1+0x3b0], R107 ;  /* 0x0003b06b01007387 */ /* 0x000fe20000100800 */
[----:B------:R-:W-:Y:S01]  /*19a00*/  @P1 FMUL R46, R46, 0.25 ;  /* 0x3e8000002e2e1820 */ /* 0x000fe20000400000 */
[----:B------:R-:W-:Y:S01]  /*19a10*/  FSEL R45, R45, R3, !P2 ;  /* 0x000000032d2d7208 */ /* 0x000fe20005000000 */
[----:B------:R-:W-:Y:S02]  /*19a20*/  @!P3 FMUL R2, R2, 16777216 ;  /* 0x4b8000000202b820 */ /* 0x000fe40000400000 */
[----:B------:R-:W-:Y:S01]  /*19a30*/  @P1 FMUL R44, R44, 0.25 ;  /* 0x3e8000002c2c1820 */ /* 0x000fe20000400000 */
[----:B------:R-:W-:Y:S01]  /*19a40*/  IADD3 R61, R45, -0x3f3504f3, RZ ;  /* 0xc0cafb0d2d3d7810 */ /* 0x000fe20007ffe0ff */
[----:B------:R-:W-:Y:S02]  /*19a50*/  @P1 FMUL R47, R47, 0.25 ;  /* 0x3e8000002f2f1820 */ /* 0x000fe40000400000 */
[----:B------:R-:W0:Y:S01]  /*19a60*/  MUFU.RCP R2, R2 ;  /* 0x0000000200027308 */ /* 0x000e220000001000 */
[----:B------:R-:W-:Y:S01]  /*19a70*/  @!P3 FMUL R46, R46, 16777216 ;  /* 0x4b8000002e2eb820 */ /* 0x000fe20000400000 */
[----:B------:R-:W-:Y:S01]  /*19a80*/  LOP3.LUT R61, R61, 0xff800000, RZ, 0xc0, !PT ;  /* 0xff8000003d3d7812 */ /* 0x000fe200078ec0ff */
[----:B------:R-:W-:-:S02]  /*19a90*/  @!P3 FMUL R44, R44, 16777216 ;  /* 0x4b8000002c2cb820 */ /* 0x000fc40000400000 */
[----:B------:R-:W-:Y:S02]  /*19aa0*/  @!P3 FMUL R47, R47, 16777216 ;  /* 0x4b8000002f2fb820 */ /* 0x000fe40000400000 */
[----:B------:R-:W-:Y:S02]  /*19ab0*/  @P1 FMUL R48, R48, 0.25 ;  /* 0x3e80000030301820 */ /* 0x000fe40000400000 */
[----:B------:R-:W-:Y:S02]  /*19ac0*/  @P1 FMUL R49, R49, 0.25 ;  /* 0x3e80000031311820 */ /* 0x000fe40000400000 */
[----:B------:R-:W-:Y:S02]  /*19ad0*/  @!P3 FMUL R48, R48, 16777216 ;  /* 0x4b8000003030b820 */ /* 0x000fe40000400000 */
[----:B------:R-:W-:Y:S02]  /*19ae0*/  @P1 FMUL R50, R50, 0.25 ;  /* 0x3e80000032321820 */ /* 0x000fe40000400000 */
[----:B------:R-:W-:-:S02]  /*19af0*/  @P1 FMUL R51, R51, 0.25 ;  /* 0x3e80000033331820 */ /* 0x000fc40000400000 */
[C---:B0-----:R-:W-:Y:S02]  /*19b00*/  FMUL R79, R2.reuse, R46 ;  /* 0x0000002e024f7220 */ /* 0x041fe40000400000 */
[C---:B------:R-:W-:Y:S02]  /*19b10*/  FMUL R46, R2.reuse, R44 ;  /* 0x0000002c022e7220 */ /* 0x040fe40000400000 */
[----:B------:R-:W-:Y:S01]  /*19b20*/  FMUL R44, R2, R47 ;  /* 0x0000002f022c7220 */ /* 0x000fe20000400000 */
[----:B------:R-:W-:Y:S01]  /*19b30*/  STL [R1+0x59c], R79 ;  /* 0x00059c4f01007387 */ /* 0x000fe20000100800 */
[----:B------:R-:W-:Y:S02]  /*19b40*/  @!P3 FMUL R49, R49, 16777216 ;  /* 0x4b8000003131b820 */ /* 0x000fe40000400000 */
[----:B------:R-:W-:Y:S01]  /*19b50*/  @!P3 FMUL R50, R50, 16777216 ;  /* 0x4b8000003232b820 */ /* 0x000fe20000400000 */
[----:B------:R0:W-:Y:S01]  /*19b60*/  STL [R1+0x598], R46 ;  /* 0x0005982e01007387 */ /* 0x0001e20000100800 */
[----:B------:R-:W-:-:S02]  /*19b70*/  @!P3 FMUL R51, R51, 16777216 ;  /* 0x4b8000003333b820 */ /* 0x000fc40000400000 */
[----:B------:R-:W-:Y:S01]  /*19b80*/  @P1 FMUL R52, R52, 0.25 ;  /* 0x3e80000034341820 */ /* 0x000fe20000400000 */
[----:B------:R1:W-:Y:S01]  /*19b90*/  STL [R1+0x594], R44 ;  /* 0x0005942c01007387 */ /* 0x0003e20000100800 */
[----:B------:R-:W-:Y:S02]  /*19ba0*/  @P1 FMUL R53, R53, 0.25 ;  /* 0x3e80000035351820 */ /* 0x000fe40000400000 */
[----:B------:R-:W-:Y:S02]  /*19bb0*/  FMUL R47, R2, R49 ;  /* 0x00000031022f7220 */ /* 0x000fe40000400000 */
[----:B------:R-:W-:Y:S02]  /*19bc0*/  @!P3 FMUL R52, R52, 16777216 ;  /* 0x4b8000003434b820 */ /* 0x000fe40000400000 */
[----:B0-----:R-:W-:Y:S02]  /*19bd0*/  FMUL R46, R2, R50 ;  /* 0x00000032022e7220 */ /* 0x001fe40000400000 */
[----:B------:R-:W-:-:S02]  /*19be0*/  @P1 FMUL R54, R54, 0.25 ;  /* 0x3e80000036361820 */ /* 0x000fc40000400000 */
[----:B-1----:R-:W-:Y:S02]  /*19bf0*/  FMUL R44, R2, R48 ;  /* 0x00000030022c7220 */ /* 0x002fe40000400000 */
[----:B------:R-:W-:Y:S02]  /*19c00*/  @!P3 FMUL R53, R53, 16777216 ;  /* 0x4b8000003535b820 */ /* 0x000fe40000400000 */
[----:B------:R-:W-:Y:S01]  /*19c10*/  @P1 FMUL R55, R55, 0.25 ;  /* 0x3e80000037371820 */ /* 0x000fe20000400000 */
[----:B------:R0:W-:Y:S01]  /*19c20*/  STL [R1+0x590], R44 ;  /* 0x0005902c01007387 */ /* 0x0001e20000100800 */
[----:B------:R-:W-:Y:S02]  /*19c30*/  @P1 FMUL R56, R56, 0.25 ;  /* 0x3e80000038381820 */ /* 0x000fe40000400000 */
[----:B------:R-:W-:Y:S01]  /*19c40*/  @!P3 FMUL R54, R54, 16777216 ;  /* 0x4b8000003636b820 */ /* 0x000fe20000400000 */
[----:B------:R1:W-:Y:S01]  /*19c50*/  STL [R1+0x58c], R47 ;  /* 0x00058c2f01007387 */ /* 0x0003e20000100800 */
[----:B------:R-:W-:-:S02]  /*19c60*/  @!P3 FMUL R55, R55, 16777216 ;  /* 0x4b8000003737b820 */ /* 0x000fc40000400000 */
[----:B------:R-:W-:Y:S01]  /*19c70*/  @P1 FMUL R57, R57, 0.25 ;  /* 0x3e80000039391820 */ /* 0x000fe20000400000 */
[----:B------:R2:W-:Y:S01]  /*19c80*/  STL [R1+0x588], R46 ;  /* 0x0005882e01007387 */ /* 0x0005e20000100800 */
[----:B------:R-:W-:Y:S02]  /*19c90*/  @!P3 FMUL R56, R56, 16777216 ;  /* 0x4b8000003838b820 */ /* 0x000fe40000400000 */
[----:B0-----:R-:W-:Y:S01]  /*19ca0*/  FMUL R44, R2, R51 ;  /* 0x00000033022c7220 */ /* 0x001fe20000400000 */
[----:B------:R-:W-:Y:S01]  /*19cb0*/  MOV R51, R69 ;  /* 0x0000004500337202 */ /* 0x000fe20000000f00 */
[----:B------:R-:W-:Y:S02]  /*19cc0*/  @P1 FMUL R58, R58, 0.25 ;  /* 0x3e8000003a3a1820 */ /* 0x000fe40000400000 */
[C---:B-1----:R-:W-:Y:S01]  /*19cd0*/  FMUL R47, R2.reuse, R52 ;  /* 0x00000034022f7220 */ /* 0x042fe20000400000 */
[----:B------:R0:W-:Y:S01]  /*19ce0*/  STL [R1+0x57c], R44 ;  /* 0x00057c2c01007387 */ /* 0x0001e20000100800 */
[----:B------:R-:W-:Y:S01]  /*19cf0*/  @P1 FMUL R59, R59, 0.25 ;  /* 0x3e8000003b3b1820 */ /* 0x000fe20000400000 */
[----:B--2---:R-:W1:Y:S01]  /*19d00*/  I2F R46, R61 ;  /* 0x0000003d002e7306 */ /* 0x004e620000201400 */
[----:B------:R-:W-:Y:S01]  /*19d10*/  FMUL R48, R2, R54 ;  /* 0x0000003602307220 */ /* 0x000fe20000400000 */
[----:B------:R2:W-:Y:S01]  /*19d20*/  STL [R1+0x578], R47 ;  /* 0x0005782f01007387 */ /* 0x0005e20000100800 */
[----:B------:R-:W-:Y:S01]  /*19d30*/  @P1 FMUL R60, R60, 0.25 ;  /* 0x3e8000003c3c1820 */ /* 0x000fe20000400000 */
[----:B------:R-:W-:Y:S01]  /*19d40*/  ISETP.GE.U32.AND P1, PT, R45, 0x7f800000, PT ;  /* 0x7f8000002d00780c */ /* 0x000fe20003f26070 */
[----:B------:R-:W-:Y:S01]  /*19d50*/  @!P3 FMUL R57, R57, 16777216 ;  /* 0x4b8000003939b820 */ /* 0x000fe20000400000 */
[----:B------:R-:W-:Y:S01]  /*19d60*/  MOV R54, R72 ;  /* 0x0000004800367202 */ /* 0x000fe20000000f00 */
[----:B------:R-:W-:-:S02]  /*19d70*/  @!P3 FMUL R58, R58, 16777216 ;  /* 0x4b8000003a3ab820 */ /* 0x000fc40000400000 */
[C---:B0-----:R-:W-:Y:S02]  /*19d80*/  FMUL R44, R2.reuse, R53 ;  /* 0x00000035022c7220 */ /* 0x041fe40000400000 */
[----:B------:R-:W-:Y:S02]  /*19d90*/  @!P3 FMUL R59, R59, 16777216 ;  /* 0x4b8000003b3bb820 */ /* 0x000fe40000400000 */
[----:B--2---:R-:W-:Y:S01]  /*19da0*/  FMUL R47, R2, R55 ;  /* 0x00000037022f7220 */ /* 0x004fe20000400000 */
[----:B------:R0:W-:Y:S01]  /*19db0*/  STL [R1+0x56c], R44 ;  /* 0x00056c2c01007387 */ /* 0x0001e20000100800 */
[----:B------:R-:W-:Y:S01]  /*19dc0*/  @!P3 FMUL R60, R60, 16777216 ;  /* 0x4b8000003c3cb820 */ /* 0x000fe20000400000 */
[----:B------:R-:W-:Y:S01]  /*19dd0*/  FSETP.GEU.AND P3, PT, |R3|, 1.175494350822287508e-38, PT ;  /* 0x008000000300780b */ /* 0x000fe20003f6e200 */
[----:B------:R-:W-:Y:S01]  /*19de0*/  IMAD.MOV.U32 R49, RZ, RZ, R67 ;  /* 0x000000ffff317224 */ /* 0x000fe200078e0043 */
[----:B------:R2:W-:Y:S01]  /*19df0*/  STL [R1+0x568], R48 ;  /* 0x0005683001007387 */ /* 0x0005e20000100800 */
[----:B------:R-:W-:-:S02]  /*19e00*/  IMAD.MOV.U32 R50, RZ, RZ, R68 ;  /* 0x000000ffff327224 */ /* 0x000fc400078e0044 */
[----:B------:R-:W-:Y:S01]  /*19e10*/  IMAD.MOV.U32 R52, RZ, RZ, R70 ;  /* 0x000000ffff347224 */ /* 0x000fe200078e0046 */
[----:B------:R3:W-:Y:S01]  /*19e20*/  STL [R1+0x55c], R47 ;  /* 0x00055c2f01007387 */ /* 0x0007e20000100800 */
[----:B------:R-:W-:Y:S02]  /*19e30*/  IMAD.MOV.U32 R53, RZ, RZ, R71 ;  /* 0x000000ffff357224 */ /* 0x000fe400078e0047 */
[C---:B0-----:R-:W-:Y:S02]  /*19e40*/  FMUL R44, R2.reuse, R56 ;  /* 0x00000038022c7220 */ /* 0x041fe40000400000 */
[----:B------:R-:W-:Y:S02]  /*19e50*/  IMAD.MOV.U32 R55, RZ, RZ, R73 ;  /* 0x000000ffff377224 */ /* 0x000fe400078e0049 */
[C---:B--2---:R-:W-:Y:S01]  /*19e60*/  FMUL R48, R2.reuse, R57 ;  /* 0x0000003902307220 */ /* 0x044fe20000400000 */
[----:B------:R0:W-:Y:S01]  /*19e70*/  STL [R1+0x558], R44 ;  /* 0x0005582c01007387 */ /* 0x0001e20000100800 */
[----:B------:R-:W-:Y:S01]  /*19e80*/  MOV R57, R75 ;  /* 0x0000004b00397202 */ /* 0x000fe20000000f00 */
[----:B---3--:R-:W-:-:S02]  /*19e90*/  FMUL R47, R2, R58 ;  /* 0x0000003a022f7220 */ /* 0x008fc40000400000 */
[----:B------:R2:W-:Y:S01]  /*19ea0*/  STL [R1+0x54c], R48 ;  /* 0x00054c3001007387 */ /* 0x0005e20000100800 */
[----:B------:R-:W-:Y:S02]  /*19eb0*/  IMAD.MOV.U32 R56, RZ, RZ, R74 ;  /* 0x000000ffff387224 */ /* 0x000fe400078e004a */
[----:B------:R-:W-:Y:S01]  /*19ec0*/  IMAD.MOV.U32 R58, RZ, RZ, R76 ;  /* 0x000000ffff3a7224 */ /* 0x000fe200078e004c */
[----:B------:R-:W-:Y:S01]  /*19ed0*/  STL [R1+0x548], R47 ;  /* 0x0005482f01007387 */ /* 0x000fe20000100800 */
[C---:B0-----:R-:W-:Y:S02]  /*19ee0*/  FMUL R44, R2.reuse, R59 ;  /* 0x0000003b022c7220 */ /* 0x041fe40000400000 */
[----:B------:R-:W-:Y:S01]  /*19ef0*/  FMUL R2, R2, R60 ;  /* 0x0000003c02027220 */ /* 0x000fe20000400000 */
[----:B------:R-:W-:Y:S01]  /*19f00*/  MOV R60, R78 ;  /* 0x0000004e003c7202 */ /* 0x000fe20000000f00 */
[----:B------:R-:W-:Y:S01]  /*19f10*/  IMAD.MOV.U32 R59, RZ, RZ, R77 ;  /* 0x000000ffff3b7224 */ /* 0x000fe200078e004d */
[----:B------:R0:W-:Y:S01]  /*19f20*/  STL [R1+0x52c], R44 ;  /* 0x00052c2c01007387 */ /* 0x0001e20000100800 */
[----:B--2---:R-:W-:-:S03]  /*19f30*/  MOV R48, R66 ;  /* 0x0000004200307202 */ /* 0x004fc60000000f00 */
[----:B------:R2:W-:Y:S01]  /*19f40*/  STL [R1+0x528], R2 ;  /* 0x0005280201007387 */ /* 0x0005e20000100800 */
[----:B0-----:R-:W-:Y:S02]  /*19f50*/  FSEL R44, RZ, -23, P2 ;  /* 0xc1b80000ff2c7808 */ /* 0x001fe40001000000 */
[----:B--2---:R-:W-:-:S03]  /*19f60*/  IADD3 R2, R45, -R61, RZ ;  /* 0x8000003d2d027210 */ /* 0x004fc60007ffe0ff */
[----:B-1----:R-:W-:Y:S02]  /*19f70*/  FFMA.FTZ R46, R46, 1.1920928955078125e-07, R44 ;  /* 0x340000002e2e7823 */ /* 0x002fe4000001002c */
[----:B------:R-:W-:-:S04]  /*19f80*/  FADD R2, R2, -1 ;  /* 0xbf80000002027421 */ /* 0x000fc80000000000 */
[----:B------:R-:W-:-:S04]  /*19f90*/  FFMA.FTZ R44, R2, R106, -0.16845393180847167969 ;  /* 0xbe2c7f30022c7423 */ /* 0x000fc8000001006a */
[----:B------:R-:W-:-:S04]  /*19fa0*/  FFMA.FTZ R44, R2, R44, 0.1716887056827545166 ;  /* 0x3e2fcf2a022c7423 */ /* 0x000fc8000001002c */
[----:B------:R-:W-:-:S04]  /*19fb0*/  FFMA.FTZ R44, R2, R44, -0.17900948226451873779 ;  /* 0xbe374e43022c7423 */ /* 0x000fc8000001002c */
[----:B------:R-:W-:-:S04]  /*19fc0*/  FFMA.FTZ R44, R2, R44, 0.20512372255325317383 ;  /* 0x3e520bf4022c7423 */ /* 0x000fc8000001002c */
[----:B------:R-:W-:-:S04]  /*19fd0*/  FFMA.FTZ R44, R2, R44, -0.24046532809734344482 ;  /* 0xbe763c8b022c7423 */ /* 0x000fc8000001002c */
[----:B------:R-:W-:-:S04]  /*19fe0*/  FFMA.FTZ R44, R2, R44, 0.28857114911079406738 ;  /* 0x3e93bf99022c7423 */ /* 0x000fc8000001002c */
[----:B------:R-:W-:-:S04]  /*19ff0*/  FFMA.FTZ R44, R2, R44, -0.36067417263984680176 ;  /* 0xbeb8aa49022c7423 */ /* 0x000fc8000001002c */
[----:B------:R-:W-:-:S04]  /*1a000*/  FFMA.FTZ R44, R2, R44, 0.48089820146560668945 ;  /* 0x3ef6384a022c7423 */ /* 0x000fc8000001002c */
[----:B------:R-:W-:-:S04]  /*1a010*/  FFMA.FTZ R44, R2, R44, -0.72134751081466674805 ;  /* 0xbf38aa3b022c7423 */ /* 0x000fc8000001002c */
[----:B------:R-:W-:-:S04]  /*1a020*/  FMUL R44, R2, R44 ;  /* 0x0000002c022c7220 */ /* 0x000fc80000400000 */
[----:B------:R-:W-:-:S04]  /*1a030*/  FMUL R44, R2, R44 ;  /* 0x0000002c022c7220 */ /* 0x000fc80000400000 */
[----:B------:R-:W-:Y:S02]  /*1a040*/  FFMA.FTZ R2, R2, 1.4426950216293334961, R44 ;  /* 0x3fb8aa3b02027823 */ /* 0x000fe4000001002c */
[----:B------:R-:W-:Y:S02]  /*1a050*/  IMAD.MOV.U32 R44, RZ, RZ, R64 ;  /* 0x000000ffff2c7224 */ /* 0x000fe400078e0040 */
[----:B------:R-:W-:Y:S01]  /*1a060*/  FADD R47, R46, R2 ;  /* 0x000000022e2f7221 */ /* 0x000fe20000000000 */
[----:B------:R-:W-:Y:S01]  /*1a070*/  MOV R46, R63 ;  /* 0x0000003f002e7202 */ /* 0x000fe20000000f00 */
[----:B------:R-:W-:Y:S01]  /*1a080*/  @P1 IMAD.MOV.U32 R2, RZ, RZ, 0x7f800000 ;  /* 0x7f800000ff021424 */ /* 0x000fe200078e00ff */
[----:B------:R-:W-:Y:S01]  /*1a090*/  BAR.SYNC.DEFER_BLOCKING 0x0 ;  /* 0x0000000000007b1d */ /* 0x000fe20000010000 */
[----:B------:R-:W-:Y:S02]  /*1a0a0*/  FSETP.GEU.AND P2, PT, R44, 1.175494350822287508e-38, PT ;  /* 0x008000002c00780b */ /* 0x000fe40003f4e000 */
[C---:B------:R-:W-:Y:S01]  /*1a0b0*/  @P1 FFMA.FTZ R47, R45.reuse, R2, +INF ;  /* 0x7f8000002d2f1423 */ /* 0x040fe20000010002 */
[----:B------:R-:W-:Y:S01]  /*1a0c0*/  FSETP.NEU.AND P1, PT, R45, RZ, PT ;  /* 0x000000ff2d00720b */ /* 0x000fe20003f2d000 */
[----:B------:R-:W-:-:S02]  /*1a0d0*/  IMAD.MOV.U32 R2, RZ, RZ, R62 ;  /* 0x000000ffff027224 */ /* 0x000fc400078e003e */
[----:B------:R-:W-:Y:S01]  /*1a0e0*/  FMUL R45, R44, 8388608 ;  /* 0x4b0000002c2d7820 */ /* 0x000fe20000400000 */
[----:B------:R0:W-:Y:S04]  /*1a0f0*/  STL [R1+0x5a0], R47 ;  /* 0x0005a02f01007387 */ /* 0x0001e80000100800 */
[----:B------:R-:W-:-:S04]  /*1a100*/  FSEL R45, R45, R44, !P2 ;  /* 0x0000002c2d2d7208 */ /* 0x000fc80005000000 */
[----:B------:R-:W-:Y:S02]  /*1a110*/  IADD3 R61, R45, -0x3f3504f3, RZ ;  /* 0xc0cafb0d2d3d7810 */ /* 0x000fe40007ffe0ff */
[----:B------:R-:W-:Y:S01]  /*1a120*/  @P1 LOP3.LUT R0, R0, 0x100, RZ, 0xfc, !PT ;  /* 0x0000010000001812 */ /* 0x000fe200078efcff */
[----:B0-----:R-:W-:Y:S01]  /*1a130*/  IMAD.MOV.U32 R47, RZ, RZ, R65 ;  /* 0x000000ffff2f7224 */ /* 0x001fe200078e0041 */
[----:B------:R-:W-:Y:S02]  /*1a140*/  FSETP.GT.AND P1, PT, |R3|, 8.50705917302346158658e+37, PT ;  /* 0x7e8000000300780b */ /* 0x000fe40003f24200 */
[----:B------:R-:W-:-:S11]  /*1a150*/  LOP3.LUT R61, R61, 0xff800000, RZ, 0xc0, !PT ;  /* 0xff8000003d3d7812 */ /* 0x000fd600078ec0ff */
[----:B------:R-:W-:Y:S02]  /*1a160*/  @P1 FMUL R3, R3, 0.25 ;  /* 0x3e80000003031820 */ /* 0x000fe40000400000 */
[----:B------:R-:W-:Y:S02]  /*1a170*/  @P1 FMUL R47, R47, 0.25 ;  /* 0x3e8000002f2f1820 */ /* 0x000fe40000400000 */
[----:B------:R-:W-:Y:S02]  /*1a180*/  @!P3 FMUL R3, R3, 16777216 ;  /* 0x4b8000000303b820 */ /* 0x000fe40000400000 */
[----:B------:R-:W-:Y:S02]  /*1a190*/  @P1 FMUL R48, R48, 0.25 ;  /* 0x3e80000030301820 */ /* 0x000fe40000400000 */
[----:B------:R-:W-:Y:S02]  /*1a1a0*/  @P1 FMUL R2, R2, 0.25 ;  /* 0x3e80000002021820 */ /* 0x000fe40000400000 */
[----:B------:R-:W0:Y:S01]  /*1a1b0*/  MUFU.RCP R3, R3 ;  /* 0x0000000300037308 */ /* 0x000e220000001000 */
[----:B------:R-:W-:-:S02]  /*1a1c0*/  @P1 FMUL R46, R46, 0.25 ;  /* 0x3e8000002e2e1820 */ /* 0x000fc40000400000 */
[----:B------:R-:W-:Y:S02]  /*1a1d0*/  @P1 FMUL R49, R49, 0.25 ;  /* 0x3e80000031311820 */ /* 0x000fe40000400000 */
[----:B------:R-:W-:Y:S02]  /*1a1e0*/  @!P3 FMUL R47, R47, 16777216 ;  /* 0x4b8000002f2fb820 */ /* 0x000fe40000400000 */
[----:B------:R-:W-:Y:S02]  /*1a1f0*/  @!P3 FMUL R48, R48, 16777216 ;  /* 0x4b8000003030b820 */ /* 0x000fe40000400000 */
[----:B------:R-:W-:Y:S02]  /*1a200*/  @!P3 FMUL R2, R2, 16777216 ;  /* 0x4b8000000202b820 */ /* 0x000fe40000400000 */
[----:B------:R-:W-:Y:S02]  /*1a210*/  @!P3 FMUL R46, R46, 16777216 ;  /* 0x4b8000002e2eb820 */ /* 0x000fe40000400000 */
[----:B------:R-:W-:-:S02]  /*1a220*/  @P1 FMUL R50, R50, 0.25 ;  /* 0x3e80000032321820 */ /* 0x000fc40000400000 */
[----:B------:R-:W-:Y:S02]  /*1a230*/  @!P3 FMUL R49, R49, 16777216 ;  /* 0x4b8000003131b820 */ /* 0x000fe40000400000 */
[----:B0-----:R-:W-:Y:S02]  /*1a240*/  FMUL R62, R3, R47 ;  /* 0x0000002f033e7220 */ /* 0x001fe40000400000 */
[----:B------:R-:W-:Y:S02]  /*1a250*/  @P1 FMUL R51, R51, 0.25 ;  /* 0x3e80000033331820 */ /* 0x000fe40000400000 */
[C---:B------:R-:W-:Y:S01]  /*1a260*/  FMUL R48, R3.reuse, R48 ;  /* 0x0000003003307220 */ /* 0x040fe20000400000 */
[----:B------:R-:W-:Y:S01]  /*1a270*/  STL [R1+0x524], R62 ;  /* 0x0005243e01007387 */ /* 0x000fe20000100800 */
[----:B------:R-:W-:Y:S02]  /*1a280*/  @P1 FMUL R52, R52, 0.25 ;  /* 0x3e80000034341820 */ /* 0x000fe40000400000 */
[C---:B------:R-:W-:Y:S01]  /*1a290*/  FMUL R47, R3.reuse, R2 ;  /* 0x00000002032f7220 */ /* 0x040fe20000400000 */
[----:B------:R-:W-:Y:S01]  /*1a2a0*/  STL [R1+0x520], R48 ;  /* 0x0005203001007387 */ /* 0x000fe20000100800 */
[----:B------:R-:W-:-:S02]  /*1a2b0*/  FMUL R46, R3, R46 ;  /* 0x0000002e032e7220 */ /* 0x000fc40000400000 */
[----:B------:R-:W-:Y:S01]  /*1a2c0*/  @!P3 FMUL R50, R50, 16777216 ;  /* 0x4b8000003232b820 */ /* 0x000fe20000400000 */
[----:B------:R0:W-:Y:S01]  /*1a2d0*/  STL [R1+0x50c], R47 ;  /* 0x00050c2f01007387 */ /* 0x0001e20000100800 */
[----:B------:R-:W-:Y:S02]  /*1a2e0*/  FMUL R2, R3, R49 ;  /* 0x0000003103027220 */ /* 0x000fe40000400000 */
[----:B------:R-:W-:Y:S01]  /*1a2f0*/  @!P3 FMUL R51, R51, 16777216 ;  /* 0x4b8000003333b820 */ /* 0x000fe20000400000 */
[----:B------:R1:W-:Y:S01]  /*1a300*/  STL [R1+0x508], R46 ;  /* 0x0005082e01007387 */ /* 0x0003e20000100800 */
[----:B------:R-:W-:Y:S02]  /*1a310*/  @P1 FMUL R53, R53, 0.25 ;  /* 0x3e80000035351820 */ /* 0x000fe40000400000 */
[----:B------:R-:W-:Y:S01]  /*1a320*/  @!P3 FMUL R52, R52, 16777216 ;  /* 0x4b8000003434b820 */ /* 0x000fe20000400000 */
[----:B------:R2:W-:Y:S01]  /*1a330*/  STL [R1+0x504], R2 ;  /* 0x0005040201007387 */ /* 0x0005e20000100800 */
[----:B------:R-:W-:-:S02]  /*1a340*/  @P1 FMUL R54, R54, 0.25 ;  /* 0x3e80000036361820 */ /* 0x000fc40000400000 */
[----:B------:R-:W-:Y:S02]  /*1a350*/  @P1 FMUL R55, R55, 0.25 ;  /* 0x3e80000037371820 */ /* 0x000fe40000400000 */
[C---:B0-----:R-:W-:Y:S02]  /*1a360*/  FMUL R47, R3.reuse, R50 ;  /* 0x00000032032f7220 */ /* 0x041fe40000400000 */
[----:B-1----:R-:W-:Y:S02]  /*1a370*/  FMUL R46, R3, R51 ;  /* 0x00000033032e7220 */ /* 0x002fe40000400000 */
[----:B------:R-:W-:Y:S01]  /*1a380*/  @!P3 FMUL R53, R53, 16777216 ;  /* 0x4b8000003535b820 */ /* 0x000fe20000400000 */
[----:B------:R0:W-:Y:S01]  /*1a390*/  STL [R1+0x500], R47 ;  /* 0x0005002f01007387 */ /* 0x0001e20000100800 */
[----:B--2---:R-:W-:Y:S02]  /*1a3a0*/  FMUL R2, R3, R52 ;  /* 0x0000003403027220 */ /* 0x004fe40000400000 */
[----:B------:R-:W-:Y:S01]  /*1a3b0*/  @!P3 FMUL R54, R54, 16777216 ;  /* 0x4b8000003636b820 */ /* 0x000fe20000400000 */
[----:B------:R1:W-:Y:S01]  /*1a3c0*/  STL [R1+0x4ec], R46 ;  /* 0x0004ec2e01007387 */ /* 0x0003e20000100800 */
[----:B------:R-:W-:-:S02]  /*1a3d0*/  @P1 FMUL R56, R56, 0.25 ;  /* 0x3e80000038381820 */ /* 0x000fc40000400000 */
[----:B------:R-:W-:Y:S01]  /*1a3e0*/  @!P3 FMUL R55, R55, 16777216 ;  /* 0x4b8000003737b820 */ /* 0x000fe20000400000 */
[----:B------:R2:W-:Y:S01]  /*1a3f0*/  STL [R1+0x4e8], R2 ;  /* 0x0004e80201007387 */ /* 0x0005e20000100800 */
[----:B------:R-:W-:Y:S02]  /*1a400*/  @P1 FMUL R57, R57, 0.25 ;  /* 0x3e80000039391820 */ /* 0x000fe40000400000 */
[----:B------:R-:W-:Y:S02]  /*1a410*/  @P1 FMUL R58, R58, 0.25 ;  /* 0x3e8000003a3a1820 */ /* 0x000fe40000400000 */
[C---:B0-----:R-:W-:Y:S02]  /*1a420*/  FMUL R47, R3.reuse, R53 ;  /* 0x00000035032f7220 */ /* 0x041fe40000400000 */
[C---:B-1----:R-:W-:Y:S02]  /*1a430*/  FMUL R46, R3.reuse, R54 ;  /* 0x00000036032e7220 */ /* 0x042fe40000400000 */
[----:B------:R-:W-:Y:S01]  /*1a440*/  @!P3 FMUL R56, R56, 16777216 ;  /* 0x4b8000003838b820 */ /* 0x000fe20000400000 */
[----:B------:R0:W-:Y:S01]  /*1a450*/  STL [R1+0x4e4], R47 ;  /* 0x0004e42f01007387 */ /* 0x0001e20000100800 */
[----:B--2---:R-:W-:-:S02]  /*1a460*/  FMUL R2, R3, R55 ;  /* 0x0000003703027220 */ /* 0x004fc40000400000 */
[----:B------:R-:W-:Y:S01]  /*1a470*/  @!P3 FMUL R57, R57, 16777216 ;  /* 0x4b8000003939b820 */ /* 0x000fe20000400000 */
[----:B------:R1:W-:Y:S01]  /*1a480*/  STL [R1+0x4e0], R46 ;  /* 0x0004e02e01007387 */ /* 0x0003e20000100800 */
[----:B------:R-:W-:Y:S02]  /*1a490*/  @!P3 FMUL R58, R58, 16777216 ;  /* 0x4b8000003a3ab820 */ /* 0x000fe40000400000 */
[----:B------:R-:W-:Y:S01]  /*1a4a0*/  @P1 FMUL R59, R59, 0.25 ;  /* 0x3e8000003b3b1820 */ /* 0x000fe20000400000 */
[----:B------:R2:W-:Y:S01]  /*1a4b0*/  STL [R1+0x40c], R2 ;  /* 0x00040c0201007387 */ /* 0x0005e20000100800 */
[----:B------:R-:W-:Y:S01]  /*1a4c0*/  @P1 FMUL R60, R60, 0.25 ;  /* 0x3e8000003c3c1820 */ /* 0x000fe20000400000 */
[----:B------:R-:W-:Y:S01]  /*1a4d0*/  ISETP.GE.U32.AND P1, PT, R45, 0x7f800000, PT ;  /* 0x7f8000002d00780c */ /* 0x000fe20003f26070 */
[----:B0-----:R-:W-:Y:S02]  /*1a4e0*/  FMUL R47, R3, R56 ;  /* 0x00000038032f7220 */ /* 0x001fe40000400000 */
[----:B------:R-:W-:-:S02]  /*1a4f0*/  @!P3 FMUL R59, R59, 16777216 ;  /* 0x4b8000003b3bb820 */ /* 0x000fc40000400000 */
[C---:B-1----:R-:W-:Y:S01]  /*1a500*/  FMUL R46, R3.reuse, R57 ;  /* 0x00000039032e7220 */ /* 0x042fe20000400000 */
[----:B------:R0:W-:Y:S01]  /*1a510*/  STL [R1+0x408], R47 ;  /* 0x0004082f01007387 */ /* 0x0001e20000100800 */
[----:B------:R-:W-:Y:S02]  /*1a520*/  @!P3 FMUL R60, R60, 16777216 ;  /* 0x4b8000003c3cb820 */ /* 0x000fe40000400000 */
[C---:B--2---:R-:W-:Y:S01]  /*1a530*/  FMUL R2, R3.reuse, R58 ;  /* 0x0000003a03027220 */ /* 0x044fe20000400000 */
[----:B------:R1:W-:Y:S04]  /*1a540*/  STL [R1+0x404], R46 ;  /* 0x0004042e01007387 */ /* 0x0003e80000100800 */
[----:B------:R2:W-:Y:S01]  /*1a550*/  STL [R1+0x400], R2 ;  /* 0x0004000201007387 */ /* 0x0005e20000100800 */
[----:B0-----:R-:W-:-:S02]  /*1a560*/  FMUL R47, R3, R59 ;  /* 0x0000003b032f7220 */ /* 0x001fc40000400000 */
[----:B-1----:R-:W-:Y:S01]  /*1a570*/  FMUL R46, R3, R60 ;  /* 0x0000003c032e7220 */ /* 0x002fe20000400000 */
[----:B------:R-:W-:Y:S02]  /*1a580*/  FSEL R3, RZ, -23, P2 ;  /* 0xc1b80000ff037808 */ /* 0x000fe40001000000 */
[----:B------:R-:W-:Y:S01]  /*1a590*/  STL [R1+0x3fc], R47 ;  /* 0x0003fc2f01007387 */ /* 0x000fe20000100800 */
[----:B--2---:R-:W0:Y:S03]  /*1a5a0*/  I2F R2, R61 ;  /* 0x0000003d00027306 */ /* 0x004e260000201400 */
[----:B------:R0:W-:Y:S04]  /*1a5b0*/  STL [R1+0x3dc], R46 ;  /* 0x0003dc2e01007387 */ /* 0x0001e80000100800 */
[----:B------:R-:W2:Y:S01]  /*1a5c0*/  LDL.LU R60, [R1+0x498] ;  /* 0x00049800013c7983 */ /* 0x000ea20000300800 */
[----:B0-----:R-:W-:-:S02]  /*1a5d0*/  FFMA.FTZ R46, R2, 1.1920928955078125e-07, R3 ;  /* 0x34000000022e7823 */ /* 0x001fc40000010003 */
[----:B------:R-:W-:-:S04]  /*1a5e0*/  IMAD.IADD R2, R45, 0x1, -R61 ;  /* 0x000000012d027824 */ /* 0x000fc800078e0a3d */
        /* <DEDUP_REMOVED lines=12> */
[----:B------:R-:W-:-:S04]  /*1a6b0*/  FFMA.FTZ R2, R2, 1.4426950216293334961, R3 ;  /* 0x3fb8aa3b02027823 */ /* 0x000fc80000010003 */
[----:B------:R-:W-:Y:S01]  /*1a6c0*/  FADD R47, R46, R2 ;  /* 0x000000022e2f7221 */ /* 0x000fe20000000000 */
[----:B------:R-:W-:-:S05]  /*1a6d0*/  @P1 MOV R2, 0x7f800000 ;  /* 0x7f80000000021802 */ /* 0x000fca0000000f00 */
[C---:B------:R-:W-:Y:S01]  /*1a6e0*/  @P1 FFMA.FTZ R47, R45.reuse, R2, +INF ;  /* 0x7f8000002d2f1423 */ /* 0x040fe20000010002 */
[----:B------:R-:W-:-:S04]  /*1a6f0*/  FSETP.NEU.AND P1, PT, R45, RZ, PT ;  /* 0x000000ff2d00720b */ /* 0x000fc80003f2d000 */
[----:B------:R0:W-:Y:S04]  /*1a700*/  STL [R1+0x540], R47 ;  /* 0x0005402f01007387 */ /* 0x0001e80000100800 */
[----:B------:R-:W3:Y:S04]  /*1a710*/  LDL.LU R59, [R1+0x49c] ;  /* 0x00049c00013b7983 */ /* 0x000ee80000300800 */
        /* <DEDUP_REMOVED lines=11> */
[----:B0-----:R-:W3:Y:S04]  /*1a7d0*/  LDL.LU R47, [R1+0x51c] ;  /* 0x00051c00012f7983 */ /* 0x001ee80000300800 */
[----:B------:R-:W3:Y:S04]  /*1a7e0*/  LDL.LU R3, [R1+0x5e8] ;  /* 0x0005e80001037983 */ /* 0x000ee80000300800 */
[----:B------:R-:W3:Y:S04]  /*1a7f0*/  LDL.LU R46, [R1+0x518] ;  /* 0x00051800012e7983 */ /* 0x000ee80000300800 */
[----:B------:R-:W3:Y:S01]  /*1a800*/  LDL.LU R2, [R1+0x53c] ;  /* 0x00053c0001027983 */ /* 0x000ee20000300800 */
[----:B------:R-:W-:-:S04]  /*1a810*/  LOP3.LUT R0, R0, 0xffffff7f, RZ, 0xc0, !PT ;  /* 0xffffff7f00007812 */ /* 0x000fc800078ec0ff */
[----:B------:R-:W-:Y:S02]  /*1a820*/  @P1 LOP3.LUT R0, R0, 0x80, RZ, 0xfc, !PT ;  /* 0x0000008000001812 */ /* 0x000fe400078efcff */
[C---:B------:R-:W-:Y:S02]  /*1a830*/  FSETP.GT.AND P1, PT, |R44|.reuse, 8.50705917302346158658e+37, PT ;  /* 0x7e8000002c00780b */ /* 0x040fe40003f24200 */
[----:B------:R-:W-:-:S11]  /*1a840*/  FSETP.GEU.AND P3, PT, |R44|, 1.175494350822287508e-38, PT ;  /* 0x008000002c00780b */ /* 0x000fd60003f6e200 */
[----:B------:R-:W-:-:S04]  /*1a850*/  @P1 FMUL R44, R44, 0.25 ;  /* 0x3e8000002c2c1820 */ /* 0x000fc80000400000 */
[----:B------:R-:W-:-:S06]  /*1a860*/  @!P3 FMUL R44, R44, 16777216 ;  /* 0x4b8000002c2cb820 */ /* 0x000fcc0000400000 */
[----:B------:R-:W0:Y:S01]  /*1a870*/  MUFU.RCP R44, R44 ;  /* 0x0000002c002c7308 */ /* 0x000e220000001000 */
[----:B--2---:R-:W-:-:S04]  /*1a880*/  @P1 FMUL R60, R60, 0.25 ;  /* 0x3e8000003c3c1820 */ /* 0x004fc80000400000 */
[----:B------:R-:W-:Y:S02]  /*1a890*/  @!P3 FMUL R60, R60, 16777216 ;  /* 0x4b8000003c3cb820 */ /* 0x000fe40000400000 */
[----:B----4-:R-:W-:Y:S02]  /*1a8a0*/  @P1 FMUL R58, R58, 0.25 ;  /* 0x3e8000003a3a1820 */ /* 0x010fe40000400000 */
[----:B---3--:R-:W-:Y:S02]  /*1a8b0*/  @P1 FMUL R57, R57, 0.25 ;  /* 0x3e80000039391820 */ /* 0x008fe40000400000 */
[----:B------:R-:W-:Y:S02]  /*1a8c0*/  @P1 FMUL R56, R56, 0.25 ;  /* 0x3e80000038381820 */ /* 0x000fe40000400000 */
[----:B------:R-:W-:Y:S02]  /*1a8d0*/  @P1 FMUL R55, R55, 0.25 ;  /* 0x3e80000037371820 */ /* 0x000fe40000400000 */
[----:B------:R-:W-:-:S02]  /*1a8e0*/  @P1 FMUL R54, R54, 0.25 ;  /* 0x3e80000036361820 */ /* 0x000fc40000400000 */
[----:B------:R-:W-:Y:S02]  /*1a8f0*/  @P1 FMUL R53, R53, 0.25 ;  /* 0x3e80000035351820 */ /* 0x000fe40000400000 */
[----:B------:R-:W-:Y:S02]  /*1a900*/  @P1 FMUL R52, R52, 0.25 ;  /* 0x3e80000034341820 */ /* 0x000fe40000400000 */
[----:B------:R-:W-:Y:S02]  /*1a910*/  @P1 FMUL R51, R51, 0.25 ;  /* 0x3e80000033331820 */ /* 0x000fe40000400000 */
[----:B------:R-:W-:Y:S02]  /*1a920*/  @P1 FMUL R50, R50, 0.25 ;  /* 0x3e80000032321820 */ /* 0x000fe40000400000 */
[----:B------:R-:W-:Y:S02]  /*1a930*/  @P1 FMUL R49, R49, 0.25 ;  /* 0x3e80000031311820 */ /* 0x000fe40000400000 */
[----:B------:R-:W-:-:S02]  /*1a940*/  @P1 FMUL R48, R48, 0.25 ;  /* 0x3e80000030301820 */ /* 0x000fc40000400000 */
[----:B------:R-:W-:-:S04]  /*1a950*/  @P1 FMUL R47, R47, 0.25 ;  /* 0x3e8000002f2f1820 */ /* 0x000fc80000400000 */
[----:B------:R-:W-:Y:S02]  /*1a960*/  @!P3 FMUL R47, R47, 16777216 ;  /* 0x4b8000002f2fb820 */ /* 0x000fe40000400000 */
[----:B------:R-:W-:Y:S02]  /*1a970*/  @P1 FMUL R46, R46, 0.25 ;  /* 0x3e8000002e2e1820 */ /* 0x000fe40000400000 */
[----:B------:R-:W-:Y:S02]  /*1a980*/  @P1 FMUL R2, R2, 0.25 ;  /* 0x3e80000002021820 */ /* 0x000fe40000400000 */
[----:B------:R-:W-:Y:S02]  /*1a990*/  @!P3 FMUL R46, R46, 16777216 ;  /* 0x4b8000002e2eb820 */ /* 0x000fe40000400000 */
[----:B------:R-:W-:Y:S02]  /*1a9a0*/  @!P3 FMUL R2, R2, 16777216 ;  /* 0x4b8000000202b820 */ /* 0x000fe40000400000 */
[----:B------:R-:W-:-:S02]  /*1a9b0*/  @!P3 FMUL R48, R48, 16777216 ;  /* 0x4b8000003030b820 */ /* 0x000fc40000400000 */
[----:B------:R-:W-:Y:S02]  /*1a9c0*/  @!P3 FMUL R49, R49, 16777216 ;  /* 0x4b8000003131b820 */ /* 0x000fe40000400000 */
[C---:B0-----:R-:W-:Y:S02]  /*1a9d0*/  FMUL R63, R44.reuse, R47 ;  /* 0x0000002f2c3f7220 */ /* 0x041fe40000400000 */
[C---:B------:R-:W-:Y:S02]  /*1a9e0*/  FMUL R62, R44.reuse, R46 ;  /* 0x0000002e2c3e7220 */ /* 0x040fe40000400000 */
[C---:B------:R-:W-:Y:S02]  /*1a9f0*/  FMUL R47, R44.reuse, R2 ;  /* 0x000000022c2f7220 */ /* 0x040fe40000400000 */
[----:B------:R-:W-:Y:S01]  /*1aa00*/  FMUL R46, R44, R48 ;  /* 0x000000302c2e7220 */ /* 0x000fe20000400000 */
[----:B------:R-:W-:Y:S01]  /*1aa10*/  STL [R1+0x3b4], R63 ;  /* 0x0003b43f01007387 */ /* 0x000fe20000100800 */
[----:B------:R-:W-:-:S02]  /*1aa20*/  @!P3 FMUL R50, R50, 16777216 ;  /* 0x4b8000003232b820 */ /* 0x000fc40000400000 */
[----:B------:R-:W-:Y:S01]  /*1aa30*/  FMUL R2, R44, R49 ;  /* 0x000000312c027220 */ /* 0x000fe20000400000 */
[----:B------:R-:W-:Y:S01]  /*1aa40*/  STL [R1+0x26c], R62 ;  /* 0x00026c3e01007387 */ /* 0x000fe20000100800 */
[----:B------:R-:W-:Y:S02]  /*1aa50*/  @!P3 FMUL R51, R51, 16777216 ;  /* 0x4b8000003333b820 */ /* 0x000fe40000400000 */
[----:B------:R-:W-:Y:S01]  /*1aa60*/  @!P3 FMUL R52, R52, 16777216 ;  /* 0x4b8000003434b820 */ /* 0x000fe20000400000 */
[----:B------:R0:W-:Y:S01]  /*1aa70*/  STL [R1+0x268], R47 ;  /* 0x0002682f01007387 */ /* 0x0001e20000100800 */
[----:B------:R-:W-:-:S03]  /*1aa80*/  @!P3 FMUL R53, R53, 16777216 ;  /* 0x4b8000003535b820 */ /* 0x000fc60000400000 */
[----:B------:R1:W-:Y:S01]  /*1aa90*/  STL [R1+0x264], R46 ;  /* 0x0002642e01007387 */ /* 0x0003e20000100800 */
[----:B------:R-:W-:-:S03]  /*1aaa0*/  FMUL R45, R3, 8388608 ;  /* 0x4b000000032d7820 */ /* 0x000fc60000400000 */
[----:B------:R2:W-:Y:S01]  /*1aab0*/  STL [R1+0x260], R2 ;  /* 0x0002600201007387 */ /* 0x0005e20000100800 */
[----:B0-----:R-:W-:Y:S01]  /*1aac0*/  FMUL R47, R44, R50 ;  /* 0x000000322c2f7220 */ /* 0x001fe20000400000 */
[----:B------:R-:W-:Y:S01]  /*1aad0*/  FSETP.GEU.AND P2, PT, R3, 1.175494350822287508e-38, PT ;  /* 0x008000000300780b */ /* 0x000fe20003f4e000 */
[----:B------:R-:W-:Y:S02]  /*1aae0*/  @!P3 FMUL R54, R54, 16777216 ;  /* 0x4b8000003636b820 */ /* 0x000fe40000400000 */
[C---:B-1----:R-:W-:Y:S01]  /*1aaf0*/  FMUL R46, R44.reuse, R51 ;  /* 0x000000332c2e7220 */ /* 0x042fe20000400000 */
[----:B------:R0:W-:Y:S01]  /*1ab00*/  STL [R1+0x25c], R47 ;  /* 0x00025c2f01007387 */ /* 0x0001e20000100800 */
[----:B------:R-:W-:Y:S02]  /*1ab10*/  @!P3 FMUL R55, R55, 16777216 ;  /* 0x4b8000003737b820 */ /* 0x000fe40000400000 */
[----:B--2---:R-:W-:Y:S01]  /*1ab20*/  FMUL R2, R44, R52 ;  /* 0x000000342c027220 */ /* 0x004fe20000400000 */
[----:B------:R1:W-:Y:S01]  /*1ab30*/  STL [R1+0x258], R46 ;  /* 0x0002582e01007387 */ /* 0x0003e20000100800 */
[----:B------:R-:W-:Y:S01]  /*1ab40*/  FSEL R45, R45, R3, !P2 ;  /* 0x000000032d2d7208 */ /* 0x000fe20005000000 */
[----:B------:R-:W-:-:S02]  /*1ab50*/  @!P3 FMUL R56, R56, 16777216 ;  /* 0x4b8000003838b820 */ /* 0x000fc40000400000 */
[----:B------:R2:W-:Y:S01]  /*1ab60*/  STL [R1+0x254], R2 ;  /* 0x0002540201007387 */ /* 0x0005e20000100800 */
[C---:B0-----:R-:W-:Y:S02]  /*1ab70*/  FMUL R47, R44.reuse, R53 ;  /* 0x000000352c2f7220 */ /* 0x041fe40000400000 */
[----:B------:R-:W-:Y:S02]  /*1ab80*/  @!P3 FMUL R57, R57, 16777216 ;  /* 0x4b8000003939b820 */ /* 0x000fe40000400000 */
[----:B-1----:R-:W-:Y:S01]  /*1ab90*/  FMUL R46, R44, R54 ;  /* 0x000000362c2e7220 */ /* 0x002fe20000400000 */
[----:B------:R0:W-:Y:S01]  /*1aba0*/  STL [R1+0x250], R47 ;  /* 0x0002502f01007387 */ /* 0x0001e20000100800 */
[----:B------:R-:W-:Y:S02]  /*1abb0*/  @!P3 FMUL R58, R58, 16777216 ;  /* 0x4b8000003a3ab820 */ /* 0x000fe40000400000 */
[C---:B--2---:R-:W-:Y:S01]  /*1abc0*/  FMUL R2, R44.reuse, R55 ;  /* 0x000000372c027220 */ /* 0x044fe20000400000 */
[----:B------:R-:W-:Y:S01]  /*1abd0*/  IADD3 R61, R45, -0x3f3504f3, RZ ;  /* 0xc0cafb0d2d3d7810 */ /* 0x000fe20007ffe0ff */
[----:B------:R1:W-:Y:S04]  /*1abe0*/  STL [R1+0x1ac], R46 ;  /* 0x0001ac2e01007387 */ /* 0x0003e80000100800 */
[----:B------:R2:W-:Y:S01]  /*1abf0*/  STL [R1+0x1a8], R2 ;  /* 0x0001a80201007387 */ /* 0x0005e20000100800 */
[C---:B0-----:R-:W-:Y:S01]  /*1ac00*/  FMUL R47, R44.reuse, R56 ;  /* 0x000000382c2f7220 */ /* 0x041fe20000400000 */
[----:B------:R-:W-:Y:S01]  /*1ac10*/  LOP3.LUT R61, R61, 0xff800000, RZ, 0xc0, !PT ;  /* 0xff8000003d3d7812 */ /* 0x000fe200078ec0ff */
[----:B-1----:R-:W-:-:S03]  /*1ac20*/  FMUL R46, R44, R57 ;  /* 0x000000392c2e7220 */ /* 0x002fc60000400000 */
[----:B------:R-:W-:Y:S01]  /*1ac30*/  STL [R1+0x1a4], R47 ;  /* 0x0001a42f01007387 */ /* 0x000fe20000100800 */
[----:B--2---:R-:W-:-:S03]  /*1ac40*/  FMUL R2, R44, R58 ;  /* 0x0000003a2c027220 */ /* 0x004fc60000400000 */
[----:B------:R-:W-:Y:S01]  /*1ac50*/  STL [R1+0x1a0], R46 ;  /* 0x0001a02e01007387 */ /* 0x000fe20000100800 */
[----:B------:R-:W-:-:S03]  /*1ac60*/  @P1 FMUL R59, R59, 0.25 ;  /* 0x3e8000003b3b1820 */ /* 0x000fc60000400000 */
[----:B------:R0:W-:Y:S01]  /*1ac70*/  STL [R1+0x19c], R2 ;  /* 0x00019c0201007387 */ /* 0x0001e20000100800 */
[----:B------:R-:W-:Y:S01]  /*1ac80*/  @!P3 FMUL R59, R59, 16777216 ;  /* 0x4b8000003b3bb820 */ /* 0x000fe20000400000 */
[----:B0-----:R-:W0:Y:S03]  /*1ac90*/  I2F R2, R61 ;  /* 0x0000003d00027306 */ /* 0x001e260000201400 */
[C---:B------:R-:W-:Y:S02]  /*1aca0*/  FMUL R47, R44.reuse, R59 ;  /* 0x0000003b2c2f7220 */ /* 0x040fe40000400000 */
[----:B------:R-:W-:Y:S01]  /*1acb0*/  FMUL R46, R44, R60 ;  /* 0x0000003c2c2e7220 */ /* 0x000fe20000400000 */
[----:B------:R-:W-:Y:S02]  /*1acc0*/  FSEL R44, RZ, -23, P2 ;  /* 0xc1b80000ff2c7808 */ /* 0x000fe40001000000 */
[----:B------:R-:W-:Y:S04]  /*1acd0*/  STL [R1+0x198], R47 ;  /* 0x0001982f01007387 */ /* 0x000fe80000100800 */
[----:B------:R0:W-:Y:S01]  /*1ace0*/  STL [R1+0x194], R46 ;  /* 0x0001942e01007387 */ /* 0x0001e20000100800 */
[----:B------:R-:W-:-:S03]  /*1acf0*/  ISETP.GE.U32.AND P1, PT, R45, 0x7f800000, PT ;  /* 0x7f8000002d00780c */ /* 0x000fc60003f26070 */
[----:B------:R-:W2:Y:S01]  /*1ad00*/  LDL.LU R60, [R1+0x490] ;  /* 0x00049000013c7983 */ /* 0x000ea20000300800 */
[----:B0-----:R-:W-:Y:S02]  /*1ad10*/  FFMA.FTZ R46, R2, 1.1920928955078125e-07, R44 ;  /* 0x34000000022e7823 */ /* 0x001fe4000001002c */
        /* <DEDUP_REMOVED lines=14> */
[----:B------:R-:W-:Y:S02]  /*1ae00*/  FADD R47, R46, R2 ;  /* 0x000000022e2f7221 */ /* 0x000fe40000000000 */
[----:B------:R-:W-:-:S04]  /*1ae10*/  @P1 IMAD.MOV.U32 R2, RZ, RZ, 0x7f800000 ;  /* 0x7f800000ff021424 */ /* 0x000fc800078e00ff */
[----:B------:R-:W-:-:S05]  /*1ae20*/  @P1 FFMA.FTZ R47, R45, R2, +INF ;  /* 0x7f8000002d2f1423 */ /* 0x000fca0000010002 */
[----:B------:R0:W-:Y:S04]  /*1ae30*/  STL [R1+0x498], R47 ;  /* 0x0004982f01007387 */ /* 0x0001e80000100800 */
        /* <DEDUP_REMOVED lines=12> */
[----:B0-----:R-:W4:Y:S04]  /*1af00*/  LDL.LU R47, [R1+0x514] ;  /* 0x00051400012f7983 */ /* 0x001f280000300800 */
[----:B------:R-:W4:Y:S04]  /*1af10*/  LDL.LU R2, [R1+0x5ec] ;  /* 0x0005ec0001027983 */ /* 0x000f280000300800 */
[----:B------:R-:W4:Y:S04]  /*1af20*/  LDL.LU R46, [R1+0x530] ;  /* 0x00053000012e7983 */ /* 0x000f280000300800 */
[----:B------:R-:W4:Y:S01]  /*1af30*/  LDL.LU R44, [R1+0x534] ;  /* 0x00053400012c7983 */ /* 0x000f220000300800 */
[----:B------:R-:W-:-:S02]  /*1af40*/  FSETP.NEU.AND P1, PT, R45, RZ, PT ;  /* 0x000000ff2d00720b */ /* 0x000fc40003f2d000 */
[----:B------:R-:W-:Y:S02]  /*1af50*/  LOP3.LUT R0, R0, 0xffffffbf, RZ, 0xc0, !PT ;  /* 0xffffffbf00007812 */ /* 0x000fe400078ec0ff */
[----:B------:R-:W-:-:S09]  /*1af60*/  FSETP.GEU.AND P3, PT, |R3|, 1.175494350822287508e-38, PT ;  /* 0x008000000300780b */ /* 0x000fd20003f6e200 */
[----:B------:R-:W-:Y:S02]  /*1af70*/  @P1 LOP3.LUT R0, R0, 0x40, RZ, 0xfc, !PT ;  /* 0x0000004000001812 */ /* 0x000fe400078efcff */
[----:B------:R-:W-:-:S13]  /*1af80*/  FSETP.GT.AND P1, PT, |R3|, 8.50705917302346158658e+37, PT ;  /* 0x7e8000000300780b */ /* 0x000fda0003f24200 */
[----:B------:R-:W-:-:S04]  /*1af90*/  @P1 FMUL R3, R3, 0.25 ;  /* 0x3e80000003031820 */ /* 0x000fc80000400000 */
[----:B------:R-:W-:-:S06]  /*1afa0*/  @!P3 FMUL R3, R3, 16777216 ;  /* 0x4b8000000303b820 */ /* 0x000fcc0000400000 */
[----:B------:R-:W0:Y:S01]  /*1afb0*/  MUFU.RCP R3, R3 ;  /* 0x0000000300037308 */ /* 0x000e220000001000 */
[----:B--2---:R-:W-:-:S04]  /*1afc0*/  @P1 FMUL R60, R60, 0.25 ;  /* 0x3e8000003c3c1820 */ /* 0x004fc80000400000 */
[----:B------:R-:W-:Y:S02]  /*1afd0*/  @!P3 FMUL R60, R60, 16777216 ;  /* 0x4b8000003c3cb820 */ /* 0x000fe40000400000 */
[----:B---3--:R-:W-:Y:S02]  /*1afe0*/  @P1 FMUL R59, R59, 0.25 ;  /* 0x3e8000003b3b1820 */ /* 0x008fe40000400000 */
[----:B----4-:R-:W-:Y:S02]  /*1aff0*/  @P1 FMUL R57, R57, 0.25 ;  /* 0x3e80000039391820 */ /* 0x010fe40000400000 */
        /* <DEDUP_REMOVED lines=9> */
[----:B------:R-:W-:Y:S02]  /*1b090*/  @!P3 FMUL R48, R48, 16777216 ;  /* 0x4b8000003030b820 */ /* 0x000fe40000400000 */
[----:B------:R-:W-:Y:S02]  /*1b0a0*/  @!P3 FMUL R47, R47, 16777216 ;  /* 0x4b8000002f2fb820 */ /* 0x000fe40000400000 */
[----:B------:R-:W-:Y:S02]  /*1b0b0*/  @P1 FMUL R46, R46, 0.25 ;  /* 0x3e8000002e2e1820 */ /* 0x000fe40000400000 */
[----:B------:R-:W-:Y:S02]  /*1b0c0*/  @P1 FMUL R44, R44, 0.25 ;  /* 0x3e8000002c2c1820 */ /* 0x000fe40000400000 */
[----:B------:R-:W-:Y:S02]  /*1b0d0*/  @P1 FMUL R49, R49, 0.25 ;  /* 0x3e80000031311820 */ /* 0x000fe40000400000 */
[----:B------:R-:W-:-:S02]  /*1b0e0*/  @!P3 FMUL R44, R44, 16777216 ;  /* 0x4b8000002c2cb820 */ /* 0x000fc40000400000 */
[----:B------:R-:W-:Y:S02]  /*1b0f0*/  @!P3 FMUL R46, R46, 16777216 ;  /* 0x4b8000002e2eb820 */ /* 0x000fe40000400000 */
[C---:B0-----:R-:W-:Y:S02]  /*1b100*/  FMUL R62, R3.reuse, R47 ;  /* 0x0000002f033e7220 */ /* 0x041fe40000400000 */
[C---:B------:R-:W-:Y:S02]  /*1b110*/  FMUL R47, R3.reuse, R48 ;  /* 0x00000030032f7220 */ /* 0x040fe40000400000 */
[----:B------:R-:W-:Y:S02]  /*1b120*/  FMUL R44, R3, R44 ;  /* 0x0000002c032c7220 */ /* 0x000fe40000400000 */
[----:B------:R-:W-:Y:S02]  /*1b130*/  @!P3 FMUL R49, R49, 16777216 ;  /* 0x4b8000003131b820 */ /* 0x000fe40000400000 */
[----:B------:R-:W-:Y:S01]  /*1b140*/  FMUL R46, R3, R46 ;  /* 0x0000002e032e7220 */ /* 0x000fe20000400000 */
[----:B------:R-:W-:Y:S01]  /*1b150*/  STL [R1+0x190], R62 ;  /* 0x0001903e01007387 */ /* 0x000fe20000100800 */
[----:B------:R-:W-:-:S02]  /*1b160*/  @!P3 FMUL R50, R50, 16777216 ;  /* 0x4b8000003232b820 */ /* 0x000fc40000400000 */
[----:B------:R-:W-:Y:S01]  /*1b170*/  @!P3 FMUL R51, R51, 16777216 ;  /* 0x4b8000003333b820 */ /* 0x000fe20000400000 */
[----:B------:R0:W-:Y:S01]  /*1b180*/  STL [R1+0x18c], R47 ;  /* 0x00018c2f01007387 */ /* 0x0001e20000100800 */
[----:B------:R-:W-:-:S03]  /*1b190*/  @!P3 FMUL R52, R52, 16777216 ;  /* 0x4b8000003434b820 */ /* 0x000fc60000400000 */
[----:B------:R1:W-:Y:S01]  /*1b1a0*/  STL [R1+0x188], R44 ;  /* 0x0001882c01007387 */ /* 0x0003e20000100800 */
[----:B------:R-:W-:-:S03]  /*1b1b0*/  @!P3 FMUL R53, R53, 16777216 ;  /* 0x4b8000003535b820 */ /* 0x000fc60000400000 */
[----:B------:R2:W-:Y:S01]  /*1b1c0*/  STL [R1+0x184], R46 ;  /* 0x0001842e01007387 */ /* 0x0005e20000100800 */
[C---:B0-----:R-:W-:Y:S02]  /*1b1d0*/  FMUL R47, R3.reuse, R49 ;  /* 0x00000031032f7220 */ /* 0x041fe40000400000 */
[C---:B-1----:R-:W-:Y:S01]  /*1b1e0*/  FMUL R44, R3.reuse, R50 ;  /* 0x00000032032c7220 */ /* 0x042fe20000400000 */
[C---:B------:R-:W-:Y:S01]  /*1b1f0*/  FSETP.GEU.AND P2, PT, R2.reuse, 1.175494350822287508e-38, PT ;  /* 0x008000000200780b */ /* 0x040fe20003f4e000 */
[----:B------:R-:W-:Y:S02]  /*1b200*/  FMUL R45, R2, 8388608 ;  /* 0x4b000000022d7820 */ /* 0x000fe40000400000 */
[----:B--2---:R-:W-:Y:S01]  /*1b210*/  FMUL R46, R3, R51 ;  /* 0x00000033032e7220 */ /* 0x004fe20000400000 */
[----:B------:R0:W-:Y:S01]  /*1b220*/  STL [R1+0x180], R47 ;  /* 0x0001802f01007387 */ /* 0x0001e20000100800 */
[----:B------:R-:W-:-:S03]  /*1b230*/  @!P3 FMUL R54, R54, 16777216 ;  /* 0x4b8000003636b820 */ /* 0x000fc60000400000 */
[----:B------:R1:W-:Y:S01]  /*1b240*/  STL [R1+0x17c], R44 ;  /* 0x00017c2c01007387 */ /* 0x0003e20000100800 */
[----:B------:R-:W-:Y:S01]  /*1b250*/  @!P3 FMUL R55, R55, 16777216 ;  /* 0x4b8000003737b820 */ /* 0x000fe20000400000 */
[----:B------:R-:W-:Y:S02]  /*1b260*/  FSEL R45, R45, R2, !P2 ;  /* 0x000000022d2d7208 */ /* 0x000fe40005000000 */
[----:B------:R2:W-:Y:S01]  /*1b270*/  STL [R1+0x178], R46 ;  /* 0x0001782e01007387 */ /* 0x0005e20000100800 */
[C---:B0-----:R-:W-:Y:S02]  /*1b280*/  FMUL R47, R3.reuse, R52 ;  /* 0x00000034032f7220 */ /* 0x041fe40000400000 */
[----:B------:R-:W-:Y:S02]  /*1b290*/  @!P3 FMUL R56, R56, 16777216 ;  /* 0x4b8000003838b820 */ /* 0x000fe40000400000 */
[----:B-1----:R-:W-:Y:S01]  /*1b2a0*/  FMUL R44, R3, R53 ;  /* 0x00000035032c7220 */ /* 0x002fe20000400000 */
[----:B------:R0:W-:Y:S01]  /*1b2b0*/  STL [R1+0x174], R47 ;  /* 0x0001742f01007387 */ /* 0x0001e20000100800 */
[----:B------:R-:W-:-:S02]  /*1b2c0*/  @!P3 FMUL R57, R57, 16777216 ;  /* 0x4b8000003939b820 */ /* 0x000fc40000400000 */
[----:B--2---:R-:W-:Y:S01]  /*1b2d0*/  FMUL R46, R3, R54 ;  /* 0x00000036032e7220 */ /* 0x004fe20000400000 */
[----:B------:R1:W-:Y:S01]  /*1b2e0*/  STL [R1+0x170], R44 ;  /* 0x0001702c01007387 */ /* 0x0003e20000100800 */
[----:B------:R-:W-:Y:S01]  /*1b2f0*/  @P1 FMUL R58, R58, 0.25 ;  /* 0x3e8000003a3a1820 */ /* 0x000fe20000400000 */
[----:B------:R-:W-:Y:S02]  /*1b300*/  IADD3 R61, R45, -0x3f3504f3, RZ ;  /* 0xc0cafb0d2d3d7810 */ /* 0x000fe40007ffe0ff */
[----:B------:R2:W-:Y:S01]  /*1b310*/  STL [R1+0x16c], R46 ;  /* 0x00016c2e01007387 */ /* 0x0005e20000100800 */
[C---:B0-----:R-:W-:Y:S02]  /*1b320*/  FMUL R47, R3.reuse, R55 ;  /* 0x00000037032f7220 */ /* 0x041fe40000400000 */
[----:B-1----:R-:W-:Y:S01]  /*1b330*/  FMUL R44, R3, R56 ;  /* 0x00000038032c7220 */ /* 0x002fe20000400000 */
[----:B------:R-:W-:Y:S01]  /*1b340*/  LOP3.LUT R61, R61, 0xff800000, RZ, 0xc0, !PT ;  /* 0xff8000003d3d7812 */ /* 0x000fe200078ec0ff */
[----:B------:R-:W-:-:S02]  /*1b350*/  @!P3 FMUL R58, R58, 16777216 ;  /* 0x4b8000003a3ab820 */ /* 0x000fc40000400000 */
[----:B--2---:R-:W-:Y:S01]  /*1b360*/  FMUL R46, R3, R57 ;  /* 0x00000039032e7220 */ /* 0x004fe20000400000 */
[----:B------:R0:W-:Y:S01]  /*1b370*/  STL [R1+0x168], R47 ;  /* 0x0001682f01007387 */ /* 0x0001e20000100800 */
[----:B------:R-:W-:-:S03]  /*1b380*/  @!P3 FMUL R59, R59, 16777216 ;  /* 0x4b8000003b3bb820 */ /* 0x000fc60000400000 */
[----:B------:R1:W-:Y:S04]  /*1b390*/  STL [R1+0x164], R44 ;  /* 0x0001642c01007387 */ /* 0x0003e80000100800 */
[----:B------:R2:W-:Y:S01]  /*1b3a0*/  STL [R1+0x160], R46 ;  /* 0x0001602e01007387 */ /* 0x0005e20000100800 */
[C---:B0-----:R-:W-:Y:S02]  /*1b3b0*/  FMUL R47, R3.reuse, R58 ;  /* 0x0000003a032f7220 */ /* 0x041fe40000400000 */
[C---:B-1----:R-:W-:Y:S02]  /*1b3c0*/  FMUL R44, R3.reuse, R59 ;  /* 0x0000003b032c7220 */ /* 0x042fe40000400000 */
[----:B--2---:R-:W-:Y:S02]  /*1b3d0*/  FMUL R46, R3, R60 ;  /* 0x0000003c032e7220 */ /* 0x004fe40000400000 */
[----:B------:R-:W0:Y:S01]  /*1b3e0*/  I2F R3, R61 ;  /* 0x0000003d00037306 */ /* 0x000e220000201400 */
[----:B------:R-:W-:Y:S04]  /*1b3f0*/  STL [R1+0x15c], R47 ;  /* 0x00015c2f01007387 */ /* 0x000fe80000100800 */
[----:B------:R1:W-:Y:S04]  /*1b400*/  STL [R1+0x158], R44 ;  /* 0x0001582c01007387 */ /* 0x0003e80000100800 */
[----:B------:R0:W-:Y:S01]  /*1b410*/  STL [R1+0x154], R46 ;  /* 0x0001542e01007387 */ /* 0x0001e20000100800 */
[----:B------:R-:W-:-:S03]  /*1b420*/  ISETP.GE.U32.AND P1, PT, R45, 0x7f800000, PT ;  /* 0x7f8000002d00780c */ /* 0x000fc60003f26070 */
[----:B------:R-:W2:Y:S01]  /*1b430*/  LDL.LU R59, [R1+0x488] ;  /* 0x00048800013b7983 */ /* 0x000ea20000300800 */
[----:B-1----:R-:W-:-:S05]  /*1b440*/  FSEL R44, RZ, -23, P2 ;  /* 0xc1b80000ff2c7808 */ /* 0x002fca0001000000 */
[----:B0-----:R-:W-:Y:S01]  /*1b450*/  FFMA.FTZ R46, R3, 1.1920928955078125e-07, R44 ;  /* 0x34000000032e7823 */ /* 0x001fe2000001002c */
[----:B------:R-:W-:-:S05]  /*1b460*/  IADD3 R3, R45, -R61, RZ ;  /* 0x8000003d2d037210 */ /* 0x000fca0007ffe0ff */
        /* <DEDUP_REMOVED lines=26> */
[----:B------:R-:W-:-:S03]  /*1b610*/  FSETP.NEU.AND P1, PT, R45, RZ, PT ;  /* 0x000000ff2d00720b */ /* 0x000fc60003f2d000 */
[----:B------:R-:W4:Y:S04]  /*1b620*/  LDL.LU R49, [R1+0x438] ;  /* 0x0004380001317983 */ /* 0x000f280000300800 */
[----:B------:R-:W4:Y:S04]  /*1b630*/  LDL.LU R48, [R1+0x43c] ;  /* 0x00043c0001307983 */ /* 0x000f280000300800 */
[----:B0-----:R-:W4:Y:S04]  /*1b640*/  LDL.LU R47, [R1+0x428] ;  /* 0x00042800012f7983 */ /* 0x001f280000300800 */
[----:B------:R-:W4:Y:S04]  /*1b650*/  LDL.LU R46, [R1+0x41c] ;  /* 0x00041c00012e7983 */ /* 0x000f280000300800 */
[----:B------:R-:W4:Y:S04]  /*1b660*/  LDL.LU R45, [R1+0x418] ;  /* 0x00041800012d7983 */ /* 0x000f280000300800 */
[----:B------:R-:W4:Y:S04]  /*1b670*/  LDL.LU R44, [R1+0x42c] ;  /* 0x00042c00012c7983 */ /* 0x000f280000300800 */
[----:B------:R-:W4:Y:S01]  /*1b680*/  LDL.LU R3, [R1+0x5f0] ;  /* 0x0005f00001037983 */ /* 0x000f220000300800 */
[----:B------:R-:W-:-:S02]  /*1b690*/  LOP3.LUT R0, R0, 0xffffffdf, RZ, 0xc0, !PT ;  /* 0xffffffdf00007812 */ /* 0x000fc400078ec0ff */
[----:B------:R-:W-:Y:S02]  /*1b6a0*/  FSETP.GT.AND P2, PT, |R2|, 8.50705917302346158658e+37, PT ;  /* 0x7e8000000200780b */ /* 0x000fe40003f44200 */
[----:B------:R-:W-:Y:S02]  /*1b6b0*/  @P1 LOP3.LUT R0, R0, 0x20, RZ, 0xfc, !PT ;  /* 0x0000002000001812 */ /* 0x000fe400078efcff */
[----:B------:R-:W-:-:S09]  /*1b6c0*/  FSETP.GEU.AND P1, PT, |R2|, 1.175494350822287508e-38, PT ;  /* 0x008000000200780b */ /* 0x000fd20003f2e200 */
        /* <DEDUP_REMOVED lines=16> */
[----:B------:R-:W-:Y:S02]  /*1b7d0*/  @P2 FMUL R47, R47, 0.25 ;  /* 0x3e8000002f2f2820 */ /* 0x000fe40000400000 */
[----:B------:R-:W-:Y:S02]  /*1b7e0*/  @P2 FMUL R46, R46, 0.25 ;  /* 0x3e8000002e2e2820 */ /* 0x000fe40000400000 */
[----:B------:R-:W-:Y:S02]  /*1b7f0*/  @P2 FMUL R45, R45, 0.25 ;  /* 0x3e8000002d2d2820 */ /* 0x000fe40000400000 */
[----:B------:R-:W-:Y:S02]  /*1b800*/  @!P1 FMUL R46, R46, 16777216 ;  /* 0x4b8000002e2e9820 */ /* 0x000fe40000400000 */
[----:B------:R-:W-:Y:S02]  /*1b810*/  @P2 FMUL R44, R44, 0.25 ;  /* 0x3e8000002c2c2820 */ /* 0x000fe40000400000 */
[----:B------:R-:W-:-:S02]  /*1b820*/  @!P1 FMUL R45, R45, 16777216 ;  /* 0x4b8000002d2d9820 */ /* 0x000fc40000400000 */
[----:B------:R-:W-:Y:S02]  /*1b830*/  @!P1 FMUL R44, R44, 16777216 ;  /* 0x4b8000002c2c9820 */ /* 0x000fe40000400000 */
[----:B------:R-:W-:Y:S02]  /*1b840*/  @!P1 FMUL R47, R47, 16777216 ;  /* 0x4b8000002f2f9820 */ /* 0x000fe40000400000 */
[C---:B0-----:R-:W-:Y:S02]  /*1b850*/  FMUL R62, R2.reuse, R46 ;  /* 0x0000002e023e7220 */ /* 0x041fe40000400000 */
[C---:B------:R-:W-:Y:S02]  /*1b860*/  FMUL R46, R2.reuse, R45 ;  /* 0x0000002d022e7220 */ /* 0x040fe40000400000 */
[----:B------:R-:W-:Y:S02]  /*1b870*/  FMUL R44, R2, R44 ;  /* 0x0000002c022c7220 */ /* 0x000fe40000400000 */
        /* <DEDUP_REMOVED lines=28> */
[----:B------:R-:W-:-:S03]  /*1ba40*/  IADD3 R60, R61, -0x3f3504f3, RZ ;  /* 0xc0cafb0d3d3c7810 */ /* 0x000fc60007ffe0ff */
[----:B------:R2:W-:Y:S01]  /*1ba50*/  STL [R1+0x12c], R45 ;  /* 0x00012c2d01007387 */ /* 0x0005e20000100800 */
[C---:B0-----:R-:W-:Y:S02]  /*1ba60*/  FMUL R46, R2.reuse, R54 ;  /* 0x00000036022e7220 */ /* 0x041fe40000400000 */
[----:B-1----:R-:W-:Y:S01]  /*1ba70*/  FMUL R44, R2, R55 ;  /* 0x00000037022c7220 */ /* 0x002fe20000400000 */
[----:B------:R-:W-:Y:S01]  /*1ba80*/  LOP3.LUT R60, R60, 0xff800000, RZ, 0xc0, !PT ;  /* 0xff8000003c3c7812 */ /* 0x000fe200078ec0ff */
[----:B------:R-:W-:Y:S02]  /*1ba90*/  @!P1 FMUL R57, R57, 16777216 ;  /* 0x4b80000039399820 */ /* 0x000fe40000400000 */
        /* <DEDUP_REMOVED lines=12> */
[----:B-1----:R-:W-:-:S05]  /*1bb60*/  FSEL R44, RZ, -23, P2 ;  /* 0xc1b80000ff2c7808 */ /* 0x002fca0001000000 */
[----:B0-----:R-:W-:Y:S02]  /*1bb70*/  FFMA.FTZ R45, R2, 1.1920928955078125e-07, R44 ;  /* 0x34000000022d7823 */ /* 0x001fe4000001002c */
[----:B------:R-:W-:Y:S02]  /*1bb80*/  IMAD.IADD R2, R61, 0x1, -R60 ;  /* 0x000000013d027824 */ /* 0x000fe400078e0a3c */
[----:B------:R-:W2:Y:S02]  /*1bb90*/  LDL.LU R60, [R1+0x480] ;  /* 0x00048000013c7983 */ /* 0x000ea40000300800 */
[----:B------:R-:W-:Y:S02]  /*1bba0*/  FADD R2, R2, -1 ;  /* 0xbf80000002027421 */ /* 0x000fe40000000000 */
[----:B------:R-:W3:Y:S02]  /*1bbb0*/  LDL.LU R59, [R1+0x484] ;  /* 0x00048400013b7983 */ /* 0x000ee40000300800 */
[----:B------:R-:W-:-:S02]  /*1bbc0*/  FFMA.FTZ R44, R2, R106, -0.16845393180847167969 ;  /* 0xbe2c7f30022c7423 */ /* 0x000fc4000001006a */
[----:B------:R-:W4:Y:S02]  /*1bbd0*/  LDL.LU R58, [R1+0x470] ;  /* 0x00047000013a7983 */ /* 0x000f240000300800 */
[C---:B------:R-:W-:Y:S02]  /*1bbe0*/  FFMA.FTZ R44, R2.reuse, R44, 0.1716887056827545166 ;  /* 0x3e2fcf2a022c7423 */ /* 0x040fe4000001002c */
[----:B------:R-:W4:Y:S02]  /*1bbf0*/  LDL.LU R57, [R1+0x474] ;  /* 0x0004740001397983 */ /* 0x000f240000300800 */
[C---:B------:R-:W-:Y:S02]  /*1bc00*/  FFMA.FTZ R44, R2.reuse, R44, -0.17900948226451873779 ;  /* 0xbe374e43022c7423 */ /* 0x040fe4000001002c */
[----:B------:R-:W4:Y:S02]  /*1bc10*/  LDL.LU R56, [R1+0x460] ;  /* 0x0004600001387983 */ /* 0x000f240000300800 */
[----:B------:R-:W-:-:S02]  /*1bc20*/  FFMA.FTZ R44, R2, R44, 0.20512372255325317383 ;  /* 0x3e520bf4022c7423 */ /* 0x000fc4000001002c */
[----:B------:R-:W4:Y:S02]  /*1bc30*/  LDL.LU R55, [R1+0x464] ;  /* 0x0004640001377983 */ /* 0x000f240000300800 */
[C---:B------:R-:W-:Y:S02]  /*1bc40*/  FFMA.FTZ R44, R2.reuse, R44, -0.24046532809734344482 ;  /* 0xbe763c8b022c7423 */ /* 0x040fe4000001002c */
[----:B------:R-:W4:Y:S02]  /*1bc50*/  LDL.LU R54, [R1+0x450] ;  /* 0x0004500001367983 */ /* 0x000f240000300800 */
[C---:B------:R-:W-:Y:S02]  /*1bc60*/  FFMA.FTZ R44, R2.reuse, R44, 0.28857114911079406738 ;  /* 0x3e93bf99022c7423 */ /* 0x040fe4000001002c */
[----:B------:R-:W4:Y:S02]  /*1bc70*/  LDL.LU R53, [R1+0x454] ;  /* 0x0004540001357983 */ /* 0x000f240000300800 */
[----:B------:R-:W-:-:S02]  /*1bc80*/  FFMA.FTZ R44, R2, R44, -0.36067417263984680176 ;  /* 0xbeb8aa49022c7423 */ /* 0x000fc4000001002c */
[----:B------:R-:W4:Y:S02]  /*1bc90*/  LDL.LU R52, [R1+0x440] ;  /* 0x0004400001347983 */ /* 0x000f240000300800 */
[C---:B------:R-:W-:Y:S02]  /*1bca0*/  FFMA.FTZ R44, R2.reuse, R44, 0.48089820146560668945 ;  /* 0x3ef6384a022c7423 */ /* 0x040fe4000001002c */
[----:B------:R-:W4:Y:S02]  /*1bcb0*/  LDL.LU R51, [R1+0x444] ;  /* 0x0004440001337983 */ /* 0x000f240000300800 */
[C---:B------:R-:W-:Y:S02]  /*1bcc0*/  FFMA.FTZ R44, R2.reuse, R44, -0.72134751081466674805 ;  /* 0xbf38aa3b022c7423 */ /* 0x040fe4000001002c */
[----:B------:R-:W4:Y:S02]  /*1bcd0*/  LDL.LU R50, [R1+0x430] ;  /* 0x0004300001327983 */ /* 0x000f240000300800 */
[----:B------:R-:W-:-:S02]  /*1bce0*/  FMUL R44, R2, R44 ;  /* 0x0000002c022c7220 */ /* 0x000fc40000400000 */
[----:B------:R-:W4:Y:S02]  /*1bcf0*/  LDL.LU R49, [R1+0x434] ;  /* 0x0004340001317983 */ /* 0x000f240000300800 */
[C---:B------:R-:W-:Y:S01]  /*1bd00*/  FMUL R44, R2.reuse, R44 ;  /* 0x0000002c022c7220 */ /* 0x040fe20000400000 */
[----:B------:R-:W-:Y:S01]  /*1bd10*/  ISETP.GE.U32.AND P1, PT, R61, 0x7f800000, PT ;  /* 0x7f8000003d00780c */ /* 0x000fe20003f26070 */
[----:B------:R-:W4:Y:S02]  /*1bd20*/  LDL.LU R48, [R1+0x410] ;  /* 0x0004100001307983 */ /* 0x000f240000300800 */
[----:B------:R-:W-:Y:S02]  /*1bd30*/  FFMA.FTZ R2, R2, 1.4426950216293334961, R44 ;  /* 0x3fb8aa3b02027823 */ /* 0x000fe4000001002c */
[----:B------:R-:W4:Y:S02]  /*1bd40*/  LDL.LU R47, [R1+0x414] ;  /* 0x00041400012f7983 */ /* 0x000f240000300800 */
[----:B------:R-:W-:-:S02]  /*1bd50*/  FADD R114, R45, R2 ;  /* 0x000000022d727221 */ /* 0x000fc40000000000 */
[----:B------:R-:W4:Y:S04]  /*1bd60*/  LDL.LU R45, [R1+0x420] ;  /* 0x00042000012d7983 */ /* 0x000f280000300800 */
[----:B------:R-:W4:Y:S01]  /*1bd70*/  LDL.LU R44, [R1+0x424] ;  /* 0x00042400012c7983 */ /* 0x000f220000300800 */
[----:B------:R-:W-:-:S05]  /*1bd80*/  @P1 MOV R2, 0x7f800000 ;  /* 0x7f80000000021802 */ /* 0x000fca0000000f00 */
[----:B------:R-:W-:Y:S02]  /*1bd90*/  @P1 FFMA.FTZ R114, R61, R2, +INF ;  /* 0x7f8000003d721423 */ /* 0x000fe40000010002 */
[----:B------:R-:W4:Y:S01]  /*1bda0*/  LDL.LU R2, [R1+0x5f4] ;  /* 0x0005f40001027983 */ /* 0x000f220000300800 */
[C---:B------:R-:W-:Y:S02]  /*1bdb0*/  FSETP.GT.AND P1, PT, |R3|.reuse, 8.50705917302346158658e+37, PT ;  /* 0x7e8000000300780b */ /* 0x040fe40003f24200 */
[----:B------:R-:W-:-:S11]  /*1bdc0*/  FSETP.GEU.AND P2, PT, |R3|, 1.175494350822287508e-38, PT ;  /* 0x008000000300780b */ /* 0x000fd60003f4e200 */
[----:B------:R-:W-:-:S04]  /*1bdd0*/  @P1 FMUL R3, R3, 0.25 ;  /* 0x3e80000003031820 */ /* 0x000fc80000400000 */
[----:B------:R-:W-:-:S06]  /*1bde0*/  @!P2 FMUL R3, R3, 16777216 ;  /* 0x4b8000000303a820 */ /* 0x000fcc0000400000 */
[----:B------:R-:W0:Y:S01]  /*1bdf0*/  MUFU.RCP R3, R3 ;  /* 0x0000000300037308 */ /* 0x000e220000001000 */
[----:B--2---:R-:W-:Y:S02]  /*1be00*/  @P1 FMUL R60, R60, 0.25 ;  /* 0x3e8000003c3c1820 */ /* 0x004fe40000400000 */
        /* <DEDUP_REMOVED lines=12> */
[----:B------:R-:W-:Y:S02]  /*1bed0*/  @!P2 FMUL R48, R48, 16777216 ;  /* 0x4b8000003030a820 */ /* 0x000fe40000400000 */
[----:B------:R-:W-:Y:S02]  /*1bee0*/  @P1 FMUL R45, R45, 0.25 ;  /* 0x3e8000002d2d1820 */ /* 0x000fe40000400000 */
[----:B------:R-:W-:Y:S02]  /*1bef0*/  @!P2 FMUL R47, R47, 16777216 ;  /* 0x4b8000002f2fa820 */ /* 0x000fe40000400000 */
[----:B------:R-:W-:Y:S02]  /*1bf00*/  @P1 FMUL R44, R44, 0.25 ;  /* 0x3e8000002c2c1820 */ /* 0x000fe40000400000 */
[----:B------:R-:W-:-:S02]  /*1bf10*/  @P1 FMUL R49, R49, 0.25 ;  /* 0x3e80000031311820 */ /* 0x000fc40000400000 */
        /* <DEDUP_REMOVED lines=33> */
[----:B------:R-:W-:Y:S02]  /*1c130*/  @!P2 FMUL R58, R58, 16777216 ;  /* 0x4b8000003a3aa820 */ /* 0x000fe40000400000 */
[----:B------:R-:W-:Y:S02]  /*1c140*/  @!P2 FMUL R59, R59, 16777216 ;  /* 0x4b8000003b3ba820 */ /* 0x000fe40000400000 */
[----:B------:R-:W-:Y:S01]  /*1c150*/  @!P2 FMUL R60, R60, 16777216 ;  /* 0x4b8000003c3ca820 */ /* 0x000fe20000400000 */
[----:B------:R-:W-:Y:S01]  /*1c160*/  FSETP.NEU.AND P2, PT, R61, RZ, PT ;  /* 0x000000ff3d00720b */ /* 0x000fe20003f4d000 */
[C---:B0-----:R-:W-:Y:S01]  /*1c170*/  FMUL R47, R3.reuse, R55 ;  /* 0x00000037032f7220 */ /* 0x041fe20000400000 */
[----:B------:R-:W-:Y:S01]  /*1c180*/  IADD3 R61, R46, -0x3f3504f3, RZ ;  /* 0xc0cafb0d2e3d7810 */ /* 0x000fe20007ffe0ff */
[----:B------:R0:W-:Y:S01]  /*1c190*/  STL [R1+0xec], R45 ;  /* 0x0000ec2d01007387 */ /* 0x0001e20000100800 */
[----:B-1----:R-:W-:-:S02]  /*1c1a0*/  FMUL R44, R3, R56 ;  /* 0x00000038032c7220 */ /* 0x002fc40000400000 */
[----:B------:R-:W-:Y:S01]  /*1c1b0*/  LOP3.LUT R61, R61, 0xff800000, RZ, 0xc0, !PT ;  /* 0xff8000003d3d7812 */ /* 0x000fe200078ec0ff */
[----:B------:R1:W-:Y:S01]  /*1c1c0*/  STL [R1+0xe8], R47 ;  /* 0x0000e82f01007387 */ /* 0x0003e20000100800 */
[----:B0-----:R-:W-:-:S03]  /*1c1d0*/  FMUL R45, R3, R57 ;  /* 0x00000039032d7220 */ /* 0x001fc60000400000 */
[----:B------:R0:W-:Y:S01]  /*1c1e0*/  STL [R1+0xe4], R44 ;  /* 0x0000e42c01007387 */ /* 0x0001e20000100800 */
[----:B-1----:R-:W-:-:S03]  /*1c1f0*/  FMUL R47, R3, R58 ;  /* 0x0000003a032f7220 */ /* 0x002fc60000400000 */
[----:B------:R1:W-:Y:S01]  /*1c200*/  STL [R1+0xe0], R45 ;  /* 0x0000e02d01007387 */ /* 0x0003e20000100800 */
[C---:B0-----:R-:W-:Y:S02]  /*1c210*/  FMUL R44, R3.reuse, R59 ;  /* 0x0000003b032c7220 */ /* 0x041fe40000400000 */
[----:B-1----:R-:W-:Y:S02]  /*1c220*/  FMUL R45, R3, R60 ;  /* 0x0000003c032d7220 */ /* 0x002fe40000400000 */
[----:B------:R-:W0:Y:S01]  /*1c230*/  I2F R3, R61 ;  /* 0x0000003d00037306 */ /* 0x000e220000201400 */
[----:B------:R-:W-:Y:S04]  /*1c240*/  STL [R1+0xdc], R47 ;  /* 0x0000dc2f01007387 */ /* 0x000fe80000100800 */
[----:B------:R1:W-:Y:S04]  /*1c250*/  STL [R1+0xd8], R44 ;  /* 0x0000d82c01007387 */ /* 0x0003e80000100800 */
[----:B------:R0:W-:Y:S01]  /*1c260*/  STL [R1+0xd4], R45 ;  /* 0x0000d42d01007387 */ /* 0x0001e20000100800 */
[----:B-1----:R-:W-:-:S05]  /*1c270*/  FSEL R44, RZ, -23, P1 ;  /* 0xc1b80000ff2c7808 */ /* 0x002fca0000800000 */
        /* <DEDUP_REMOVED lines=16> */
[----:B------:R-:W2:Y:S04]  /*1c380*/  LDL.LU R3, [R1+0x5f8] ;  /* 0x0005f80001037983 */ /* 0x000ea80000300800 */
        /* <DEDUP_REMOVED lines=16> */
[----:B------:R-:W-:-:S02]  /*1c490*/  ISETP.GE.U32.AND P1, PT, R46, 0x7f800000, PT ;  /* 0x7f8000002e00780c */ /* 0x000fc40003f26070 */
[----:B------:R-:W-:Y:S01]  /*1c4a0*/  LOP3.LUT R0, R0, 0xffffffef, RZ, 0xc0, !PT ;  /* 0xffffffef00007812 */ /* 0x000fe200078ec0ff */
[----:B------:R-:W3:Y:S10]  /*1c4b0*/  LDL.LU R59, [R1+0x3a0] ;  /* 0x0003a000013b7983 */ /* 0x000ef40000300800 */
[----:B------:R-:W-:Y:S01]  /*1c4c0*/  @P1 IMAD.MOV.U32 R44, RZ, RZ, 0x7f800000 ;  /* 0x7f800000ff2c1424 */ /* 0x000fe200078e00ff */
[----:B------:R-:W-:Y:S01]  /*1c4d0*/  @P2 LOP3.LUT R0, R0, 0x10, RZ, 0xfc, !PT ;  /* 0x0000001000002812 */ /* 0x000fe200078efcff */
[----:B------:R-:W3:Y:S02]  /*1c4e0*/  LDL.LU R58, [R1+0x3a4] ;  /* 0x0003a400013a7983 */ /* 0x000ee40000300800 */
[----:B------:R-:W-:Y:S01]  /*1c4f0*/  @P1 FFMA.FTZ R108, R46, R44, +INF ;  /* 0x7f8000002e6c1423 */ /* 0x000fe2000001002c */
[----:B------:R-:W-:Y:S01]  /*1c500*/  LOP3.LUT R0, R0, 0xfffffff7, RZ, 0xc0, !PT ;  /* 0xfffffff700007812 */ /* 0x000fe200078ec0ff */
[----:B------:R-:W3:Y:S01]  /*1c510*/  LDL.LU R57, [R1+0x390] ;  /* 0x0003900001397983 */ /* 0x000ee20000300800 */
[----:B------:R-:W-:-:S03]  /*1c520*/  FSETP.GT.AND P2, PT, |R2|, 8.50705917302346158658e+37, PT ;  /* 0x7e8000000200780b */ /* 0x000fc60003f44200 */
        /* <DEDUP_REMOVED lines=8> */
[----:B------:R-:W4:Y:S01]  /*1c5b0*/  LDL.LU R48, [R1+0x354] ;  /* 0x0003540001307983 */ /* 0x000f220000300800 */
[C---:B--2---:R-:W-:Y:S01]  /*1c5c0*/  FMUL R76, R3.reuse, 8388608 ;  /* 0x4b000000034c7820 */ /* 0x044fe20000400000 */
[----:B------:R-:W-:-:S04]  /*1c5d0*/  FSETP.GEU.AND P1, PT, R3, 1.175494350822287508e-38, PT ;  /* 0x008000000300780b */ /* 0x000fc80003f2e000 */
[----:B------:R-:W-:-:S04]  /*1c5e0*/  FSEL R76, R76, R3, !P1 ;  /* 0x000000034c4c7208 */ /* 0x000fc80004800000 */
[----:B------:R-:W-:-:S04]  /*1c5f0*/  IADD3 R44, R76, -0x3f3504f3, RZ ;  /* 0xc0cafb0d4c2c7810 */ /* 0x000fc80007ffe0ff */
[----:B------:R-:W-:-:S04]  /*1c600*/  LOP3.LUT R44, R44, 0xff800000, RZ, 0xc0, !PT ;  /* 0xff8000002c2c7812 */ /* 0x000fc800078ec0ff */
[----:B------:R0:W1:Y:S01]  /*1c610*/  I2F R45, R44 ;  /* 0x0000002c002d7306 */ /* 0x0000620000201400 */
[----:B------:R-:W-:Y:S02]  /*1c620*/  FSEL R47, RZ, -23, P1 ;  /* 0xc1b80000ff2f7808 */ /* 0x000fe40000800000 */
[----:B0-----:R-:W-:-:S05]  /*1c630*/  IADD3 R44, R76, -R44, RZ ;  /* 0x8000002c4c2c7210 */ /* 0x001fca0007ffe0ff */
[----:B------:R-:W-:Y:S02]  /*1c640*/  FADD R44, R44, -1 ;  /* 0xbf8000002c2c7421 */ /* 0x000fe40000000000 */
[----:B-1----:R-:W-:Y:S02]  /*1c650*/  FFMA.FTZ R47, R45, 1.1920928955078125e-07, R47 ;  /* 0x340000002d2f7823 */ /* 0x002fe4000001002f */
[----:B------:R-:W-:-:S04]  /*1c660*/  FFMA.FTZ R45, R44, R106, -0.16845393180847167969 ;  /* 0xbe2c7f302c2d7423 */ /* 0x000fc8000001006a */
[----:B------:R-:W-:-:S04]  /*1c670*/  FFMA.FTZ R45, R44, R45, 0.1716887056827545166 ;  /* 0x3e2fcf2a2c2d7423 */ /* 0x000fc8000001002d */
[----:B------:R-:W-:-:S04]  /*1c680*/  FFMA.FTZ R45, R44, R45, -0.17900948226451873779 ;  /* 0xbe374e432c2d7423 */ /* 0x000fc8000001002d */
[----:B------:R-:W-:-:S04]  /*1c690*/  FFMA.FTZ R45, R44, R45, 0.20512372255325317383 ;  /* 0x3e520bf42c2d7423 */ /* 0x000fc8000001002d */
[----:B------:R-:W-:Y:S01]  /*1c6a0*/  FFMA.FTZ R45, R44, R45, -0.24046532809734344482 ;  /* 0xbe763c8b2c2d7423 */ /* 0x000fe2000001002d */
[----:B------:R-:W-:-:S03]  /*1c6b0*/  FSETP.NEU.AND P1, PT, R46, RZ, PT ;  /* 0x000000ff2e00720b */ /* 0x000fc60003f2d000 */
[----:B------:R-:W-:-:S04]  /*1c6c0*/  FFMA.FTZ R45, R44, R45, 0.28857114911079406738 ;  /* 0x3e93bf992c2d7423 */ /* 0x000fc8000001002d */
[----:B------:R-:W-:-:S04]  /*1c6d0*/  FFMA.FTZ R45, R44, R45, -0.36067417263984680176 ;  /* 0xbeb8aa492c2d7423 */ /* 0x000fc8000001002d */
[----:B------:R-:W-:-:S04]  /*1c6e0*/  FFMA.FTZ R45, R44, R45, 0.48089820146560668945 ;  /* 0x3ef6384a2c2d7423 */ /* 0x000fc8000001002d */
[----:B------:R-:W-:Y:S01]  /*1c6f0*/  FFMA.FTZ R45, R44, R45, -0.72134751081466674805 ;  /* 0xbf38aa3b2c2d7423 */ /* 0x000fe2000001002d */
[----:B------:R-:W-:Y:S02]  /*1c700*/  @P1 LOP3.LUT R0, R0, 0x8, RZ, 0xfc, !PT ;  /* 0x0000000800001812 */ /* 0x000fe400078efcff */
[----:B------:R-:W-:Y:S01]  /*1c710*/  ISETP.GE.U32.AND P1, PT, R76, 0x7f800000, PT ;  /* 0x7f8000004c00780c */ /* 0x000fe20003f26070 */
[----:B------:R-:W-:-:S04]  /*1c720*/  FMUL R45, R44, R45 ;  /* 0x0000002d2c2d7220 */ /* 0x000fc80000400000 */
[----:B------:R-:W-:-:S04]  /*1c730*/  FMUL R45, R44, R45 ;  /* 0x0000002d2c2d7220 */ /* 0x000fc80000400000 */
[----:B------:R-:W-:-:S04]  /*1c740*/  FFMA.FTZ R44, R44, 1.4426950216293334961, R45 ;  /* 0x3fb8aa3b2c2c7823 */ /* 0x000fc8000001002d */
[----:B------:R-:W-:Y:S02]  /*1c750*/  FADD R105, R47, R44 ;  /* 0x0000002c2f697221 */ /* 0x000fe40000000000 */
[----:B------:R-:W-:Y:S01]  /*1c760*/  @P1 IMAD.MOV.U32 R44, RZ, RZ, 0x7f800000 ;  /* 0x7f800000ff2c1424 */ /* 0x000fe200078e00ff */
[----:B------:R-:W2:Y:S03]  /*1c770*/  LDL.LU R47, [R1+0x340] ;  /* 0x00034000012f7983 */ /* 0x000ea60000300800 */
[----:B------:R-:W-:Y:S01]  /*1c780*/  @P1 FFMA.FTZ R105, R76, R44, +INF ;  /* 0x7f8000004c691423 */ /* 0x000fe2000001002c */
[C---:B------:R-:W-:Y:S01]  /*1c790*/  FSETP.GEU.AND P1, PT, |R2|.reuse, 1.175494350822287508e-38, PT ;  /* 0x008000000200780b */ /* 0x040fe20003f2e200 */
[----:B------:R-:W-:Y:S01]  /*1c7a0*/  @P2 FMUL R2, R2, 0.25 ;  /* 0x3e80000002022820 */ /* 0x000fe20000400000 */
[----:B------:R-:W2:Y:S01]  /*1c7b0*/  LDL.LU R46, [R1+0x344] ;  /* 0x00034400012e7983 */ /* 0x000ea20000300800 */
[----:B---3--:R-:W-:-:S02]  /*1c7c0*/  @P2 FMUL R60, R60, 0.25 ;  /* 0x3e8000003c3c2820 */ /* 0x008fc40000400000 */
[----:B------:R-:W-:Y:S01]  /*1c7d0*/  @P2 FMUL R61, R61, 0.25 ;  /* 0x3e8000003d3d2820 */ /* 0x000fe20000400000 */
[----:B------:R-:W3:Y:S01]  /*1c7e0*/  LDL.LU R45, [R1+0x330] ;  /* 0x00033000012d7983 */ /* 0x000ee20000300800 */
[----:B------:R-:W-:Y:S02]  /*1c7f0*/  @P2 FMUL R62, R62, 0.25 ;  /* 0x3e8000003e3e2820 */ /* 0x000fe40000400000 */
[----:B------:R-:W-:Y:S01]  /*1c800*/  @P2 FMUL R63, R63, 0.25 ;  /* 0x3e8000003f3f2820 */ /* 0x000fe20000400000 */
[----:B------:R-:W3:Y:S03]  /*1c810*/  LDL.LU R44, [R1+0x334] ;  /* 0x00033400012c7983 */ /* 0x000ee60000300800 */
[----:B------:R-:W-:-:S06]  /*1c820*/  @!P1 FMUL R2, R2, 16777216 ;  /* 0x4b80000002029820 */ /* 0x000fcc0000400000 */
[----:B------:R-:W0:Y:S01]  /*1c830*/  MUFU.RCP R2, R2 ;  /* 0x0000000200027308 */ /* 0x000e220000001000 */
[----:B------:R-:W-:Y:S02]  /*1c840*/  @!P1 FMUL R60, R60, 16777216 ;  /* 0x4b8000003c3c9820 */ /* 0x000fe40000400000 */
[----:B------:R-:W-:Y:S02]  /*1c850*/  @P2 FMUL R64, R64, 0.25 ;  /* 0x3e80000040402820 */ /* 0x000fe40000400000 */
        /* <DEDUP_REMOVED lines=8> */
[----:B------:R0:W-:Y:S01]  /*1c8e0*/  STL [R1+0xd0], R60 ;  /* 0x0000d03c01007387 */ /* 0x0001e20000100800 */
[----:B------:R-:W-:Y:S02]  /*1c8f0*/  @P2 FMUL R67, R67, 0.25 ;  /* 0x3e80000043432820 */ /* 0x000fe40000400000 */
[----:B------:R-:W-:-:S02]  /*1c900*/  FMUL R61, R2, R62 ;  /* 0x0000003e023d7220 */ /* 0x000fc40000400000 */
[----:B------:R-:W-:Y:S02]  /*1c910*/  @!P1 FMUL R65, R65, 16777216 ;  /* 0x4b80000041419820 */ /* 0x000fe40000400000 */
[C---:B------:R-:W-:Y:S02]  /*1c920*/  FMUL R62, R2.reuse, R64 ;  /* 0x00000040023e7220 */ /* 0x040fe40000400000 */
[----:B0-----:R-:W-:Y:S01]  /*1c930*/  FMUL R60, R2, R63 ;  /* 0x0000003f023c7220 */ /* 0x001fe20000400000 */
[----:B------:R-:W-:Y:S01]  /*1c940*/  STL [R1+0xcc], R77 ;  /* 0x0000cc4d01007387 */ /* 0x000fe20000100800 */
[----:B------:R-:W-:Y:S02]  /*1c950*/  @!P1 FMUL R66, R66, 16777216 ;  /* 0x4b80000042429820 */ /* 0x000fe40000400000 */
[----:B------:R-:W-:Y:S01]  /*1c960*/  @P2 FMUL R68, R68, 0.25 ;  /* 0x3e80000044442820 */ /* 0x000fe20000400000 */
[----:B------:R0:W-:Y:S01]  /*1c970*/  STL [R1+0xc8], R61 ;  /* 0x0000c83d01007387 */ /* 0x0001e20000100800 */
[----:B------:R-:W-:-:S02]  /*1c980*/  @!P1 FMUL R67, R67, 16777216 ;  /* 0x4b80000043439820 */ /* 0x000fc40000400000 */
[----:B------:R-:W-:Y:S01]  /*1c990*/  @P2 FMUL R69, R69, 0.25 ;  /* 0x3e80000045452820 */ /* 0x000fe20000400000 */
[----:B------:R1:W-:Y:S01]  /*1c9a0*/  STL [R1+0xc4], R60 ;  /* 0x0000c43c01007387 */ /* 0x0003e20000100800 */
[----:B------:R-:W-:Y:S02]  /*1c9b0*/  @P2 FMUL R70, R70, 0.25 ;  /* 0x3e80000046462820 */ /* 0x000fe40000400000 */
[----:B------:R-:W-:Y:S01]  /*1c9c0*/  @!P1 FMUL R68, R68, 16777216 ;  /* 0x4b80000044449820 */ /* 0x000fe20000400000 */
[----:B------:R4:W-:Y:S01]  /*1c9d0*/  STL [R1+0xc0], R62 ;  /* 0x0000c03e01007387 */ /* 0x0009e20000100800 */
[C---:B0-----:R-:W-:Y:S02]  /*1c9e0*/  FMUL R61, R2.reuse, R65 ;  /* 0x00000041023d7220 */ /* 0x041fe40000400000 */
[----:B------:R-:W-:Y:S02]  /*1c9f0*/  @!P1 FMUL R69, R69, 16777216 ;  /* 0x4b80000045459820 */ /* 0x000fe40000400000 */
[----:B-1----:R-:W-:Y:S01]  /*1ca00*/  FMUL R60, R2, R66 ;  /* 0x00000042023c7220 */ /* 0x002fe20000400000 */
[----:B------:R0:W-:Y:S01]  /*1ca10*/  STL [R1+0xbc], R61 ;  /* 0x0000bc3d01007387 */ /* 0x0001e20000100800 */
[----:B------:R-:W-:-:S02]  /*1ca20*/  @P2 FMUL R71, R71, 0.25 ;  /* 0x3e80000047472820 */ /* 0x000fc40000400000 */
[----:B----4-:R-:W-:Y:S02]  /*1ca30*/  FMUL R62, R2, R67 ;  /* 0x00000043023e7220 */ /* 0x010fe40000400000 */
[----:B------:R-:W-:Y:S01]  /*1ca40*/  @!P1 FMUL R70, R70, 16777216 ;  /* 0x4b80000046469820 */ /* 0x000fe20000400000 */
[----:B------:R1:W-:Y:S01]  /*1ca50*/  STL [R1+0xb8], R60 ;  /* 0x0000b83c01007387 */ /* 0x0003e20000100800 */
[----:B------:R-:W-:Y:S02]  /*1ca60*/  @P2 FMUL R72, R72, 0.25 ;  /* 0x3e80000048482820 */ /* 0x000fe40000400000 */
[----:B------:R-:W-:Y:S01]  /*1ca70*/  @P2 FMUL R73, R73, 0.25 ;  /* 0x3e80000049492820 */ /* 0x000fe20000400000 */
[----:B------:R4:W-:Y:S01]  /*1ca80*/  STL [R1+0xb4], R62 ;  /* 0x0000b43e01007387 */ /* 0x0009e20000100800 */
[----:B0-----:R-:W-:Y:S02]  /*1ca90*/  FMUL R61, R2, R68 ;  /* 0x00000044023d7220 */ /* 0x001fe40000400000 */
[----:B------:R-:W-:-:S02]  /*1caa0*/  @!P1 FMUL R71, R71, 16777216 ;  /* 0x4b80000047479820 */ /* 0x000fc40000400000 */
[----:B-1----:R-:W-:Y:S02]  /*1cab0*/  FMUL R60, R2, R69 ;  /* 0x00000045023c7220 */ /* 0x002fe40000400000 */
[----:B------:R-:W-:Y:S02]  /*1cac0*/  @!P1 FMUL R72, R72, 16777216 ;  /* 0x4b80000048489820 */ /* 0x000fe40000400000 */
[----:B----4-:R-:W-:Y:S01]  /*1cad0*/  FMUL R62, R2, R70 ;  /* 0x00000046023e7220 */ /* 0x010fe20000400000 */
[----:B------:R0:W-:Y:S01]  /*1cae0*/  STL [R1+0xb0], R61 ;  /* 0x0000b03d01007387 */ /* 0x0001e20000100800 */
[----:B------:R-:W-:Y:S02]  /*1caf0*/  @!P1 FMUL R73, R73, 16777216 ;  /* 0x4b80000049499820 */ /* 0x000fe40000400000 */
[----:B------:R-:W-:Y:S01]  /*1cb00*/  @P2 FMUL R74, R74, 0.25 ;  /* 0x3e8000004a4a2820 */ /* 0x000fe20000400000 */
[----:B------:R1:W-:Y:S01]  /*1cb10*/  STL [R1+0xac], R60 ;  /* 0x0000ac3c01007387 */ /* 0x0003e20000100800 */
[----:B------:R-:W-:-:S03]  /*1cb20*/  @P2 FMUL R75, R75, 0.25 ;  /* 0x3e8000004b4b2820 */ /* 0x000fc60000400000 */
[----:B------:R4:W-:Y:S01]  /*1cb30*/  STL [R1+0xa8], R62 ;  /* 0x0000a83e01007387 */ /* 0x0009e20000100800 */
[----:B0-----:R-:W-:Y:S02]  /*1cb40*/  FMUL R61, R2, R71 ;  /* 0x00000047023d7220 */ /* 0x001fe40000400000 */
[----:B------:R-:W-:Y:S02]  /*1cb50*/  @!P1 FMUL R74, R74, 16777216 ;  /* 0x4b8000004a4a9820 */ /* 0x000fe40000400000 */
[C---:B-1----:R-:W-:Y:S02]  /*1cb60*/  FMUL R60, R2.reuse, R72 ;  /* 0x00000048023c7220 */ /* 0x042fe40000400000 */
[----:B------:R-:W-:Y:S02]  /*1cb70*/  @!P1 FMUL R75, R75, 16777216 ;  /* 0x4b8000004b4b9820 */ /* 0x000fe40000400000 */
[C---:B----4-:R-:W-:Y:S01]  /*1cb80*/  FMUL R62, R2.reuse, R73 ;  /* 0x00000049023e7220 */ /* 0x050fe20000400000 */
[----:B------:R0:W-:Y:S04]  /*1cb90*/  STL [R1+0xa4], R61 ;  /* 0x0000a43d01007387 */ /* 0x0001e80000100800 */
[----:B------:R1:W-:Y:S04]  /*1cba0*/  STL [R1+0x94], R60 ;  /* 0x0000943c01007387 */ /* 0x0003e80000100800 */
[----:B------:R-:W-:Y:S01]  /*1cbb0*/  STL [R1+0x8c], R62 ;  /* 0x00008c3e01007387 */ /* 0x000fe20000100800 */
[----:B0-----:R-:W-:-:S02]  /*1cbc0*/  FMUL R61, R2, R74 ;  /* 0x0000004a023d7220 */ /* 0x001fc40000400000 */
[----:B-1----:R-:W-:Y:S02]  /*1cbd0*/  FMUL R60, R2, R75 ;  /* 0x0000004b023c7220 */ /* 0x002fe40000400000 */
[----:B------:R-:W4:Y:S01]  /*1cbe0*/  LDL.LU R2, [R1+0x63c] ;  /* 0x00063c0001027983 */ /* 0x000f220000300800 */
[C---:B------:R-:W-:Y:S02]  /*1cbf0*/  FSETP.GT.AND P2, PT, |R3|.reuse, 8.50705917302346158658e+37, PT ;  /* 0x7e8000000300780b */ /* 0x040fe40003f44200 */
[----:B------:R-:W-:-:S11]  /*1cc00*/  FSETP.GEU.AND P3, PT, |R3|, 1.175494350822287508e-38, PT ;  /* 0x008000000300780b */ /* 0x000fd60003f6e200 */
[----:B------:R-:W-:-:S04]  /*1cc10*/  @P2 FMUL R3, R3, 0.25 ;  /* 0x3e80000003032820 */ /* 0x000fc80000400000 */
[----:B------:R-:W-:-:S06]  /*1cc20*/  @!P3 FMUL R3, R3, 16777216 ;  /* 0x4b8000000303b820 */ /* 0x000fcc0000400000 */
[----:B------:R-:W0:Y:S01]  /*1cc30*/  MUFU.RCP R3, R3 ;  /* 0x0000000300037308 */ /* 0x000e220000001000 */
[----:B------:R-:W-:Y:S01]  /*1cc40*/  @P2 FMUL R48, R48, 0.25 ;  /* 0x3e80000030302820 */ /* 0x000fe20000400000 */
[----:B------:R1:W-:Y:S01]  /*1cc50*/  STL [R1+0x88], R61 ;  /* 0x0000883d01007387 */ /* 0x0003e20000100800 */
[----:B------:R-:W-:Y:S02]  /*1cc60*/  @P2 FMUL R49, R49, 0.25 ;  /* 0x3e80000031312820 */ /* 0x000fe40000400000 */
[----:B------:R-:W-:Y:S01]  /*1cc70*/  @P2 FMUL R50, R50, 0.25 ;  /* 0x3e80000032322820 */ /* 0x000fe20000400000 */
[----:B------:R-:W-:Y:S01]  /*1cc80*/  STL [R1+0x84], R60 ;  /* 0x0000843c01007387 */ /* 0x000fe20000100800 */
[----:B------:R-:W-:Y:S02]  /*1cc90*/  @!P3 FMUL R48, R48, 16777216 ;  /* 0x4b8000003030b820 */ /* 0x000fe40000400000 */
[----:B------:R-:W-:Y:S02]  /*1cca0*/  @!P3 FMUL R49, R49, 16777216 ;  /* 0x4b8000003131b820 */ /* 0x000fe40000400000 */
[----:B------:R-:W-:-:S02]  /*1ccb0*/  @P2 FMUL R51, R51, 0.25 ;  /* 0x3e80000033332820 */ /* 0x000fc40000400000 */
[----:B------:R-:W-:Y:S02]  /*1ccc0*/  @!P3 FMUL R50, R50, 16777216 ;  /* 0x4b8000003232b820 */ /* 0x000fe40000400000 */
[----:B------:R-:W-:Y:S02]  /*1ccd0*/  @P2 FMUL R52, R52, 0.25 ;  /* 0x3e80000034342820 */ /* 0x000fe40000400000 */
[----:B------:R-:W-:Y:S02]  /*1cce0*/  @P2 FMUL R53, R53, 0.25 ;  /* 0x3e80000035352820 */ /* 0x000fe40000400000 */
        /* <DEDUP_REMOVED lines=8> */
[----:B------:R-:W-:-:S02]  /*1cd70*/  @!P3 FMUL R56, R56, 16777216 ;  /* 0x4b8000003838b820 */ /* 0x000fc40000400000 */
[----:B------:R-:W-:Y:S02]  /*1cd80*/  @P2 FMUL R57, R57, 0.25 ;  /* 0x3e80000039392820 */ /* 0x000fe40000400000 */
[----:B------:R-:W-:Y:S02]  /*1cd90*/  @P2 FMUL R58, R58, 0.25 ;  /* 0x3e8000003a3a2820 */ /* 0x000fe40000400000 */
[----:B------:R-:W-:Y:S02]  /*1cda0*/  @P2 FMUL R59, R59, 0.25 ;  /* 0x3e8000003b3b2820 */ /* 0x000fe40000400000 */
[----:B------:R-:W-:Y:S02]  /*1cdb0*/  @!P3 FMUL R57, R57, 16777216 ;  /* 0x4b8000003939b820 */ /* 0x000fe40000400000 */
[----:B------:R-:W-:Y:S02]  /*1cdc0*/  @!P3 FMUL R58, R58, 16777216 ;  /* 0x4b8000003a3ab820 */ /* 0x000fe40000400000 */
[----:B------:R-:W-:-:S02]  /*1cdd0*/  @!P3 FMUL R59, R59, 16777216 ;  /* 0x4b8000003b3bb820 */ /* 0x000fc40000400000 */
[----:B--2---:R-:W-:Y:S02]  /*1cde0*/  @P2 FMUL R47, R47, 0.25 ;  /* 0x3e8000002f2f2820 */ /* 0x004fe40000400000 */
[----:B------:R-:W-:Y:S02]  /*1cdf0*/  @P2 FMUL R46, R46, 0.25 ;  /* 0x3e8000002e2e2820 */ /* 0x000fe40000400000 */
[----:B---3--:R-:W-:Y:S02]  /*1ce00*/  @P2 FMUL R45, R45, 0.25 ;  /* 0x3e8000002d2d2820 */ /* 0x008fe40000400000 */
[----:B------:R-:W-:-:S04]  /*1ce10*/  @P2 FMUL R44, R44, 0.25 ;  /* 0x3e8000002c2c2820 */ /* 0x000fc80000400000 */
[----:B------:R-:W-:Y:S02]  /*1ce20*/  @!P3 FMUL R44, R44, 16777216 ;  /* 0x4b8000002c2cb820 */ /* 0x000fe40000400000 */
[----:B------:R-:W-:Y:S02]  /*1ce30*/  @!P3 FMUL R45, R45, 16777216 ;  /* 0x4b8000002d2db820 */ /* 0x000fe40000400000 */
[----:B0-----:R-:W-:Y:S02]  /*1ce40*/  FMUL R44, R3, R44 ;  /* 0x0000002c032c7220 */ /* 0x001fe40000400000 */
[----:B------:R-:W-:Y:S02]  /*1ce50*/  @!P3 FMUL R46, R46, 16777216 ;  /* 0x4b8000002e2eb820 */ /* 0x000fe40000400000 */
[----:B------:R-:W-:Y:S01]  /*1ce60*/  @!P3 FMUL R47, R47, 16777216 ;  /* 0x4b8000002f2fb820 */ /* 0x000fe20000400000 */
[----:B------:R0:W-:Y:S01]  /*1ce70*/  STL [R1+0xa0], R44 ;  /* 0x0000a02c01007387 */ /* 0x0001e20000100800 */
[----:B-1----:R-:W-:-:S02]  /*1ce80*/  FMUL R61, R3, R45 ;  /* 0x0000002d033d7220 */ /* 0x002fc40000400000 */
[C---:B------:R-:W-:Y:S02]  /*1ce90*/  FMUL R45, R3.reuse, R46 ;  /* 0x0000002e032d7220 */ /* 0x040fe40000400000 */
[C---:B------:R-:W-:Y:S01]  /*1cea0*/  FMUL R46, R3.reuse, R48 ;  /* 0x00000030032e7220 */ /* 0x040fe20000400000 */
[----:B------:R-:W-:Y:S01]  /*1ceb0*/  STL [R1+0x9c], R61 ;  /* 0x00009c3d01007387 */ /* 0x000fe20000100800 */
[----:B0-----:R-:W-:-:S03]  /*1cec0*/  FMUL R44, R3, R47 ;  /* 0x0000002f032c7220 */ /* 0x001fc60000400000 */
[----:B------:R0:W-:Y:S04]  /*1ced0*/  STL [R1+0x98], R45 ;  /* 0x0000982d01007387 */ /* 0x0001e80000100800 */
[----:B------:R1:W-:Y:S01]  /*1cee0*/  STL [R1+0x90], R44 ;  /* 0x0000902c01007387 */ /* 0x0003e20000100800 */
[----:B0-----:R-:W-:-:S03]  /*1cef0*/  FMUL R45, R3, R49 ;  /* 0x00000031032d7220 */ /* 0x001fc60000400000 */
[----:B------:R0:W-:Y:S01]  /*1cf00*/  STL [R1+0x80], R46 ;  /* 0x0000802e01007387 */ /* 0x0001e20000100800 */
[----:B-1----:R-:W-:-:S03]  /*1cf10*/  FMUL R44, R3, R50 ;  /* 0x00000032032c7220 */ /* 0x002fc60000400000 */
[----:B------:R1:W-:Y:S04]  /*1cf20*/  STL [R1+0x7c], R45 ;  /* 0x00007c2d01007387 */ /* 0x0003e80000100800 */
[----:B------:R2:W-:Y:S01]  /*1cf30*/  STL [R1+0x78], R44 ;  /* 0x0000782c01007387 */ /* 0x0005e20000100800 */
[C---:B0-----:R-:W-:Y:S02]  /*1cf40*/  FMUL R46, R3.reuse, R51 ;  /* 0x00000033032e7220 */ /* 0x041fe40000400000 */
[----:B-1----:R-:W-:-:S03]  /*1cf50*/  FMUL R45, R3, R52 ;  /* 0x00000034032d7220 */ /* 0x002fc60000400000 */
[----:B------:R0:W-:Y:S01]  /*1cf60*/  STL [R1+0x74], R46 ;  /* 0x0000742e01007387 */ /* 0x0001e20000100800 */
[----:B--2---:R-:W-:-:S03]  /*1cf70*/  FMUL R44, R3, R53 ;  /* 0x00000035032c7220 */ /* 0x004fc60000400000 */
        /* <DEDUP_REMOVED lines=9> */
[C---:B-1----:R-:W-:Y:S02]  /*1d010*/  FMUL R45, R3.reuse, R58 ;  /* 0x0000003a032d7220 */ /* 0x042fe40000400000 */
[----:B--2---:R-:W-:Y:S01]  /*1d020*/  FMUL R44, R3, R59 ;  /* 0x0000003b032c7220 */ /* 0x004fe20000400000 */
[----:B------:R-:W-:Y:S04]  /*1d030*/  STL [R1+0x5c], R46 ;  /* 0x00005c2e01007387 */ /* 0x000fe80000100800 */
[----:B------:R-:W-:Y:S04]  /*1d040*/  STL [R1+0x58], R45 ;  /* 0x0000582d01007387 */ /* 0x000fe80000100800 */
[----:B------:R0:W-:Y:S04]  /*1d050*/  STL [R1+0x54], R44 ;  /* 0x0000542c01007387 */ /* 0x0001e80000100800 */
[----:B------:R-:W2:Y:S04]  /*1d060*/  LDL.LU R58, [R1+0x2e8] ;  /* 0x0002e800013a7983 */ /* 0x000ea80000300800 */
[----:B------:R-:W3:Y:S04]  /*1d070*/  LDL.LU R57, [R1+0x2ec] ;  /* 0x0002ec0001397983 */ /* 0x000ee80000300800 */
[----:B------:R-:W3:Y:S04]  /*1d080*/  LDL.LU R56, [R1+0x238] ;  /* 0x0002380001387983 */ /* 0x000ee80000300800 */
[----:B------:R-:W3:Y:S04]  /*1d090*/  LDL.LU R55, [R1+0x23c] ;  /* 0x00023c0001377983 */ /* 0x000ee80000300800 */
[----:B------:R-:W3:Y:S01]  /*1d0a0*/  LDL.LU R54, [R1+0x228] ;  /* 0x0002280001367983 */ /* 0x000ee20000300800 */
[C---:B----4-:R-:W-:Y:S01]  /*1d0b0*/  FMUL R60, R2.reuse, 8388608 ;  /* 0x4b000000023c7820 */ /* 0x050fe20000400000 */
[----:B------:R-:W-:-:S02]  /*1d0c0*/  FSETP.GEU.AND P1, PT, R2, 1.175494350822287508e-38, PT ;  /* 0x008000000200780b */ /* 0x000fc40003f2e000 */
[----:B------:R-:W4:Y:S02]  /*1d0d0*/  LDL.LU R53, [R1+0x22c] ;  /* 0x00022c0001357983 */ /* 0x000f240000300800 */
[----:B------:R-:W-:Y:S02]  /*1d0e0*/  FSEL R60, R60, R2, !P1 ;  /* 0x000000023c3c7208 */ /* 0x000fe40004800000 */
[----:B------:R-:W4:Y:S02]  /*1d0f0*/  LDL.LU R52, [R1+0x218] ;  /* 0x0002180001347983 */ /* 0x000f240000300800 */
[----:B------:R-:W-:Y:S02]  /*1d100*/  IADD3 R3, R60, -0x3f3504f3, RZ ;  /* 0xc0cafb0d3c037810 */ /* 0x000fe40007ffe0ff */
[----:B------:R-:W4:Y:S02]  /*1d110*/  LDL.LU R51, [R1+0x21c] ;  /* 0x00021c0001337983 */ /* 0x000f240000300800 */
[----:B------:R-:W-:-:S02]  /*1d120*/  LOP3.LUT R3, R3, 0xff800000, RZ, 0xc0, !PT ;  /* 0xff80000003037812 */ /* 0x000fc400078ec0ff */
[----:B------:R-:W4:Y:S02]  /*1d130*/  LDL.LU R50, [R1+0x208] ;  /* 0x0002080001327983 */ /* 0x000f240000300800 */
[----:B0-----:R0:W1:Y:S01]  /*1d140*/  I2F R44, R3 ;  /* 0x00000003002c7306 */ /* 0x0010620000201400 */
[----:B------:R-:W-:Y:S01]  /*1d150*/  FSEL R63, RZ, -23, P1 ;  /* 0xc1b80000ff3f7808 */ /* 0x000fe20000800000 */
[----:B------:R-:W4:Y:S01]  /*1d160*/  LDL.LU R49, [R1+0x20c] ;  /* 0x00020c0001317983 */ /* 0x000f220000300800 */
[C---:B0-----:R-:W-:Y:S01]  /*1d170*/  IMAD.IADD R3, R60.reuse, 0x1, -R3 ;  /* 0x000000013c037824 */ /* 0x041fe200078e0a03 */
[----:B------:R-:W-:Y:S02]  /*1d180*/  ISETP.GE.U32.AND P1, PT, R60, 0x7f800000, PT ;  /* 0x7f8000003c00780c */ /* 0x000fe40003f26070 */
[----:B------:R-:W4:Y:S01]  /*1d190*/  LDL.LU R48, [R1+0x1f8] ;  /* 0x0001f80001307983 */ /* 0x000f220000300800 */
[----:B------:R-:W-:-:S03]  /*1d1a0*/  FADD R3, R3, -1 ;  /* 0xbf80000003037421 */ /* 0x000fc60000000000 */
[----:B------:R-:W4:Y:S01]  /*1d1b0*/  LDL.LU R47, [R1+0x1fc] ;  /* 0x0001fc00012f7983 */ /* 0x000f220000300800 */
[----:B-1----:R-:W-:Y:S02]  /*1d1c0*/  FFMA.FTZ R63, R44, 1.1920928955078125e-07, R63 ;  /* 0x340000002c3f7823 */ /* 0x002fe4000001003f */
[C---:B------:R-:W-:Y:S01]  /*1d1d0*/  FFMA.FTZ R44, R3.reuse, R106, -0.16845393180847167969 ;  /* 0xbe2c7f30032c7423 */ /* 0x040fe2000001006a */
[----:B------:R-:W4:Y:S03]  /*1d1e0*/  LDL.LU R46, [R1+0x1e8] ;  /* 0x0001e800012e7983 */ /* 0x000f260000300800 */
[C---:B------:R-:W-:Y:S01]  /*1d1f0*/  FFMA.FTZ R44, R3.reuse, R44, 0.1716887056827545166 ;  /* 0x3e2fcf2a032c7423 */ /* 0x040fe2000001002c */
[----:B------:R-:W4:Y:S03]  /*1d200*/  LDL.LU R45, [R1+0x1ec] ;  /* 0x0001ec00012d7983 */ /* 0x000f260000300800 */
        /* <DEDUP_REMOVED lines=10> */
[----:B------:R-:W4:Y:S02]  /*1d2b0*/  LDL.LU R44, [R1+0x1d8] ;  /* 0x0001d800012c7983 */ /* 0x000f240000300800 */
[----:B------:R-:W-:Y:S01]  /*1d2c0*/  FADD R63, R63, R3 ;  /* 0x000000033f3f7221 */ /* 0x000fe20000000000 */
[----:B------:R-:W-:-:S05]  /*1d2d0*/  @P1 MOV R3, 0x7f800000 ;  /* 0x7f80000000031802 */ /* 0x000fca0000000f00 */
[----:B------:R-:W-:Y:S02]  /*1d2e0*/  @P1 FFMA.FTZ R63, R60, R3, +INF ;  /* 0x7f8000003c3f1423 */ /* 0x000fe40000010003 */
[----:B------:R-:W4:Y:S01]  /*1d2f0*/  LDL.LU R3, [R1+0x1dc] ;  /* 0x0001dc0001037983 */ /* 0x000f220000300800 */
[C---:B------:R-:W-:Y:S02]  /*1d300*/  FSETP.GT.AND P1, PT, |R2|.reuse, 8.50705917302346158658e+37, PT ;  /* 0x7e8000000200780b */ /* 0x040fe40003f24200 */
[----:B------:R-:W-:-:S11]  /*1d310*/  FSETP.GEU.AND P2, PT, |R2|, 1.175494350822287508e-38, PT ;  /* 0x008000000200780b */ /* 0x000fd60003f4e200 */
[----:B------:R-:W-:-:S04]  /*1d320*/  @P1 FMUL R2, R2, 0.25 ;  /* 0x3e80000002021820 */ /* 0x000fc80000400000 */
[----:B------:R-:W-:-:S04]  /*1d330*/  @!P2 FMUL R2, R2, 16777216 ;  /* 0x4b8000000202a820 */ /* 0x000fc80000400000 */
[----:B------:R0:W1:Y:S02]  /*1d340*/  MUFU.RCP R59, R2 ;  /* 0x00000002003b7308 */ /* 0x0000640000001000 */
[----:B0-----:R-:W4:Y:S01]  /*1d350*/  LDL.LU R2, [R1+0x640] ;  /* 0x0006400001027983 */ /* 0x001f220000300800 */
[----:B--2---:R-:W-:Y:S02]  /*1d360*/  @P1 FMUL R58, R58, 0.25 ;  /* 0x3e8000003a3a1820 */ /* 0x004fe40000400000 */
[----:B---3--:R-:W-:Y:S02]  /*1d370*/  @P1 FMUL R57, R57, 0.25 ;  /* 0x3e80000039391820 */ /* 0x008fe40000400000 */
[----:B------:R-:W-:Y:S02]  /*1d380*/  @P1 FMUL R56, R56, 0.25 ;  /* 0x3e80000038381820 */ /* 0x000fe40000400000 */
[----:B------:R-:W-:Y:S02]  /*1d390*/  @P1 FMUL R55, R55, 0.25 ;  /* 0x3e80000037371820 */ /* 0x000fe40000400000 */
[----:B------:R-:W-:-:S02]  /*1d3a0*/  @P1 FMUL R54, R54, 0.25 ;  /* 0x3e80000036361820 */ /* 0x000fc40000400000 */
[----:B----4-:R-:W-:Y:S02]  /*1d3b0*/  @P1 FMUL R53, R53, 0.25 ;  /* 0x3e80000035351820 */ /* 0x010fe40000400000 */
[----:B------:R-:W-:Y:S02]  /*1d3c0*/  @P1 FMUL R52, R52, 0.25 ;  /* 0x3e80000034341820 */ /* 0x000fe40000400000 */
[----:B------:R-:W-:Y:S02]  /*1d3d0*/  @P1 FMUL R51, R51, 0.25 ;  /* 0x3e80000033331820 */ /* 0x000fe40000400000 */
[----:B------:R-:W-:Y:S02]  /*1d3e0*/  @P1 FMUL R50, R50, 0.25 ;  /* 0x3e80000032321820 */ /* 0x000fe40000400000 */
[----:B------:R-:W-:Y:S02]  /*1d3f0*/  @P1 FMUL R49, R49, 0.25 ;  /* 0x3e80000031311820 */ /* 0x000fe40000400000 */
[----:B------:R-:W-:-:S02]  /*1d400*/  @!P2 FMUL R50, R50, 16777216 ;  /* 0x4b8000003232a820 */ /* 0x000fc40000400000 */
[----:B------:R-:W-:Y:S02]  /*1d410*/  @!P2 FMUL R49, R49, 16777216 ;  /* 0x4b8000003131a820 */ /* 0x000fe40000400000 */
[----:B------:R-:W-:Y:S02]  /*1d420*/  @P1 FMUL R48, R48, 0.25 ;  /* 0x3e80000030301820 */ /* 0x000fe40000400000 */
[----:B------:R-:W-:Y:S02]  /*1d430*/  @P1 FMUL R47, R47, 0.25 ;  /* 0x3e8000002f2f1820 */ /* 0x000fe40000400000 */
[----:B------:R-:W-:Y:S02]  /*1d440*/  @P1 FMUL R46, R46, 0.25 ;  /* 0x3e8000002e2e1820 */ /* 0x000fe40000400000 */
[----:B------:R-:W-:Y:S02]  /*1d450*/  @P1 FMUL R45, R45, 0.25 ;  /* 0x3e8000002d2d1820 */ /* 0x000fe40000400000 */
[----:B------:R-:W-:-:S02]  /*1d460*/  @!P2 FMUL R46, R46, 16777216 ;  /* 0x4b8000002e2ea820 */ /* 0x000fc40000400000 */
[----:B------:R-:W-:Y:S02]  /*1d470*/  @!P2 FMUL R45, R45, 16777216 ;  /* 0x4b8000002d2da820 */ /* 0x000fe40000400000 */
[----:B------:R-:W-:Y:S02]  /*1d480*/  @!P2 FMUL R47, R47, 16777216 ;  /* 0x4b8000002f2fa820 */ /* 0x000fe40000400000 */
[----:B------:R-:W-:Y:S02]  /*1d490*/  @!P2 FMUL R48, R48, 16777216 ;  /* 0x4b8000003030a820 */ /* 0x000fe40000400000 */
[----:B------:R-:W-:Y:S02]  /*1d4a0*/  @!P2 FMUL R51, R51, 16777216 ;  /* 0x4b8000003333a820 */ /* 0x000fe40000400000 */
[----:B------:R-:W-:Y:S02]  /*1d4b0*/  @!P2 FMUL R52, R52, 16777216 ;  /* 0x4b8000003434a820 */ /* 0x000fe40000400000 */
[----:B------:R-:W-:-:S02]  /*1d4c0*/  @!P2 FMUL R53, R53, 16777216 ;  /* 0x4b8000003535a820 */ /* 0x000fc40000400000 */
[----:B------:R-:W-:Y:S02]  /*1d4d0*/  @!P2 FMUL R54, R54, 16777216 ;  /* 0x4b8000003636a820 */ /* 0x000fe40000400000 */
[----:B------:R-:W-:Y:S02]  /*1d4e0*/  @P1 FMUL R44, R44, 0.25 ;  /* 0x3e8000002c2c1820 */ /* 0x000fe40000400000 */
[----:B------:R-:W-:-:S04]  /*1d4f0*/  @P1 FMUL R3, R3, 0.25 ;  /* 0x3e80000003031820 */ /* 0x000fc80000400000 */
[----:B------:R-:W-:Y:S02]  /*1d500*/  @!P2 FMUL R3, R3, 16777216 ;  /* 0x4b8000000303a820 */ /* 0x000fe40000400000 */
[----:B------:R-:W-:Y:S02]  /*1d510*/  @!P2 FMUL R44, R44, 16777216 ;  /* 0x4b8000002c2ca820 */ /* 0x000fe40000400000 */
[C---:B-1----:R-:W-:Y:S02]  /*1d520*/  FMUL R3, R59.reuse, R3 ;  /* 0x000000033b037220 */ /* 0x042fe40000400000 */
[C---:B------:R-:W-:Y:S02]  /*1d530*/  FMUL R61, R59.reuse, R44 ;  /* 0x0000002c3b3d7220 */ /* 0x040fe40000400000 */
[C---:B------:R-:W-:Y:S01]  /*1d540*/  FMUL R44, R59.reuse, R45 ;  /* 0x0000002d3b2c7220 */ /* 0x040fe20000400000 */
[----:B------:R0:W-:Y:S01]  /*1d550*/  STL [R1+0x50], R3 ;  /* 0x0000500301007387 */ /* 0x0001e20000100800 */
[----:B------:R-:W-:-:S03]  /*1d560*/  FMUL R45, R59, R47 ;  /* 0x0000002f3b2d7220 */ /* 0x000fc60000400000 */
[----:B------:R-:W-:Y:S01]  /*1d570*/  STL [R1+0x4c], R61 ;  /* 0x00004c3d01007387 */ /* 0x000fe20000100800 */
[----:B0-----:R-:W-:-:S03]  /*1d580*/  FMUL R3, R59, R46 ;  /* 0x0000002e3b037220 */ /* 0x001fc60000400000 */
[----:B------:R0:W-:Y:S04]  /*1d590*/  STL [R1+0x48], R44 ;  /* 0x0000482c01007387 */ /* 0x0001e80000100800 */
[----:B------:R1:W-:Y:S04]  /*1d5a0*/  STL [R1+0x44], R3 ;  /* 0x0000440301007387 */ /* 0x0003e80000100800 */
[----:B------:R2:W-:Y:S01]  /*1d5b0*/  STL [R1+0x40], R45 ;  /* 0x0000402d01007387 */ /* 0x0005e20000100800 */
[C---:B0-----:R-:W-:Y:S02]  /*1d5c0*/  FMUL R44, R59.reuse, R48 ;  /* 0x000000303b2c7220 */ /* 0x041fe40000400000 */
[----:B-1----:R-:W-:-:S03]  /*1d5d0*/  FMUL R3, R59, R49 ;  /* 0x000000313b037220 */ /* 0x002fc60000400000 */
[----:B------:R0:W-:Y:S01]  /*1d5e0*/  STL [R1+0x3c], R44 ;  /* 0x00003c2c01007387 */ /* 0x0001e20000100800 */
[----:B--2---:R-:W-:-:S03]  /*1d5f0*/  FMUL R45, R59, R50 ;  /* 0x000000323b2d7220 */ /* 0x004fc60000400000 */
[----:B------:R1:W-:Y:S01]  /*1d600*/  STL [R1+0x38], R3 ;  /* 0x0000380301007387 */ /* 0x0003e20000100800 */
[----:B------:R-:W-:-:S03]  /*1d610*/  @!P2 FMUL R55, R55, 16777216 ;  /* 0x4b8000003737a820 */ /* 0x000fc60000400000 */
[----:B------:R2:W-:Y:S01]  /*1d620*/  STL [R1+0x34], R45 ;  /* 0x0000342d01007387 */ /* 0x0005e20000100800 */
[C---:B0-----:R-:W-:Y:S02]  /*1d630*/  FMUL R44, R59.reuse, R51 ;  /* 0x000000333b2c7220 */ /* 0x041fe40000400000 */
[----:B-1----:R-:W-:-:S03]  /*1d640*/  FMUL R3, R59, R52 ;  /* 0x000000343b037220 */ /* 0x002fc60000400000 */
[----:B------:R0:W-:Y:S01]  /*1d650*/  STL [R1+0x30], R44 ;  /* 0x0000302c01007387 */ /* 0x0001e20000100800 */
[----:B------:R-:W-:Y:S02]  /*1d660*/  @!P2 FMUL R56, R56, 16777216 ;  /* 0x4b8000003838a820 */ /* 0x000fe40000400000 */
[----:B--2---:R-:W-:Y:S01]  /*1d670*/  FMUL R45, R59, R53 ;  /* 0x000000353b2d7220 */ /* 0x004fe20000400000 */
[----:B------:R1:W-:Y:S01]  /*1d680*/  STL [R1+0x2c], R3 ;  /* 0x00002c0301007387 */ /* 0x0003e20000100800 */
[----:B------:R-:W-:Y:S02]  /*1d690*/  @!P2 FMUL R57, R57, 16777216 ;  /* 0x4b8000003939a820 */ /* 0x000fe40000400000 */
[----:B------:R-:W-:Y:S01]  /*1d6a0*/  @!P2 FMUL R58, R58, 16777216 ;  /* 0x4b8000003a3aa820 */ /* 0x000fe20000400000 */
[----:B------:R2:W-:Y:S01]  /*1d6b0*/  STL [R1+0x28], R45 ;  /* 0x0000282d01007387 */ /* 0x0005e20000100800 */
[C---:B0-----:R-:W-:Y:S02]  /*1d6c0*/  FMUL R44, R59.reuse, R54 ;  /* 0x000000363b2c7220 */ /* 0x041fe40000400000 */
[----:B-1----:R-:W-:-:S03]  /*1d6d0*/  FMUL R3, R59, R55 ;  /* 0x000000373b037220 */ /* 0x002fc60000400000 */
[----:B------:R0:W-:Y:S01]  /*1d6e0*/  STL [R1+0x24], R44 ;  /* 0x0000242c01007387 */ /* 0x0001e20000100800 */
[C---:B------:R-:W-:Y:S01]  /*1d6f0*/  FSETP.GEU.AND P1, PT, R2.reuse, 1.175494350822287508e-38, PT ;  /* 0x008000000200780b */ /* 0x040fe20003f2e000 */
[C---:B--2---:R-:W-:Y:S02]  /*1d700*/  FMUL R45, R59.reuse, R56 ;  /* 0x000000383b2d7220 */ /* 0x044fe40000400000 */
[----:B------:R-:W-:Y:S01]  /*1d710*/  FMUL R56, R2, 8388608 ;  /* 0x4b00000002387820 */ /* 0x000fe20000400000 */
[----:B------:R1:W-:Y:S01]  /*1d720*/  STL [R1+0x20], R3 ;  /* 0x0000200301007387 */ /* 0x0003e20000100800 */
[----:B0-----:R-:W-:-:S03]  /*1d730*/  FMUL R44, R59, R57 ;  /* 0x000000393b2c7220 */ /* 0x001fc60000400000 */
[----:B------:R-:W-:Y:S01]  /*1d740*/  FSEL R56, R56, R2, !P1 ;  /* 0x0000000238387208 */ /* 0x000fe20004800000 */
[----:B------:R0:W-:Y:S01]  /*1d750*/  STL [R1+0x1c], R45 ;  /* 0x00001c2d01007387 */ /* 0x0001e20000100800 */
[----:B-1----:R-:W-:-:S03]  /*1d760*/  FMUL R3, R59, R58 ;  /* 0x0000003a3b037220 */ /* 0x002fc60000400000 */
[----:B------:R-:W-:Y:S04]  /*1d770*/  STL [R1+0x18], R44 ;  /* 0x0000182c01007387 */ /* 0x000fe80000100800 */
[----:B------:R1:W-:Y:S01]  /*1d780*/  STL [R1+0x14], R3 ;  /* 0x0000140301007387 */ /* 0x0003e20000100800 */
[----:B0-----:R-:W-:Y:S02]  /*1d790*/  FSEL R45, RZ, -23, P1 ;  /* 0xc1b80000ff2d7808 */ /* 0x001fe40000800000 */
[C---:B-1----:R-:W-:Y:S01]  /*1d7a0*/  IADD3 R3, R56.reuse, -0x3f3504f3, RZ ;  /* 0xc0cafb0d38037810 */ /* 0x042fe20007ffe0ff */
[----:B------:R-:W2:Y:S03]  /*1d7b0*/  LDL.LU R59, [R1+0x2e0] ;  /* 0x0002e000013b7983 */ /* 0x000ea60000300800 */
[----:B------:R-:W-:Y:S01]  /*1d7c0*/  LOP3.LUT R3, R3, 0xff800000, RZ, 0xc0, !PT ;  /* 0xff80000003037812 */ /* 0x000fe200078ec0ff */
[----:B------:R-:W3:Y:S03]  /*1d7d0*/  LDL.LU R58, [R1+0x2e4] ;  /* 0x0002e400013a7983 */ /* 0x000ee60000300800 */
[----:B------:R0:W1:Y:S01]  /*1d7e0*/  I2F R44, R3 ;  /* 0x00000003002c7306 */ /* 0x0000620000201400 */
[----:B------:R-:W-:Y:S01]  /*1d7f0*/  ISETP.GE.U32.AND P1, PT, R56, 0x7f800000, PT ;  /* 0x7f8000003800780c */ /* 0x000fe20003f26070 */
[----:B------:R-:W4:Y:S01]  /*1d800*/  LDL.LU R57, [R1+0x230] ;  /* 0x0002300001397983 */ /* 0x000f220000300800 */
[----:B------:R-:W-:-:S03]  /*1d810*/  FSETP.GEU.AND P2, PT, |R2|, 1.175494350822287508e-38, PT ;  /* 0x008000000200780b */ /* 0x000fc60003f4e200 */
[----:B------:R-:W4:Y:S01]  /*1d820*/  LDL.LU R55, [R1+0x234] ;  /* 0x0002340001377983 */ /* 0x000f220000300800 */
[----:B0-----:R-:W-:-:S03]  /*1d830*/  IMAD.IADD R3, R56, 0x1, -R3 ;  /* 0x0000000138037824 */ /* 0x001fc600078e0a03 */
[----:B------:R-:W4:Y:S01]  /*1d840*/  LDL.LU R54, [R1+0x220] ;  /* 0x0002200001367983 */ /* 0x000f220000300800 */
[----:B------:R-:W-:Y:S02]  /*1d850*/  FADD R3, R3, -1 ;  /* 0xbf80000003037421 */ /* 0x000fe40000000000 */
[----:B-1----:R-:W-:Y:S02]  /*1d860*/  FFMA.FTZ R45, R44, 1.1920928955078125e-07, R45 ;  /* 0x340000002c2d7823 */ /* 0x002fe4000001002d */
        /* <DEDUP_REMOVED lines=14> */
[----:B------:R-:W-:Y:S01]  /*1d950*/  @P1 FFMA.FTZ R62, R56, R3, +INF ;  /* 0x7f800000383e1423 */ /* 0x000fe20000010003 */
[C---:B------:R-:W-:Y:S01]  /*1d960*/  FSETP.GT.AND P1, PT, |R2|.reuse, 8.50705917302346158658e+37, PT ;  /* 0x7e8000000200780b */ /* 0x040fe20003f24200 */
[----:B------:R-:W4:Y:S04]  /*1d970*/  LDL.LU R3, [R1+0x224] ;  /* 0x0002240001037983 */ /* 0x000f280000300800 */
[----:B------:R-:W4:Y:S04]  /*1d980*/  LDL.LU R44, [R1+0x210] ;  /* 0x00021000012c7983 */ /* 0x000f280000300800 */
[----:B------:R-:W4:Y:S04]  /*1d990*/  LDL.LU R45, [R1+0x214] ;  /* 0x00021400012d7983 */ /* 0x000f280000300800 */
[----:B------:R-:W-:Y:S01]  /*1d9a0*/  @P1 FMUL R2, R2, 0.25 ;  /* 0x3e80000002021820 */ /* 0x000fe20000400000 */
[----:B------:R-:W4:Y:S03]  /*1d9b0*/  LDL.LU R46, [R1+0x200] ;  /* 0x00020000012e7983 */ /* 0x000f260000300800 */
[----:B------:R-:W-:Y:S01]  /*1d9c0*/  @!P2 FMUL R2, R2, 16777216 ;  /* 0x4b8000000202a820 */ /* 0x000fe20000400000 */
[----:B------:R-:W4:Y:S04]  /*1d9d0*/  LDL.LU R47, [R1+0x204] ;  /* 0x00020400012f7983 */ /* 0x000f280000300800 */
[----:B------:R-:W4:Y:S04]  /*1d9e0*/  LDL.LU R48, [R1+0x1f0] ;  /* 0x0001f00001307983 */ /* 0x000f280000300800 */
[----:B------:R-:W4:Y:S01]  /*1d9f0*/  LDL.LU R49, [R1+0x1f4] ;  /* 0x0001f40001317983 */ /* 0x000f220000300800 */
[----:B------:R0:W1:Y:S03]  /*1da00*/  MUFU.RCP R61, R2 ;  /* 0x00000002003d7308 */ /* 0x0000660000001000 */
[----:B------:R-:W4:Y:S04]  /*1da10*/  LDL.LU R50, [R1+0x1e0] ;  /* 0x0001e00001327983 */ /* 0x000f280000300800 */
[----:B------:R-:W4:Y:S04]  /*1da20*/  LDL.LU R51, [R1+0x1e4] ;  /* 0x0001e40001337983 */ /* 0x000f280000300800 */
[----:B------:R-:W4:Y:S04]  /*1da30*/  LDL.LU R52, [R1+0x1d0] ;  /* 0x0001d00001347983 */ /* 0x000f280000300800 */
[----:B------:R-:W4:Y:S04]  /*1da40*/  LDL.LU R53, [R1+0x1d4] ;  /* 0x0001d40001357983 */ /* 0x000f280000300800 */
[----:B0-----:R-:W4:Y:S01]  /*1da50*/  LDL.LU R2, [R1+0x644] ;  /* 0x0006440001027983 */ /* 0x001f220000300800 */
[----:B--2---:R-:W-:-:S02]  /*1da60*/  @P1 FMUL R59, R59, 0.25 ;  /* 0x3e8000003b3b1820 */ /* 0x004fc40000400000 */
[----:B---3--:R-:W-:Y:S02]  /*1da70*/  @P1 FMUL R58, R58, 0.25 ;  /* 0x3e8000003a3a1820 */ /* 0x008fe40000400000 */
[----:B----4-:R-:W-:Y:S02]  /*1da80*/  @P1 FMUL R57, R57, 0.25 ;  /* 0x3e80000039391820 */ /* 0x010fe40000400000 */
[----:B------:R-:W-:Y:S02]  /*1da90*/  @P1 FMUL R55, R55, 0.25 ;  /* 0x3e80000037371820 */ /* 0x000fe40000400000 */
[----:B------:R-:W-:Y:S02]  /*1daa0*/  @P1 FMUL R54, R54, 0.25 ;  /* 0x3e80000036361820 */ /* 0x000fe40000400000 */
[----:B------:R-:W-:-:S04]  /*1dab0*/  @P1 FMUL R3, R3, 0.25 ;  /* 0x3e80000003031820 */ /* 0x000fc80000400000 */
[----:B------:R-:W-:Y:S02]  /*1dac0*/  @!P2 FMUL R3, R3, 16777216 ;  /* 0x4b8000000303a820 */ /* 0x000fe40000400000 */
[----:B------:R-:W-:Y:S02]  /*1dad0*/  @P1 FMUL R44, R44, 0.25 ;  /* 0x3e8000002c2c1820 */ /* 0x000fe40000400000 */
[----:B-1----:R-:W-:Y:S02]  /*1dae0*/  FMUL R120, R61, R3 ;  /* 0x000000033d787220 */ /* 0x002fe40000400000 */
        /* <DEDUP_REMOVED lines=9> */
[C---:B------:R-:W-:Y:S01]  /*1db80*/  FMUL R3, R2.reuse, 8388608 ;  /* 0x4b00000002037820 */ /* 0x040fe20000400000 */
[----:B------:R-:W-:Y:S01]  /*1db90*/  FSETP.GEU.AND P1, PT, R2, 1.175494350822287508e-38, PT ;  /* 0x008000000200780b */ /* 0x000fe20003f2e000 */
[----:B------:R-:W-:-:S03]  /*1dba0*/  @!P2 FMUL R44, R44, 16777216 ;  /* 0x4b8000002c2ca820 */ /* 0x000fc60000400000 */
[----:B------:R-:W-:Y:S01]  /*1dbb0*/  FSEL R3, R3, R2, !P1 ;  /* 0x0000000203037208 */ /* 0x000fe20004800000 */
[----:B------:R-:W-:-:S03]  /*1dbc0*/  FMUL R121, R61, R44 ;  /* 0x0000002c3d797220 */ /* 0x000fc60000400000 */
[----:B------:R-:W-:Y:S01]  /*1dbd0*/  IADD3 R44, R3, -0x3f3504f3, RZ ;  /* 0xc0cafb0d032c7810 */ /* 0x000fe20007ffe0ff */
[----:B------:R-:W-:-:S03]  /*1dbe0*/  @!P2 FMUL R46, R46, 16777216 ;  /* 0x4b8000002e2ea820 */ /* 0x000fc60000400000 */
[----:B------:R-:W-:Y:S01]  /*1dbf0*/  LOP3.LUT R44, R44, 0xff800000, RZ, 0xc0, !PT ;  /* 0xff8000002c2c7812 */ /* 0x000fe200078ec0ff */
[----:B------:R-:W-:-:S03]  /*1dc00*/  FMUL R123, R61, R46 ;  /* 0x0000002e3d7b7220 */ /* 0x000fc60000400000 */
[----:B------:R0:W1:Y:S01]  /*1dc10*/  I2F R46, R44 ;  /* 0x0000002c002e7306 */ /* 0x0000620000201400 */
[----:B------:R-:W-:-:S04]  /*1dc20*/  @!P2 FMUL R45, R45, 16777216 ;  /* 0x4b8000002d2da820 */ /* 0x000fc80000400000 */
[----:B------:R-:W-:Y:S01]  /*1dc30*/  FMUL R122, R61, R45 ;  /* 0x0000002d3d7a7220 */ /* 0x000fe20000400000 */
        /* <DEDUP_REMOVED lines=12> */
[C---:B------:R-:W-:Y:S01]  /*1dd00*/  FFMA.FTZ R46, R44.reuse, R46, -0.72134751081466674805 ;  /* 0xbf38aa3b2c2e7423 */ /* 0x040fe2000001002e */
[----:B------:R-:W-:Y:S01]  /*1dd10*/  ISETP.GE.U32.AND P1, PT, R3, 0x7f800000, PT ;  /* 0x7f8000000300780c */ /* 0x000fe20003f26070 */
[----:B------:R-:W-:Y:S02]  /*1dd20*/  @!P2 FMUL R53, R53, 16777216 ;  /* 0x4b8000003535a820 */ /* 0x000fe40000400000 */
[----:B------:R-:W-:Y:S02]  /*1dd30*/  FMUL R46, R44, R46 ;  /* 0x0000002e2c2e7220 */ /* 0x000fe40000400000 */
[----:B------:R-:W-:Y:S02]  /*1dd40*/  @!P2 FMUL R52, R52, 16777216 ;  /* 0x4b8000003434a820 */ /* 0x000fe40000400000 */
[----:B------:R-:W-:Y:S02]  /*1dd50*/  @!P2 FMUL R51, R51, 16777216 ;  /* 0x4b8000003333a820 */ /* 0x000fe40000400000 */
[----:B------:R-:W-:-:S02]  /*1dd60*/  @!P2 FMUL R50, R50, 16777216 ;  /* 0x4b8000003232a820 */ /* 0x000fc40000400000 */
[----:B------:R-:W-:Y:S02]  /*1dd70*/  FMUL R46, R44, R46 ;  /* 0x0000002e2c2e7220 */ /* 0x000fe40000400000 */
[----:B------:R-:W-:Y:S02]  /*1dd80*/  @!P2 FMUL R49, R49, 16777216 ;  /* 0x4b8000003131a820 */ /* 0x000fe40000400000 */
[C---:B------:R-:W-:Y:S02]  /*1dd90*/  FMUL R53, R61.reuse, R53 ;  /* 0x000000353d357220 */ /* 0x040fe40000400000 */
[C---:B------:R-:W-:Y:S02]  /*1dda0*/  FMUL R52, R61.reuse, R52 ;  /* 0x000000343d347220 */ /* 0x040fe40000400000 */
[C---:B------:R-:W-:Y:S02]  /*1ddb0*/  FMUL R51, R61.reuse, R51 ;  /* 0x000000333d337220 */ /* 0x040fe40000400000 */
[----:B------:R-:W-:-:S02]  /*1ddc0*/  FMUL R50, R61, R50 ;  /* 0x000000323d327220 */ /* 0x000fc40000400000 */
[----:B------:R-:W-:Y:S01]  /*1ddd0*/  FFMA.FTZ R44, R44, 1.4426950216293334961, R46 ;  /* 0x3fb8aa3b2c2c7823 */ /* 0x000fe2000001002e */
[----:B------:R-:W-:Y:S01]  /*1dde0*/  STL [R1+0x10], R53 ;  /* 0x0000103501007387 */ /* 0x000fe20000100800 */
[----:B------:R-:W-:Y:S02]  /*1ddf0*/  FMUL R49, R61, R49 ;  /* 0x000000313d317220 */ /* 0x000fe40000400000 */
[----:B------:R-:W-:Y:S01]  /*1de00*/  FADD R44, R45, R44 ;  /* 0x0000002c2d2c7221 */ /* 0x000fe20000000000 */
[----:B------:R-:W-:Y:S01]  /*1de10*/  STL [R1+0xc], R52 ;  /* 0x00000c3401007387 */ /* 0x000fe20000100800 */
[----:B------:R-:W-:-:S03]  /*1de20*/  @P1 IMAD.MOV.U32 R45, RZ, RZ, 0x7f800000 ;  /* 0x7f800000ff2d1424 */ /* 0x000fc600078e00ff */
[----:B------:R-:W-:Y:S01]  /*1de30*/  STL [R1+0x8], R51 ;  /* 0x0000083301007387 */ /* 0x000fe20000100800 */
[----:B------:R-:W-:-:S03]  /*1de40*/  @!P2 FMUL R47, R47, 16777216 ;  /* 0x4b8000002f2fa820 */ /* 0x000fc60000400000 */
[----:B------:R-:W-:Y:S01]  /*1de50*/  STL [R1+0x4], R50 ;  /* 0x0000043201007387 */ /* 0x000fe20000100800 */
[----:B------:R-:W-:-:S03]  /*1de60*/  @!P2 FMUL R48, R48, 16777216 ;  /* 0x4b8000003030a820 */ /* 0x000fc60000400000 */
[----:B------:R0:W-:Y:S01]  /*1de70*/  STL [R1], R49 ;  /* 0x0000003101007387 */ /* 0x0001e20000100800 */
[----:B------:R-:W-:-:S03]  /*1de80*/  @P1 FFMA.FTZ R44, R3, R45, +INF ;  /* 0x7f800000032c1423 */ /* 0x000fc6000001002d */
[----:B------:R-:W2:Y:S04]  /*1de90*/  LDL.LU R86, [R1+0x2d8] ;  /* 0x0002d80001567983 */ /* 0x000ea80000300800 */
[----:B------:R-:W3:Y:S01]  /*1dea0*/  LDL.LU R88, [R1+0x2dc] ;  /* 0x0002dc0001587983 */ /* 0x000ee20000300800 */
[----:B------:R-:W-:-:S03]  /*1deb0*/  FMUL R124, R61, R47 ;  /* 0x0000002f3d7c7220 */ /* 0x000fc60000400000 */
[----:B------:R-:W4:Y:S01]  /*1dec0*/  LDL.LU R87, [R1+0x2c8] ;  /* 0x0002c80001577983 */ /* 0x000f220000300800 */
[----:B------:R-:W-:-:S03]  /*1ded0*/  @!P2 FMUL R54, R54, 16777216 ;  /* 0x4b8000003636a820 */ /* 0x000fc60000400000 */
[----:B------:R-:W4:Y:S01]  /*1dee0*/  LDL.LU R89, [R1+0x2cc] ;  /* 0x0002cc0001597983 */ /* 0x000f220000300800 */
[----:B------:R-:W-:-:S03]  /*1def0*/  FMUL R125, R61, R48 ;  /* 0x000000303d7d7220 */ /* 0x000fc60000400000 */
[----:B------:R-:W4:Y:S01]  /*1df00*/  LDL.LU R45, [R1+0x2b8] ;  /* 0x0002b800012d7983 */ /* 0x000f220000300800 */
[----:B------:R-:W-:-:S03]  /*1df10*/  @!P2 FMUL R55, R55, 16777216 ;  /* 0x4b8000003737a820 */ /* 0x000fc60000400000 */
[----:B------:R-:W4:Y:S01]  /*1df20*/  LDL.LU R46, [R1+0x2bc] ;  /* 0x0002bc00012e7983 */ /* 0x000f220000300800 */
[----:B------:R-:W-:-:S03]  /*1df30*/  @!P2 FMUL R57, R57, 16777216 ;  /* 0x4b8000003939a820 */ /* 0x000fc60000400000 */
[----:B------:R-:W4:Y:S01]  /*1df40*/  LDL.LU R47, [R1+0x2a8] ;  /* 0x0002a800012f7983 */ /* 0x000f220000300800 */
[----:B------:R-:W-:-:S03]  /*1df50*/  @!P2 FMUL R58, R58, 16777216 ;  /* 0x4b8000003a3aa820 */ /* 0x000fc60000400000 */
[----:B------:R-:W4:Y:S01]  /*1df60*/  LDL.LU R48, [R1+0x2ac] ;  /* 0x0002ac0001307983 */ /* 0x000f220000300800 */
[----:B------:R-:W-:-:S03]  /*1df70*/  FMUL R119, R61, R54 ;  /* 0x000000363d777220 */ /* 0x000fc60000400000 */
[----:B0-----:R-:W4:Y:S01]  /*1df80*/  LDL.LU R49, [R1+0x298] ;  /* 0x0002980001317983 */ /* 0x001f220000300800 */
        /* <DEDUP_REMOVED lines=11> */
[----:B------:R-:W-:Y:S01]  /*1e040*/  @!P2 FMUL R59, R59, 16777216 ;  /* 0x4b8000003b3ba820 */ /* 0x000fe20000400000 */
[----:B------:R-:W-:-:S02]  /*1e050*/  FSETP.NEU.AND P2, PT, R76, RZ, PT ;  /* 0x000000ff4c00720b */ /* 0x000fc40003f4d000 */
[----:B------:R-:W-:Y:S02]  /*1e060*/  LOP3.LUT R0, R0, 0xfffffffb, RZ, 0xc0, !PT ;  /* 0xfffffffb00007812 */ /* 0x000fe400078ec0ff */
[----:B------:R-:W-:-:S09]  /*1e070*/  FSETP.GT.AND P1, PT, |R2|, 8.50705917302346158658e+37, PT ;  /* 0x7e8000000200780b */ /* 0x000fd20003f24200 */
[----:B------:R-:W-:Y:S02]  /*1e080*/  @P2 LOP3.LUT R0, R0, 0x4, RZ, 0xfc, !PT ;  /* 0x0000000400002812 */ /* 0x000fe400078efcff */
[C---:B------:R-:W-:Y:S02]  /*1e090*/  FSETP.GEU.AND P2, PT, |R2|.reuse, 1.175494350822287508e-38, PT ;  /* 0x008000000200780b */ /* 0x040fe40003f4e200 */
[----:B------:R-:W-:-:S11]  /*1e0a0*/  @P1 FMUL R2, R2, 0.25 ;  /* 0x3e80000002021820 */ /* 0x000fd60000400000 */
[----:B------:R-:W-:-:S06]  /*1e0b0*/  @!P2 FMUL R2, R2, 16777216 ;  /* 0x4b8000000202a820 */ /* 0x000fcc0000400000 */
[----:B------:R-:W0:Y:S01]  /*1e0c0*/  MUFU.RCP R2, R2 ;  /* 0x0000000200027308 */ /* 0x000e220000001000 */
[----:B------:R-:W-:Y:S02]  /*1e0d0*/  FMUL R115, R61, R59 ;  /* 0x0000003b3d737220 */ /* 0x000fe40000400000 */
[----:B--2---:R-:W-:Y:S02]  /*1e0e0*/  @P1 FMUL R86, R86, 0.25 ;  /* 0x3e80000056561820 */ /* 0x004fe40000400000 */
[----:B---3--:R-:W-:Y:S02]  /*1e0f0*/  @P1 FMUL R88, R88, 0.25 ;  /* 0x3e80000058581820 */ /* 0x008fe40000400000 */
[----:B----4-:R-:W-:Y:S02]  /*1e100*/  @P1 FMUL R87, R87, 0.25 ;  /* 0x3e80000057571820 */ /* 0x010fe40000400000 */
        /* <DEDUP_REMOVED lines=29> */
[C---:B0-----:R-:W-:Y:S02]  /*1e2e0*/  FMUL R113, R2.reuse, R58 ;  /* 0x0000003a02717220 */ /* 0x041fe40000400000 */
[C---:B------:R-:W-:Y:S02]  /*1e2f0*/  FMUL R112, R2.reuse, R57 ;  /* 0x0000003902707220 */ /* 0x040fe40000400000 */
[----:B------:R-:W-:-:S02]  /*1e300*/  FMUL R111, R2, R55 ;  /* 0x00000037026f7220 */ /* 0x000fc40000400000 */
[C---:B------:R-:W-:Y:S02]  /*1e310*/  FMUL R110, R2.reuse, R54 ;  /* 0x00000036026e7220 */ /* 0x040fe40000400000 */
[C---:B------:R-:W-:Y:S02]  /*1e320*/  FMUL R109, R2.reuse, R53 ;  /* 0x00000035026d7220 */ /* 0x040fe40000400000 */
[----:B------:R-:W-:Y:S01]  /*1e330*/  FMUL R104, R2, R51 ;  /* 0x0000003302687220 */ /* 0x000fe20000400000 */
[----:B------:R-:W-:Y:S01]  /*1e340*/  FSETP.GEU.AND P1, PT, R52, 1.175494350822287508e-38, PT ;  /* 0x008000003400780b */ /* 0x000fe20003f2e000 */
[C---:B------:R-:W-:Y:S01]  /*1e350*/  FMUL R103, R2.reuse, R50 ;  /* 0x0000003202677220 */ /* 0x040fe20000400000 */
[----:B------:R-:W2:Y:S01]  /*1e360*/  LDL.LU R53, [R1+0x2d0] ;  /* 0x0002d00001357983 */ /* 0x000ea20000300800 */
[C---:B------:R-:W-:Y:S02]  /*1e370*/  FMUL R101, R2.reuse, R49 ;  /* 0x0000003102657220 */ /* 0x040fe40000400000 */
[C---:B------:R-:W-:Y:S01]  /*1e380*/  FMUL R100, R2.reuse, R48 ;  /* 0x0000003002647220 */ /* 0x040fe20000400000 */
[----:B------:R-:W3:Y:S01]  /*1e390*/  LDL.LU R59, [R1+0x2d4] ;  /* 0x0002d400013b7983 */ /* 0x000ee20000300800 */
[----:B------:R-:W-:-:S02]  /*1e3a0*/  FMUL R98, R2, R47 ;  /* 0x0000002f02627220 */ /* 0x000fc40000400000 */
[C---:B------:R-:W-:Y:S02]  /*1e3b0*/  FMUL R97, R2.reuse, R46 ;  /* 0x0000002e02617220 */ /* 0x040fe40000400000 */
[C---:B------:R-:W-:Y:S02]  /*1e3c0*/  FMUL R96, R2.reuse, R45 ;  /* 0x0000002d02607220 */ /* 0x040fe40000400000 */
[C---:B------:R-:W-:Y:S02]  /*1e3d0*/  FMUL R89, R2.reuse, R89 ;  /* 0x0000005902597220 */ /* 0x040fe40000400000 */
[C---:B------:R-:W-:Y:S02]  /*1e3e0*/  FMUL R87, R2.reuse, R87 ;  /* 0x0000005702577220 */ /* 0x040fe40000400000 */
[C---:B------:R-:W-:Y:S02]  /*1e3f0*/  FMUL R88, R2.reuse, R88 ;  /* 0x0000005802587220 */ /* 0x040fe40000400000 */
[----:B------:R-:W-:-:S02]  /*1e400*/  FMUL R86, R2, R86 ;  /* 0x0000005602567220 */ /* 0x000fc40000400000 */
[----:B------:R-:W-:-:S05]  /*1e410*/  FMUL R2, R52, 8388608 ;  /* 0x4b00000034027820 */ /* 0x000fca0000400000 */
[----:B------:R-:W-:-:S04]  /*1e420*/  FSEL R2, R2, R52, !P1 ;  /* 0x0000003402027208 */ /* 0x000fc80004800000 */
[----:B------:R-:W-:-:S04]  /*1e430*/  IADD3 R45, R2, -0x3f3504f3, RZ ;  /* 0xc0cafb0d022d7810 */ /* 0x000fc80007ffe0ff */
[----:B------:R-:W-:-:S04]  /*1e440*/  LOP3.LUT R45, R45, 0xff800000, RZ, 0xc0, !PT ;  /* 0xff8000002d2d7812 */ /* 0x000fc800078ec0ff */
[----:B------:R0:W1:Y:S01]  /*1e450*/  I2F R47, R45 ;  /* 0x0000002d002f7306 */ /* 0x0000620000201400 */
[----:B------:R-:W-:Y:S01]  /*1e460*/  FSEL R46, RZ, -23, P1 ;  /* 0xc1b80000ff2e7808 */ /* 0x000fe20000800000 */
[----:B0-----:R-:W-:-:S04]  /*1e470*/  IMAD.IADD R45, R2, 0x1, -R45 ;  /* 0x00000001022d7824 */ /* 0x001fc800078e0a2d */
        /* <DEDUP_REMOVED lines=9> */
[----:B------:R-:W-:Y:S01]  /*1e510*/  FFMA.FTZ R47, R45, R47, 0.48089820146560668945 ;  /* 0x3ef6384a2d2f7423 */ /* 0x000fe2000001002f */
[----:B------:R-:W-:-:S03]  /*1e520*/  ISETP.GE.U32.AND P1, PT, R2, 0x7f800000, PT ;  /* 0x7f8000000200780c */ /* 0x000fc60003f26070 */
[----:B------:R-:W-:-:S04]  /*1e530*/  FFMA.FTZ R47, R45, R47, -0.72134751081466674805 ;  /* 0xbf38aa3b2d2f7423 */ /* 0x000fc8000001002f */
[----:B------:R-:W-:-:S04]  /*1e540*/  FMUL R47, R45, R47 ;  /* 0x0000002f2d2f7220 */ /* 0x000fc80000400000 */
[----:B------:R-:W-:-:S04]  /*1e550*/  FMUL R47, R45, R47 ;  /* 0x0000002f2d2f7220 */ /* 0x000fc80000400000 */
[----:B------:R-:W-:Y:S01]  /*1e560*/  FFMA.FTZ R47, R45, 1.4426950216293334961, R47 ;  /* 0x3fb8aa3b2d2f7823 */ /* 0x000fe2000001002f */
[----:B------:R-:W-:-:S03]  /*1e570*/  @P1 MOV R45, 0x7f800000 ;  /* 0x7f800000002d1802 */ /* 0x000fc60000000f00 */
[----:B------:R-:W-:Y:S02]  /*1e580*/  FADD R58, R46, R47 ;  /* 0x0000002f2e3a7221 */ /* 0x000fe40000000000 */
[----:B------:R-:W4:Y:S01]  /*1e590*/  LDL.LU R46, [R1+0x2c0] ;  /* 0x0002c000012e7983 */ /* 0x000f220000300800 */
[----:B------:R-:W-:-:S03]  /*1e5a0*/  @P1 FFMA.FTZ R58, R2, R45, +INF ;  /* 0x7f800000023a1423 */ /* 0x000fc6000001002d */
        /* <DEDUP_REMOVED lines=12> */
[----:B------:R-:W4:Y:S04]  /*1e670*/  LDL.LU R83, [R1+0x240] ;  /* 0x0002400001537983 */ /* 0x000f280000300800 */
[----:B------:R-:W4:Y:S04]  /*1e680*/  LDL.LU R85, [R1+0x244] ;  /* 0x0002440001557983 */ /* 0x000f280000300800 */
[----:B------:R-:W4:Y:S01]  /*1e690*/  LDL.LU R60, [R1+0x64c] ;  /* 0x00064c00013c7983 */ /* 0x000f220000300800 */
[----:B------:R-:W-:-:S02]  /*1e6a0*/  LOP3.LUT R0, R0, 0xfffffffd, RZ, 0xc0, !PT ;  /* 0xfffffffd00007812 */ /* 0x000fc400078ec0ff */
[----:B------:R-:W-:Y:S01]  /*1e6b0*/  FSETP.GT.AND P1, PT, |R52|, 8.50705917302346158658e+37, PT ;  /* 0x7e8000003400780b */ /* 0x000fe20003f24200 */
[----:B------:R-:W4:Y:S01]  /*1e6c0*/  LDL.LU R69, [R1+0x328] ;  /* 0x0003280001457983 */ /* 0x000f220000300800 */
[----:B------:R-:W-:Y:S02]  /*1e6d0*/  @P2 LOP3.LUT R0, R0, 0x2, RZ, 0xfc, !PT ;  /* 0x0000000200002812 */ /* 0x000fe400078efcff */
[----:B------:R-:W-:-:S09]  /*1e6e0*/  FSETP.GEU.AND P2, PT, |R52|, 1.175494350822287508e-38, PT ;  /* 0x008000003400780b */ /* 0x000fd20003f4e200 */
[----:B------:R-:W-:-:S04]  /*1e6f0*/  @P1 FMUL R52, R52, 0.25 ;  /* 0x3e80000034341820 */ /* 0x000fc80000400000 */
[----:B------:R-:W-:-:S04]  /*1e700*/  @!P2 FMUL R52, R52, 16777216 ;  /* 0x4b8000003434a820 */ /* 0x000fc80000400000 */
[----:B------:R-:W0:Y:S01]  /*1e710*/  MUFU.RCP R64, R52 ;  /* 0x0000003400407308 */ /* 0x000e220000001000 */
[----:B--2---:R-:W-:Y:S02]  /*1e720*/  @P1 FMUL R53, R53, 0.25 ;  /* 0x3e80000035351820 */ /* 0x004fe40000400000 */
[----:B---3--:R-:W-:Y:S02]  /*1e730*/  @P1 FMUL R59, R59, 0.25 ;  /* 0x3e8000003b3b1820 */ /* 0x008fe40000400000 */
[----:B------:R-:W-:Y:S02]  /*1e740*/  @!P2 FMUL R53, R53, 16777216 ;  /* 0x4b8000003535a820 */ /* 0x000fe40000400000 */
[----:B------:R-:W-:Y:S02]  /*1e750*/  @!P2 FMUL R59, R59, 16777216 ;  /* 0x4b8000003b3ba820 */ /* 0x000fe40000400000 */
[C---:B0-----:R-:W-:Y:S02]  /*1e760*/  FMUL R53, R64.reuse, R53 ;  /* 0x0000003540357220 */ /* 0x041fe40000400000 */
[----:B------:R-:W-:-:S02]  /*1e770*/  FMUL R52, R64, R59 ;  /* 0x0000003b40347220 */ /* 0x000fc40000400000 */
[----:B----4-:R-:W-:Y:S02]  /*1e780*/  @P1 FMUL R46, R46, 0.25 ;  /* 0x3e8000002e2e1820 */ /* 0x010fe40000400000 */
        /* <DEDUP_REMOVED lines=13> */
[C---:B------:R-:W-:Y:S01]  /*1e860*/  FMUL R71, R60.reuse, 8388608 ;  /* 0x4b0000003c477820 */ /* 0x040fe20000400000 */
[----:B------:R-:W-:Y:S01]  /*1e870*/  FSETP.GEU.AND P1, PT, R60, 1.175494350822287508e-38, PT ;  /* 0x008000003c00780b */ /* 0x000fe20003f2e000 */
[----:B------:R-:W-:-:S03]  /*1e880*/  @!P2 FMUL R85, R85, 16777216 ;  /* 0x4b8000005555a820 */ /* 0x000fc60000400000 */
[----:B------:R-:W-:Y:S01]  /*1e890*/  FSEL R71, R71, R60, !P1 ;  /* 0x0000003c47477208 */ /* 0x000fe20004800000 */
        /* <DEDUP_REMOVED lines=12> */
[----:B------:R-:W-:Y:S01]  /*1e960*/  @!P2 FMUL R46, R46, 16777216 ;  /* 0x4b8000002e2ea820 */ /* 0x000fe20000400000 */
[----:B------:R-:W-:Y:S02]  /*1e970*/  FSETP.NEU.AND P2, PT, R56, RZ, PT ;  /* 0x000000ff3800720b */ /* 0x000fe40003f4d000 */
[----:B------:R-:W-:Y:S01]  /*1e980*/  IADD3 R56, R71, -0x3f3504f3, RZ ;  /* 0xc0cafb0d47387810 */ /* 0x000fe20007ffe0ff */
[----:B------:R-:W-:-:S03]  /*1e990*/  FMUL R85, R64, R85 ;  /* 0x0000005540557220 */ /* 0x000fc60000400000 */
[----:B------:R-:W-:Y:S01]  /*1e9a0*/  LOP3.LUT R56, R56, 0xff800000, RZ, 0xc0, !PT ;  /* 0xff80000038387812 */ /* 0x000fe200078ec0ff */
[C---:B------:R-:W-:Y:S02]  /*1e9b0*/  FMUL R83, R64.reuse, R83 ;  /* 0x0000005340537220 */ /* 0x040fe40000400000 */
[C---:B------:R-:W-:Y:S02]  /*1e9c0*/  FMUL R84, R64.reuse, R84 ;  /* 0x0000005440547220 */ /* 0x040fe40000400000 */
[C---:B------:R-:W-:Y:S02]  /*1e9d0*/  FMUL R61, R64.reuse, R61 ;  /* 0x0000003d403d7220 */ /* 0x040fe40000400000 */
[C---:B------:R-:W-:Y:S02]  /*1e9e0*/  FMUL R57, R64.reuse, R57 ;  /* 0x0000003940397220 */ /* 0x040fe40000400000 */
[C---:B------:R-:W-:Y:S02]  /*1e9f0*/  FMUL R54, R64.reuse, R54 ;  /* 0x0000003640367220 */ /* 0x040fe40000400000 */
[----:B------:R-:W-:-:S02]  /*1ea00*/  FMUL R55, R64, R55 ;  /* 0x0000003740377220 */ /* 0x000fc40000400000 */
[C---:B------:R-:W-:Y:S02]  /*1ea10*/  FMUL R49, R64.reuse, R49 ;  /* 0x0000003140317220 */ /* 0x040fe40000400000 */
[C---:B------:R-:W-:Y:S02]  /*1ea20*/  FMUL R48, R64.reuse, R48 ;  /* 0x0000003040307220 */ /* 0x040fe40000400000 */
[C---:B------:R-:W-:Y:S02]  /*1ea30*/  FMUL R45, R64.reuse, R45 ;  /* 0x0000002d402d7220 */ /* 0x040fe40000400000 */
[C---:B------:R-:W-:Y:S02]  /*1ea40*/  FMUL R50, R64.reuse, R50 ;  /* 0x0000003240327220 */ /* 0x040fe40000400000 */
[C---:B------:R-:W-:Y:S02]  /*1ea50*/  FMUL R51, R64.reuse, R51 ;  /* 0x0000003340337220 */ /* 0x040fe40000400000 */
[----:B------:R-:W-:-:S02]  /*1ea60*/  FMUL R47, R64, R47 ;  /* 0x0000002f402f7220 */ /* 0x000fc40000400000 */
[----:B------:R-:W-:Y:S02]  /*1ea70*/  FMUL R46, R64, R46 ;  /* 0x0000002e402e7220 */ /* 0x000fe40000400000 */
        /* <DEDUP_REMOVED lines=17> */
[----:B------:R-:W-:Y:S02]  /*1eb90*/  FFMA.FTZ R64, R56, 1.4426950216293334961, R64 ;  /* 0x3fb8aa3b38407823 */ /* 0x000fe40000010040 */
[----:B------:R-:W-:Y:S02]  /*1eba0*/  @P1 IMAD.MOV.U32 R56, RZ, RZ, 0x7f800000 ;  /* 0x7f800000ff381424 */ /* 0x000fe400078e00ff */
[----:B------:R-:W-:Y:S02]  /*1ebb0*/  FADD R70, R59, R64 ;  /* 0x000000403b467221 */ /* 0x000fe40000000000 */
[----:B------:R-:W-:Y:S02]  /*1ebc0*/  @P1 FFMA.FTZ R70, R71, R56, +INF ;  /* 0x7f80000047461423 */ /* 0x000fe40000010038 */
[----:B------:R-:W2:Y:S04]  /*1ebd0*/  LDL.LU R56, [R1+0x32c] ;  /* 0x00032c0001387983 */ /* 0x000ea80000300800 */
[----:B------:R-:W3:Y:S04]  /*1ebe0*/  LDL.LU R68, [R1+0x318] ;  /* 0x0003180001447983 */ /* 0x000ee80000300800 */
[----:B------:R-:W4:Y:S01]  /*1ebf0*/  LDL.LU R72, [R1+0x31c] ;  /* 0x00031c0001487983 */ /* 0x000f220000300800 */
[----:B------:R-:W-:-:S03]  /*1ec00*/  IMAD.MOV.U32 R59, RZ, RZ, R42 ;  /* 0x000000ffff3b7224 */ /* 0x000fc600078e002a */
[----:B------:R-:W2:Y:S04]  /*1ec10*/  LDL.LU R67, [R1+0x308] ;  /* 0x0003080001437983 */ /* 0x000ea80000300800 */
[----:B------:R-:W3:Y:S04]  /*1ec20*/  LDL.LU R73, [R1+0x30c] ;  /* 0x00030c0001497983 */ /* 0x000ee80000300800 */
[----:B------:R-:W3:Y:S04]  /*1ec30*/  LDL.LU R66, [R1+0x2f8] ;  /* 0x0002f80001427983 */ /* 0x000ee80000300800 */
[----:B------:R-:W3:Y:S04]  /*1ec40*/  LDL.LU R74, [R1+0x2fc] ;  /* 0x0002fc00014a7983 */ /* 0x000ee80000300800 */
[----:B------:R-:W3:Y:S01]  /*1ec50*/  LDL.LU R42, [R1+0x650] ;  /* 0x00065000012a7983 */ /* 0x000ee20000300800 */
[----:B------:R-:W-:-:S02]  /*1ec60*/  LOP3.LUT R0, R0, 0xfffffffe, RZ, 0xc0, !PT ;  /* 0xfffffffe00007812 */ /* 0x000fc400078ec0ff */
[----:B------:R-:W-:Y:S01]  /*1ec70*/  FSETP.GT.AND P1, PT, |R60|, 8.50705917302346158658e+37, PT ;  /* 0x7e8000003c00780b */ /* 0x000fe20003f24200 */
[----:B------:R-:W-:Y:S01]  /*1ec80*/  IMAD.MOV.U32 R64, RZ, RZ, R34 ;  /* 0x000000ffff407224 */ /* 0x000fe200078e0022 */
[----:B------:R-:W-:Y:S01]  /*1ec90*/  @P2 LOP3.LUT R0, R0, 0x1, RZ, 0xfc, !PT ;  /* 0x0000000100002812 */ /* 0x000fe200078efcff */
[----:B------:R-:W-:Y:S01]  /*1eca0*/  IMAD.MOV.U32 R76, RZ, RZ, R31 ;  /* 0x000000ffff4c7224 */ /* 0x000fe200078e001f */
[----:B------:R-:W-:Y:S01]  /*1ecb0*/  FSETP.GEU.AND P2, PT, |R60|, 1.175494350822287508e-38, PT ;  /* 0x008000003c00780b */ /* 0x000fe20003f4e200 */
[----:B------:R-:W3:Y:S01]  /*1ecc0*/  LDL.LU R82, [R1+0x320] ;  /* 0x0003200001527983 */ /* 0x000ee20000300800 */
[----:B------:R-:W-:-:S07]  /*1ecd0*/  MOV R65, R30 ;  /* 0x0000001e00417202 */ /* 0x000fce0000000f00 */
[----:B------:R-:W-:Y:S01]  /*1ece0*/  @P1 FMUL R60, R60, 0.25 ;  /* 0x3e8000003c3c1820 */ /* 0x000fe20000400000 */
[----:B------:R-:W-:Y:S01]  /*1ecf0*/  MOV R34, R35 ;  /* 0x0000002300227202 */ /* 0x000fe20000000f00 */
[----:B------:R-:W-:Y:S01]  /*1ed00*/  IMAD.MOV.U32 R31, RZ, RZ, R39 ;  /* 0x000000ffff1f7224 */ /* 0x000fe200078e0027 */
[----:B------:R-:W-:Y:S01]  /*1ed10*/  FSETP.NEU.AND P4, PT, R3, RZ, PT ;  /* 0x000000ff0300720b */ /* 0x000fe20003f8d000 */
[----:B------:R-:W-:Y:S01]  /*1ed20*/  @!P2 FMUL R60, R60, 16777216 ;  /* 0x4b8000003c3ca820 */ /* 0x000fe20000400000 */
[----:B------:R-:W3:Y:S03]  /*1ed30*/  LDL.LU R80, [R1+0x324] ;  /* 0x0003240001507983 */ /* 0x000ee60000300800 */
[----:B------:R-:W0:Y:S01]  /*1ed40*/  MUFU.RCP R75, R60 ;  /* 0x0000003c004b7308 */ /* 0x000e220000001000 */
[----:B------:R-:W-:Y:S01]  /*1ed50*/  MOV R30, R43 ;  /* 0x0000002b001e7202 */ /* 0x000fe20000000f00 */
[----:B------:R-:W-:Y:S01]  /*1ed60*/  @P1 FMUL R59, R59, 0.25 ;  /* 0x3e8000003b3b1820 */ /* 0x000fe20000400000 */
[----:B------:R-:W3:Y:S01]  /*1ed70*/  LDL.LU R81, [R1+0x310] ;  /* 0x0003100001517983 */ /* 0x000ee20000300800 */
[----:B------:R-:W-:-:S02]  /*1ed80*/  @P1 FMUL R31, R31, 0.25 ;  /* 0x3e8000001f1f1820 */ /* 0x000fc40000400000 */
[----:B------:R-:W-:Y:S01]  /*1ed90*/  @P1 FMUL R30, R30, 0.25 ;  /* 0x3e8000001e1e1820 */ /* 0x000fe20000400000 */
[----:B------:R-:W3:Y:S01]  /*1eda0*/  LDL.LU R79, [R1+0x314] ;  /* 0x00031400014f7983 */ /* 0x000ee20000300800 */
[----:B------:R-:W-:Y:S02]  /*1edb0*/  @P1 FMUL R38, R38, 0.25 ;  /* 0x3e80000026261820 */ /* 0x000fe40000400000 */
[----:B------:R-:W-:Y:S01]  /*1edc0*/  @P1 FMUL R34, R34, 0.25 ;  /* 0x3e80000022221820 */ /* 0x000fe20000400000 */
[----:B------:R-:W3:Y:S01]  /*1edd0*/  LDL.LU R78, [R1+0x300] ;  /* 0x00030000014e7983 */ /* 0x000ee20000300800 */
[----:B------:R-:W-:Y:S02]  /*1ede0*/  @P1 FMUL R64, R64, 0.25 ;  /* 0x3e80000040401820 */ /* 0x000fe40000400000 */
[----:B------:R-:W-:Y:S02]  /*1edf0*/  @P1 FMUL R76, R76, 0.25 ;  /* 0x3e8000004c4c1820 */ /* 0x000fe40000400000 */
[----:B------:R-:W-:-:S02]  /*1ee00*/  @P1 FMUL R65, R65, 0.25 ;  /* 0x3e80000041411820 */ /* 0x000fc40000400000 */
[----:B------:R-:W-:Y:S02]  /*1ee10*/  @P1 FMUL R69, R69, 0.25 ;  /* 0x3e80000045451820 */ /* 0x000fe40000400000 */
[----:B------:R-:W-:-:S04]  /*1ee20*/  @!P2 FMUL R38, R38, 16777216 ;  /* 0x4b8000002626a820 */ /* 0x000fc80000400000 */
[----:B0-----:R-:W-:Y:S02]  /*1ee30*/  FMUL R60, R75, R38 ;  /* 0x000000264b3c7220 */ /* 0x001fe40000400000 */
        /* <DEDUP_REMOVED lines=8> */
[C---:B------:R-:W-:Y:S02]  /*1eec0*/  FMUL R35, R75.reuse, R76 ;  /* 0x0000004c4b237220 */ /* 0x040fe40000400000 */
[----:B------:R-:W3:Y:S01]  /*1eed0*/  LDL.LU R76, [R1+0x304] ;  /* 0x00030400014c7983 */ /* 0x000ee20000300800 */
[C---:B------:R-:W-:Y:S02]  /*1eee0*/  FMUL R30, R75.reuse, R30 ;  /* 0x0000001e4b1e7220 */ /* 0x040fe40000400000 */
[C---:B------:R-:W-:Y:S01]  /*1eef0*/  FMUL R59, R75.reuse, R59 ;  /* 0x0000003b4b3b7220 */ /* 0x040fe20000400000 */
[----:B------:R-:W3:Y:S01]  /*1ef00*/  LDL.LU R77, [R1+0x2f0] ;  /* 0x0002f000014d7983 */ /* 0x000ee20000300800 */
[----:B------:R-:W-:-:S02]  /*1ef10*/  FMUL R31, R75, R31 ;  /* 0x0000001f4b1f7220 */ /* 0x000fc40000400000 */
[C---:B------:R-:W-:Y:S02]  /*1ef20*/  FMUL R34, R75.reuse, R34 ;  /* 0x000000224b227220 */ /* 0x040fe40000400000 */
[C---:B------:R-:W-:Y:S02]  /*1ef30*/  FMUL R64, R75.reuse, R64 ;  /* 0x000000404b407220 */ /* 0x040fe40000400000 */
[C---:B------:R-:W-:Y:S02]  /*1ef40*/  FMUL R65, R75.reuse, R65 ;  /* 0x000000414b417220 */ /* 0x040fe40000400000 */
[----:B------:R-:W-:Y:S02]  /*1ef50*/  FMUL R69, R75, R69 ;  /* 0x000000454b457220 */ /* 0x000fe40000400000 */
[----:B----4-:R-:W-:-:S04]  /*1ef60*/  @P1 FMUL R72, R72, 0.25 ;  /* 0x3e80000048481820 */ /* 0x010fc80000400000 */
[----:B------:R-:W-:Y:S02]  /*1ef70*/  @!P2 FMUL R72, R72, 16777216 ;  /* 0x4b8000004848a820 */ /* 0x000fe40000400000 */
[----:B--2---:R-:W-:Y:S02]  /*1ef80*/  @P1 FMUL R67, R67, 0.25 ;  /* 0x3e80000043431820 */ /* 0x004fe40000400000 */
[----:B------:R-:W-:Y:S02]  /*1ef90*/  FMUL R43, R75, R72 ;  /* 0x000000484b2b7220 */ /* 0x000fe40000400000 */
[----:B---3--:R-:W-:Y:S02]  /*1efa0*/  @P1 FMUL R73, R73, 0.25 ;  /* 0x3e80000049491820 */ /* 0x008fe40000400000 */
[----:B------:R-:W-:Y:S02]  /*1efb0*/  @P1 FMUL R66, R66, 0.25 ;  /* 0x3e80000042421820 */ /* 0x000fe40000400000 */
[----:B------:R-:W-:-:S02]  /*1efc0*/  @P1 FMUL R68, R68, 0.25 ;  /* 0x3e80000044441820 */ /* 0x000fc40000400000 */
[----:B------:R-:W-:Y:S02]  /*1efd0*/  @P1 FMUL R74, R74, 0.25 ;  /* 0x3e8000004a4a1820 */ /* 0x000fe40000400000 */
[----:B------:R-:W-:Y:S02]  /*1efe0*/  @P1 FMUL R56, R56, 0.25 ;  /* 0x3e80000038381820 */ /* 0x000fe40000400000 */
[C---:B------:R-:W-:Y:S01]  /*1eff0*/  FMUL R72, R42.reuse, 8388608 ;  /* 0x4b0000002a487820 */ /* 0x040fe20000400000 */
[----:B------:R-:W-:-:S04]  /*1f000*/  FSETP.GEU.AND P1, PT, R42, 1.175494350822287508e-38, PT ;  /* 0x008000002a00780b */ /* 0x000fc80003f2e000 */
[----:B------:R-:W-:Y:S01]  /*1f010*/  FSEL R3, R72, R42, !P1 ;  /* 0x0000002a48037208 */ /* 0x000fe20004800000 */
[----:B------:R-:W-:-:S03]  /*1f020*/  @!P2 FMUL R74, R74, 16777216 ;  /* 0x4b8000004a4aa820 */ /* 0x000fc60000400000 */
[----:B------:R-:W-:Y:S01]  /*1f030*/  IADD3 R72, R3, -0x3f3504f3, RZ ;  /* 0xc0cafb0d03487810 */ /* 0x000fe20007ffe0ff */
[----:B------:R-:W-:-:S03]  /*1f040*/  FMUL R38, R75, R74 ;  /* 0x0000004a4b267220 */ /* 0x000fc60000400000 */
[----:B------:R-:W-:-:S04]  /*1f050*/  LOP3.LUT R72, R72, 0xff800000, RZ, 0xc0, !PT ;  /* 0xff80000048487812 */ /* 0x000fc800078ec0ff */
[----:B------:R0:W1:Y:S01]  /*1f060*/  I2F R74, R72 ;  /* 0x00000048004a7306 */ /* 0x0000620000201400 */
[----:B------:R-:W-:-:S04]  /*1f070*/  @!P2 FMUL R73, R73, 16777216 ;  /* 0x4b8000004949a820 */ /* 0x000fc80000400000 */
[----:B------:R-:W-:Y:S01]  /*1f080*/  FMUL R39, R75, R73 ;  /* 0x000000494b277220 */ /* 0x000fe20000400000 */
        /* <DEDUP_REMOVED lines=13> */
[----:B------:R-:W-:Y:S02]  /*1f160*/  FMUL R74, R72, R74 ;  /* 0x0000004a484a7220 */ /* 0x000fe40000400000 */
[----:B------:R-:W-:Y:S02]  /*1f170*/  @!P2 FMUL R66, R66, 16777216 ;  /* 0x4b8000004242a820 */ /* 0x000fe40000400000 */
[----:B------:R-:W-:Y:S02]  /*1f180*/  @!P2 FMUL R67, R67, 16777216 ;  /* 0x4b8000004343a820 */ /* 0x000fe40000400000 */
[----:B------:R-:W-:Y:S02]  /*1f190*/  @!P2 FMUL R68, R68, 16777216 ;  /* 0x4b8000004444a820 */ /* 0x000fe40000400000 */
[----:B------:R-:W-:Y:S02]  /*1f1a0*/  @!P2 FMUL R56, R56, 16777216 ;  /* 0x4b8000003838a820 */ /* 0x000fe40000400000 */
[----:B------:R-:W-:-:S02]  /*1f1b0*/  FMUL R74, R72, R74 ;  /* 0x0000004a484a7220 */ /* 0x000fc40000400000 */
[C---:B------:R-:W-:Y:S02]  /*1f1c0*/  FMUL R66, R75.reuse, R66 ;  /* 0x000000424b427220 */ /* 0x040fe40000400000 */
[C---:B------:R-:W-:Y:S02]  /*1f1d0*/  FMUL R67, R75.reuse, R67 ;  /* 0x000000434b437220 */ /* 0x040fe40000400000 */
[C---:B------:R-:W-:Y:S02]  /*1f1e0*/  FMUL R68, R75.reuse, R68 ;  /* 0x000000444b447220 */ /* 0x040fe40000400000 */
[----:B------:R-:W-:Y:S02]  /*1f1f0*/  FMUL R56, R75, R56 ;  /* 0x000000384b387220 */ /* 0x000fe40000400000 */
[----:B------:R-:W-:Y:S01]  /*1f200*/  FFMA.FTZ R72, R72, 1.4426950216293334961, R74 ;  /* 0x3fb8aa3b48487823 */ /* 0x000fe2000001004a */
[----:B------:R-:W2:Y:S01]  /*1f210*/  LDL.LU R75, [R1+0x2f4] ;  /* 0x0002f400014b7983 */ /* 0x000ea20000300800 */
[----:B------:R-:W-:-:S03]  /*1f220*/  MOV R74, R29 ;  /* 0x0000001d004a7202 */ /* 0x000fc60000000f00 */
[----:B------:R-:W3:Y:S01]  /*1f230*/  LDL.LU R29, [R1+0x654] ;  /* 0x00065400011d7983 */ /* 0x000ee20000300800 */
[----:B------:R-:W-:Y:S01]  /*1f240*/  ISETP.GE.U32.AND P1, PT, R3, 0x7f800000, PT ;  /* 0x7f8000000300780c */ /* 0x000fe20003f26070 */
[----:B------:R-:W-:Y:S01]  /*1f250*/  FADD R72, R73, R72 ;  /* 0x0000004849487221 */ /* 0x000fe20000000000 */
[----:B------:R-:W-:-:S11]  /*1f260*/  FSETP.GEU.AND P2, PT, |R42|, 1.175494350822287508e-38, PT ;  /* 0x008000002a00780b */ /* 0x000fd60003f4e200 */
[----:B------:R-:W-:-:S04]  /*1f270*/  @P1 IMAD.MOV.U32 R73, RZ, RZ, 0x7f800000 ;  /* 0x7f800000ff491424 */ /* 0x000fc800078e00ff */
[----:B------:R-:W-:Y:S01]  /*1f280*/  @P1 FFMA.FTZ R72, R3, R73, +INF ;  /* 0x7f80000003481423 */ /* 0x000fe20000010049 */
[----:B------:R-:W-:-:S13]  /*1f290*/  FSETP.GT.AND P1, PT, |R42|, 8.50705917302346158658e+37, PT ;  /* 0x7e8000002a00780b */ /* 0x000fda0003f24200 */
[----:B------:R-:W-:-:S04]  /*1f2a0*/  @P1 FMUL R42, R42, 0.25 ;  /* 0x3e8000002a2a1820 */ /* 0x000fc80000400000 */
[----:B------:R-:W-:-:S06]  /*1f2b0*/  @!P2 FMUL R42, R42, 16777216 ;  /* 0x4b8000002a2aa820 */ /* 0x000fcc0000400000 */
[----:B------:R-:W0:Y:S01]  /*1f2c0*/  MUFU.RCP R42, R42 ;  /* 0x0000002a002a7308 */ /* 0x000e220000001000 */
[----:B------:R-:W-:Y:S02]  /*1f2d0*/  @P1 FMUL R74, R74, 0.25 ;  /* 0x3e8000004a4a1820 */ /* 0x000fe40000400000 */
[----:B------:R-:W-:Y:S01]  /*1f2e0*/  @P1 FMUL R28, R28, 0.25 ;  /* 0x3e8000001c1c1820 */ /* 0x000fe20000400000 */
[----:B------:R-:W-:Y:S01]  /*1f2f0*/  MOV R91, R36 ;  /* 0x00000024005b7202 */ /* 0x000fe20000000f00 */
[----:B------:R-:W-:Y:S01]  /*1f300*/  IMAD.MOV.U32 R73, RZ, RZ, R32 ;  /* 0x000000ffff497224 */ /* 0x000fe200078e0020 */
[----:B------:R-:W-:Y:S01]  /*1f310*/  MOV R32, R41 ;  /* 0x0000002900207202 */ /* 0x000fe20000000f00 */
[----:B------:R-:W-:Y:S02]  /*1f320*/  @!P2 FMUL R74, R74, 16777216 ;  /* 0x4b8000004a4aa820 */ /* 0x000fe40000400000 */
[----:B------:R-:W-:Y:S02]  /*1f330*/  IMAD.MOV.U32 R90, RZ, RZ, R33 ;  /* 0x000000ffff5a7224 */ /* 0x000fe400078e0021 */
[----:B------:R-:W-:-:S02]  /*1f340*/  @!P2 FMUL R28, R28, 16777216 ;  /* 0x4b8000001c1ca820 */ /* 0x000fc40000400000 */
[----:B------:R-:W-:Y:S02]  /*1f350*/  IMAD.MOV.U32 R33, RZ, RZ, R37 ;  /* 0x000000ffff217224 */ /* 0x000fe400078e0025 */
[----:B------:R-:W-:Y:S02]  /*1f360*/  IMAD.MOV.U32 R36, RZ, RZ, R40 ;  /* 0x000000ffff247224 */ /* 0x000fe400078e0028 */
[C---:B0-----:R-:W-:Y:S02]  /*1f370*/  FMUL R41, R42.reuse, R74 ;  /* 0x0000004a2a297220 */ /* 0x041fe40000400000 */
[----:B------:R-:W-:Y:S02]  /*1f380*/  FMUL R74, R42, R28 ;  /* 0x0000001c2a4a7220 */ /* 0x000fe40000400000 */
        /* <DEDUP_REMOVED lines=12> */
[----:B------:R-:W-:Y:S01]  /*1f450*/  @P1 FMUL R82, R82, 0.25 ;  /* 0x3e80000052521820 */ /* 0x000fe20000400000 */
[----:B------:R-:W-:Y:S01]  /*1f460*/  FSETP.NEU.AND P3, PT, R2, RZ, PT ;  /* 0x000000ff0200720b */ /* 0x000fe20003f6d000 */
[----:B------:R-:W-:-:S04]  /*1f470*/  @!P2 FMUL R90, R90, 16777216 ;  /* 0x4b8000005a5aa820 */ /* 0x000fc80000400000 */
[----:B------:R-:W-:Y:S02]  /*1f480*/  FMUL R40, R42, R90 ;  /* 0x0000005a2a287220 */ /* 0x000fe40000400000 */
        /* <DEDUP_REMOVED lines=24> */
[----:B------:R-:W-:Y:S02]  /*1f610*/  IMAD.MOV.U32 R91, RZ, RZ, R14 ;  /* 0x000000ffff5b7224 */ /* 0x000fe400078e000e */
[----:B------:R-:W-:Y:S02]  /*1f620*/  IMAD.MOV.U32 R14, RZ, RZ, R23 ;  /* 0x000000ffff0e7224 */ /* 0x000fe400078e0017 */
[----:B--2---:R-:W-:Y:S02]  /*1f630*/  @P1 FMUL R75, R75, 0.25 ;  /* 0x3e8000004b4b1820 */ /* 0x004fe40000400000 */
[C---:B---3--:R-:W-:Y:S01]  /*1f640*/  FMUL R28, R29.reuse, 8388608 ;  /* 0x4b0000001d1c7820 */ /* 0x048fe20000400000 */
[----:B------:R-:W-:-:S04]  /*1f650*/  FSETP.GEU.AND P1, PT, R29, 1.175494350822287508e-38, PT ;  /* 0x008000001d00780b */ /* 0x000fc80003f2e000 */
[----:B------:R-:W-:-:S04]  /*1f660*/  FSEL R2, R28, R29, !P1 ;  /* 0x0000001d1c027208 */ /* 0x000fc80004800000 */
[----:B------:R-:W-:-:S04]  /*1f670*/  IADD3 R28, R2, -0x3f3504f3, RZ ;  /* 0xc0cafb0d021c7810 */ /* 0x000fc80007ffe0ff */
        /* <DEDUP_REMOVED lines=23> */
[----:B------:R-:W-:Y:S01]  /*1f7f0*/  @P1 FFMA.FTZ R92, R2, R28, +INF ;  /* 0x7f800000025c1423 */ /* 0x000fe2000001001c */
[C---:B------:R-:W-:Y:S01]  /*1f800*/  FSETP.GT.AND P1, PT, |R29|.reuse, 8.50705917302346158658e+37, PT ;  /* 0x7e8000001d00780b */ /* 0x040fe20003f24200 */
[----:B------:R-:W2:Y:S01]  /*1f810*/  LDL.LU R28, [R1+0x1c8] ;  /* 0x0001c800011c7983 */ /* 0x000ea20000300800 */
[----:B------:R-:W-:-:S03]  /*1f820*/  FSETP.GEU.AND P2, PT, |R29|, 1.175494350822287508e-38, PT ;  /* 0x008000001d00780b */ /* 0x000fc60003f4e200 */
[----:B------:R-:W3:Y:S08]  /*1f830*/  LDL.LU R93, [R1+0x1cc] ;  /* 0x0001cc00015d7983 */ /* 0x000ef00000300800 */
[----:B------:R-:W-:-:S04]  /*1f840*/  @P1 FMUL R29, R29, 0.25 ;  /* 0x3e8000001d1d1820 */ /* 0x000fc80000400000 */
[----:B------:R-:W-:-:S06]  /*1f850*/  @!P2 FMUL R29, R29, 16777216 ;  /* 0x4b8000001d1da820 */ /* 0x000fcc0000400000 */
[----:B------:R-:W0:Y:S01]  /*1f860*/  MUFU.RCP R29, R29 ;  /* 0x0000001d001d7308 */ /* 0x000e220000001000 */
[----:B------:R1:W-:Y:S01]  /*1f870*/  STL [R1+0x368], R92 ;  /* 0x0003685c01007387 */ /* 0x0003e20000100800 */
[----:B------:R-:W-:Y:S02]  /*1f880*/  @P1 FMUL R91, R91, 0.25 ;  /* 0x3e8000005b5b1820 */ /* 0x000fe40000400000 */
[----:B------:R-:W-:Y:S01]  /*1f890*/  @P1 FMUL R6, R6, 0.25 ;  /* 0x3e80000006061820 */ /* 0x000fe20000400000 */
[----:B------:R-:W4:Y:S01]  /*1f8a0*/  LDL.LU R94, [R1+0x1b8] ;  /* 0x0001b800015e7983 */ /* 0x000f220000300800 */
[----:B------:R-:W-:Y:S02]  /*1f8b0*/  @!P2 FMUL R91, R91, 16777216 ;  /* 0x4b8000005b5ba820 */ /* 0x000fe40000400000 */
[----:B------:R-:W-:Y:S01]  /*1f8c0*/  @!P2 FMUL R6, R6, 16777216 ;  /* 0x4b8000000606a820 */ /* 0x000fe20000400000 */
[----:B-1----:R-:W4:Y:S01]  /*1f8d0*/  LDL.LU R92, [R1+0x1bc] ;  /* 0x0001bc00015c7983 */ /* 0x002f220000300800 */
[----:B0-----:R-:W-:-:S02]  /*1f8e0*/  FMUL R23, R29, R91 ;  /* 0x0000005b1d177220 */ /* 0x001fc40000400000 */
[----:B------:R-:W-:Y:S02]  /*1f8f0*/  FMUL R91, R29, R6 ;  /* 0x000000061d5b7220 */ /* 0x000fe40000400000 */
[----:B------:R-:W4:Y:S01]  /*1f900*/  LDL.LU R6, [R1+0x658] ;  /* 0x0006580001067983 */ /* 0x000f220000300800 */
[----:B------:R-:W-:Y:S01]  /*1f910*/  @P1 FMUL R7, R7, 0.25 ;  /* 0x3e80000007071820 */ /* 0x000fe20000400000 */
[----:B------:R-:W-:Y:S01]  /*1f920*/  MOV R95, R15 ;  /* 0x0000000f005f7202 */ /* 0x000fe20000000f00 */
[----:B------:R-:W-:Y:S02]  /*1f930*/  IMAD.MOV.U32 R42, RZ, RZ, R11 ;  /* 0x000000ffff2a7224 */ /* 0x000fe400078e000b */
[----:B------:R-:W-:Y:S01]  /*1f940*/  @!P2 FMUL R7, R7, 16777216 ;  /* 0x4b8000000707a820 */ /* 0x000fe20000400000 */
[----:B------:R-:W-:Y:S01]  /*1f950*/  MOV R11, R27 ;  /* 0x0000001b000b7202 */ /* 0x000fe20000000f00 */
[----:B------:R-:W-:Y:S02]  /*1f960*/  @P1 FMUL R95, R95, 0.25 ;  /* 0x3e8000005f5f1820 */ /* 0x000fe40000400000 */
[----:B------:R-:W-:Y:S01]  /*1f970*/  FMUL R27, R29, R7 ;  /* 0x000000071d1b7220 */ /* 0x000fe20000400000 */
[----:B------:R-:W-:Y:S01]  /*1f980*/  IADD3 R7, R107, -0x3f3504f3, RZ ;  /* 0xc0cafb0d6b077810 */ /* 0x000fe20007ffe0ff */
[----:B------:R-:W-:Y:S01]  /*1f990*/  @!P2 FMUL R95, R95, 16777216 ;  /* 0x4b8000005f5fa820 */ /* 0x000fe20000400000 */
[----:B------:R-:W-:Y:S01]  /*1f9a0*/  MOV R90, R10 ;  /* 0x0000000a005a7202 */ /* 0x000fe20000000f00 */
[----:B------:R-:W-:Y:S01]  /*1f9b0*/  IMAD.MOV.U32 R102, RZ, RZ, R18 ;  /* 0x000000ffff667224 */ /* 0x000fe200078e0012 */
[----:B------:R-:W-:Y:S01]  /*1f9c0*/  LOP3.LUT R7, R7, 0xff800000, RZ, 0xc0, !PT ;  /* 0xff80000007077812 */ /* 0x000fe200078ec0ff */
[----:B------:R-:W-:Y:S01]  /*1f9d0*/  IMAD.MOV.U32 R10, RZ, RZ, R19 ;  /* 0x000000ffff0a7224 */ /* 0x000fe200078e0013 */
[----:B------:R-:W-:Y:S01]  /*1f9e0*/  MOV R18, R22 ;  /* 0x0000001600127202 */ /* 0x000fe20000000f00 */
[----:B------:R-:W-:-:S02]  /*1f9f0*/  FMUL R19, R29, R95 ;  /* 0x0000005f1d137220 */ /* 0x000fc40000400000 */
[----:B------:R-:W-:Y:S02]  /*1fa00*/  IMAD.MOV.U32 R15, RZ, RZ, R26 ;  /* 0x000000ffff0f7224 */ /* 0x000fe400078e001a */
        /* <DEDUP_REMOVED lines=9> */
[----:B------:R-:W-:Y:S02]  /*1faa0*/  @!P2 FMUL R15, R15, 16777216 ;  /* 0x4b8000000f0fa820 */ /* 0x000fe40000400000 */
[----:B------:R-:W-:-:S02]  /*1fab0*/  @!P2 FMUL R14, R14, 16777216 ;  /* 0x4b8000000e0ea820 */ /* 0x000fc40000400000 */
[----:B------:R-:W-:Y:S02]  /*1fac0*/  @!P2 FMUL R18, R18, 16777216 ;  /* 0x4b8000001212a820 */ /* 0x000fe40000400000 */
[----:B------:R-:W-:Y:S02]  /*1fad0*/  @!P2 FMUL R10, R10, 16777216 ;  /* 0x4b8000000a0aa820 */ /* 0x000fe40000400000 */
[----:B------:R-:W-:Y:S02]  /*1fae0*/  @!P2 FMUL R102, R102, 16777216 ;  /* 0x4b8000006666a820 */ /* 0x000fe40000400000 */
[----:B------:R-:W-:Y:S02]  /*1faf0*/  @!P2 FMUL R42, R42, 16777216 ;  /* 0x4b8000002a2aa820 */ /* 0x000fe40000400000 */
[----:B------:R-:W-:Y:S01]  /*1fb00*/  @!P2 FMUL R90, R90, 16777216 ;  /* 0x4b8000005a5aa820 */ /* 0x000fe20000400000 */
[----:B------:R-:W-:Y:S01]  /*1fb10*/  FSEL R99, RZ, -23, P0 ;  /* 0xc1b80000ff637808 */ /* 0x000fe20000000000 */
[----:B------:R-:W-:-:S02]  /*1fb20*/  FMUL R11, R29, R11 ;  /* 0x0000000b1d0b7220 */ /* 0x000fc40000400000 */
[C---:B------:R-:W-:Y:S02]  /*1fb30*/  FMUL R15, R29.reuse, R15 ;  /* 0x0000000f1d0f7220 */ /* 0x040fe40000400000 */
[C---:B------:R-:W-:Y:S02]  /*1fb40*/  FMUL R14, R29.reuse, R14 ;  /* 0x0000000e1d0e7220 */ /* 0x040fe40000400000 */
[C---:B------:R-:W-:Y:S02]  /*1fb50*/  FMUL R18, R29.reuse, R18 ;  /* 0x000000121d127220 */ /* 0x040fe40000400000 */
[C---:B------:R-:W-:Y:S02]  /*1fb60*/  FMUL R10, R29.reuse, R10 ;  /* 0x0000000a1d0a7220 */ /* 0x040fe40000400000 */
[C---:B------:R-:W-:Y:S02]  /*1fb70*/  FMUL R22, R29.reuse, R102 ;  /* 0x000000661d167220 */ /* 0x040fe40000400000 */
[----:B------:R-:W-:-:S02]  /*1fb80*/  FMUL R26, R29, R42 ;  /* 0x0000002a1d1a7220 */ /* 0x000fc40000400000 */
[----:B------:R-:W-:Y:S01]  /*1fb90*/  FMUL R90, R29, R90 ;  /* 0x0000005a1d5a7220 */ /* 0x000fe20000400000 */
[----:B------:R-:W0:Y:S01]  /*1fba0*/  S2R R102, SR_TID.X ;  /* 0x0000000000667919 */ /* 0x000e220000002100 */
[----:B--2---:R-:W-:-:S04]  /*1fbb0*/  @P1 FMUL R28, R28, 0.25 ;  /* 0x3e8000001c1c1820 */ /* 0x004fc80000400000 */
[----:B------:R-:W-:-:S04]  /*1fbc0*/  @!P2 FMUL R28, R28, 16777216 ;  /* 0x4b8000001c1ca820 */ /* 0x000fc80000400000 */
[----:B------:R-:W-:Y:S02]  /*1fbd0*/  FMUL R95, R29, R28 ;  /* 0x0000001c1d5f7220 */ /* 0x000fe40000400000 */
[----:B------:R-:W1:Y:S01]  /*1fbe0*/  I2F R28, R7 ;  /* 0x00000007001c7306 */ /* 0x000e620000201400 */
[----:B---3--:R-:W-:-:S04]  /*1fbf0*/  @P1 FMUL R93, R93, 0.25 ;  /* 0x3e8000005d5d1820 */ /* 0x008fc80000400000 */
[----:B------:R-:W-:-:S04]  /*1fc00*/  @!P2 FMUL R93, R93, 16777216 ;  /* 0x4b8000005d5da820 */ /* 0x000fc80000400000 */
[C---:B------:R-:W-:Y:S02]  /*1fc10*/  FMUL R93, R29.reuse, R93 ;  /* 0x0000005d1d5d7220 */ /* 0x040fe40000400000 */
[----:B----4-:R-:W-:Y:S02]  /*1fc20*/  @P1 FMUL R94, R94, 0.25 ;  /* 0x3e8000005e5e1820 */ /* 0x010fe40000400000 */
[----:B------:R-:W-:Y:S02]  /*1fc30*/  @P1 FMUL R92, R92, 0.25 ;  /* 0x3e8000005c5c1820 */ /* 0x000fe40000400000 */
[----:B------:R-:W-:Y:S02]  /*1fc40*/  @!P2 FMUL R94, R94, 16777216 ;  /* 0x4b8000005e5ea820 */ /* 0x000fe40000400000 */
[----:B------:R-:W-:Y:S02]  /*1fc50*/  @!P2 FMUL R92, R92, 16777216 ;  /* 0x4b8000005c5ca820 */ /* 0x000fe40000400000 */
[----:B------:R-:W-:-:S02]  /*1fc60*/  FMUL R94, R29, R94 ;  /* 0x0000005e1d5e7220 */ /* 0x000fc40000400000 */
[----:B------:R-:W-:Y:S01]  /*1fc70*/  FMUL R92, R29, R92 ;  /* 0x0000005c1d5c7220 */ /* 0x000fe20000400000 */
[C---:B------:R-:W-:Y:S01]  /*1fc80*/  FSETP.GEU.AND P0, PT, R6.reuse, 1.175494350822287508e-38, PT ;  /* 0x008000000600780b */ /* 0x040fe20003f0e000 */
[----:B------:R-:W-:Y:S02]  /*1fc90*/  FMUL R29, R6, 8388608 ;  /* 0x4b000000061d7820 */ /* 0x000fe40000400000 */
[----:B-1----:R-:W-:-:S03]  /*1fca0*/  FFMA.FTZ R28, R28, 1.1920928955078125e-07, R99 ;  /* 0x340000001c1c7823 */ /* 0x002fc60000010063 */
[----:B------:R-:W-:-:S04]  /*1fcb0*/  FSEL R99, R29, R6, !P0 ;  /* 0x000000061d637208 */ /* 0x000fc80004000000 */
[----:B------:R-:W-:-:S04]  /*1fcc0*/  IADD3 R29, R99, -0x3f3504f3, RZ ;  /* 0xc0cafb0d631d7810 */ /* 0x000fc80007ffe0ff */
[----:B------:R-:W-:Y:S02]  /*1fcd0*/  LOP3.LUT R29, R29, 0xff800000, RZ, 0xc0, !PT ;  /* 0xff8000001d1d7812 */ /* 0x000fe400078ec0ff */
[----:B------:R-:W-:Y:S02]  /*1fce0*/  FSETP.NEU.AND P2, PT, R71, RZ, PT ;  /* 0x000000ff4700720b */ /* 0x000fe40003f4d000 */
[----:B------:R1:W2:Y:S01]  /*1fcf0*/  I2F R71, R29 ;  /* 0x0000001d00477306 */ /* 0x0002a20000201400 */
[----:B------:R-:W-:Y:S01]  /*1fd00*/  FSEL R42, RZ, -23, P0 ;  /* 0xc1b80000ff2a7808 */ /* 0x000fe20000000000 */
[----:B-1----:R-:W-:-:S04]  /*1fd10*/  IMAD.IADD R29, R99, 0x1, -R29 ;  /* 0x00000001631d7824 */ /* 0x002fc800078e0a1d */
[----:B------:R-:W-:Y:S02]  /*1fd20*/  FADD R29, R29, -1 ;  /* 0xbf8000001d1d7421 */ /* 0x000fe40000000000 */
[----:B--2---:R-:W-:Y:S02]  /*1fd30*/  FFMA.FTZ R42, R71, 1.1920928955078125e-07, R42 ;  /* 0x34000000472a7823 */ /* 0x004fe4000001002a */
        /* <DEDUP_REMOVED lines=21> */
[C---:B------:R-:W-:Y:S02]  /*1fe90*/  FFMA.FTZ R7, R29.reuse, R7, 0.48089820146560668945 ;  /* 0x3ef6384a1d077423 */ /* 0x040fe40000010007 */
[----:B------:R-:W-:Y:S02]  /*1fea0*/  FADD R42, R42, R71 ;  /* 0x000000472a2a7221 */ /* 0x000fe40000000000 */
[C---:B------:R-:W-:Y:S01]  /*1feb0*/  FFMA.FTZ R7, R29.reuse, R7, -0.72134751081466674805 ;  /* 0xbf38aa3b1d077423 */ /* 0x040fe20000010007 */
[----:B------:R-:W1:Y:S03]  /*1fec0*/  S2R R107, SR_CTAID.X ;  /* 0x00000000006b7919 */ /* 0x000e660000002500 */
[----:B------:R-:W-:Y:S01]  /*1fed0*/  FMUL R7, R29, R7 ;  /* 0x000000071d077220 */ /* 0x000fe20000400000 */
[----:B------:R-:W-:Y:S01]  /*1fee0*/  STL [R1+0x324], R99 ;  /* 0x0003246301007387 */ /* 0x000fe20000100800 */
[----:B0-----:R-:W-:-:S02]  /*1fef0*/  LOP3.LUT R71, R102, 0x3, RZ, 0xc0, !PT ;  /* 0x0000000366477812 */ /* 0x001fc400078ec0ff */
[C---:B------:R-:W-:Y:S01]  /*1ff00*/  FMUL R7, R29.reuse, R7 ;  /* 0x000000071d077220 */ /* 0x040fe20000400000 */
[----:B------:R0:W-:Y:S03]  /*1ff10*/  STL [R1+0x364], R42 ;  /* 0x0003642a01007387 */ /* 0x0001e60000100800 */
[----:B------:R-:W-:Y:S01]  /*1ff20*/  FFMA.FTZ R29, R29, 1.4426950216293334961, R7 ;  /* 0x3fb8aa3b1d1d7823 */ /* 0x000fe20000010007 */
[----:B0-----:R-:W-:-:S05]  /*1ff30*/  LOP3.LUT R42, R102, 0xe0, RZ, 0xc0, !PT ;  /* 0x000000e0662a7812 */ /* 0x001fca00078ec0ff */
[----:B------:R-:W-:Y:S02]  /*1ff40*/  IMAD R7, R42, 0x4, R71 ;  /* 0x000000042a077824 */ /* 0x000fe400078e0247 */
[----:B------:R-:W0:Y:S01]  /*1ff50*/  S2R R71, SR_CTAID.Y ;  /* 0x0000000000477919 */ /* 0x000e220000002600 */
[----:B------:R-:W-:Y:S02]  /*1ff60*/  LOP3.LUT R99, R102, 0x1c, RZ, 0xc0, !PT ;  /* 0x0000001c66637812 */ /* 0x000fe400078ec0ff */
[----:B-1----:R-:W-:Y:S02]  /*1ff70*/  SHF.L.U32 R107, R107, 0x7, RZ ;  /* 0x000000076b6b7819 */ /* 0x002fe400000006ff */
[----:B------:R-:W-:Y:S01]  /*1ff80*/  SHF.L.U32 R7, R7, 0x5, RZ ;  /* 0x0000000507077819 */ /* 0x000fe200000006ff */
[----:B------:R-:W-:Y:S01]  /*1ff90*/  IMAD.SHL.U32 R42, R99, 0x4, RZ ;  /* 0x00000004632a7824 */ /* 0x000fe200078e00ff */
[----:B------:R-:W-:-:S04]  /*1ffa0*/  LOP3.LUT R99, R107, 0x7f, R102, 0xf8, !PT ;  /* 0x0000007f6b637812 */ /* 0x000fc800078ef866 */
[----:B------:R-:W-:Y:S01]  /*1ffb0*/  LOP3.LUT R42, R7, R42, RZ, 0x3c, !PT ;  /* 0x0000002a072a7212 */ /* 0x000fe200078e3cff */
[----:B------:R-:W-:Y:S01]  /*1ffc0*/  IMAD R7, R99, c[0x0][0x1c4], RZ ;  /* 0x0000710063077a24 */ /* 0x000fe200078e02ff */
[----:B------:R-:W-:-:S03]  /*1ffd0*/  FSETP.NEU.AND P1, PT, R3, RZ, PT ;  /* 0x000000ff0300720b */ /* 0x000fc60003f2d000 */
[----:B------:R-:W-:Y:S01]  /*1ffe0*/  IMAD.SHL.U32 R3, R7, 0x2, RZ ;  /* 0x0000000207037824 */ /* 0x000fe200078e00ff */
[----:B------:R-:W-:Y:S01]  /*1fff0*/  FSETP.NEU.AND P0, PT, R2, RZ, PT ;  /* 0x000000ff0200720b */ /* 0x000fe20003f0d000 */
[----:B0-----:R-:W-:-:S04]  /*20000*/  IMAD R71, R71, c[0x0][0x1c0], RZ ;  /* 0x0000700047477a24 */ /* 0x001fc800078e02ff */
[C---:B------:R-:W-:Y:S02]  /*20010*/  IMAD.SHL.U32 R99, R71.reuse, 0x2, RZ ;  /* 0x0000000247637824 */ /* 0x040fe400078e00ff */
[----:B------:R-:W-:-:S03]  /*20020*/  IMAD.HI R71, R71, 0x2, RZ ;  /* 0x0000000247477827 */ /* 0x000fc600078e02ff */
[----:B------:R-:W-:Y:S01]  /*20030*/  IADD3 R3, P5, P6, R3, c[0x0][0x178], R99 ;  /* 0x00005e0003037a10 */ /* 0x000fe20007ebe063 */
[----:B------:R-:W-:Y:S02]  /*20040*/  IMAD.HI R2, R7, 0x2, RZ ;  /* 0x0000000207027827 */ /* 0x000fe400078e02ff */
[----:B------:R-:W2:Y:S03]  /*20050*/  LDL.LU R7, [R1+0x1c0] ;  /* 0x0001c00001077983 */ /* 0x000ea60000300800 */
[----:B------:R-:W-:Y:S02]  /*20060*/  IADD3.X R2, R2, c[0x0][0x17c], R71, P5, P6 ;  /* 0x00005f0002027a10 */ /* 0x000fe40002fec447 */
[----:B------:R-:W3:Y:S04]  /*20070*/  LDL.LU R71, [R1+0x1c4] ;  /* 0x0001c40001477983 */ /* 0x000ee80000300800 */
[----:B------:R-:W4:Y:S04]  /*20080*/  LDL.LU R106, [R1+0x1b0] ;  /* 0x0001b000016a7983 */ /* 0x000f280000300800 */
[----:B------:R-:W4:Y:S01]  /*20090*/  LDL.LU R99, [R1+0x1b4] ;  /* 0x0001b40001637983 */ /* 0x000f220000300800 */
[----:B------:R-:W-:-:S04]  /*200a0*/  LOP3.LUT R0, R0, 0xfffffdff, RZ, 0xc0, !PT ;  /* 0xfffffdff00007812 */ /* 0x000fc800078ec0ff */
[----:B------:R-:W-:-:S04]  /*200b0*/  @P4 LOP3.LUT R0, R0, 0x200, RZ, 0xfc, !PT ;  /* 0x0000020000004812 */ /* 0x000fc800078efcff */
[C---:B------:R-:W-:Y:S02]  /*200c0*/  LOP3.LUT P4, RZ, R0.reuse, 0x2, RZ, 0xc0, !PT ;  /* 0x0000000200ff7812 */ /* 0x040fe4000788c0ff */
[----:B------:R-:W-:-:S11]  /*200d0*/  LOP3.LUT R0, R0, 0xfffffbff, RZ, 0xc0, !PT ;  /* 0xfffffbff00007812 */ /* 0x000fd600078ec0ff */
[----:B------:R-:W-:-:S04]  /*200e0*/  @P4 LOP3.LUT R0, R0, 0x400, RZ, 0xfc, !PT ;  /* 0x0000040000004812 */ /* 0x000fc800078efcff */
[C---:B------:R-:W-:Y:S02]  /*200f0*/  LOP3.LUT P4, RZ, R0.reuse, 0x4, RZ, 0xc0, !PT ;  /* 0x0000000400ff7812 */ /* 0x040fe4000788c0ff */
[----:B------:R-:W-:-:S11]  /*20100*/  LOP3.LUT R0, R0, 0xfffff7ff, RZ, 0xc0, !PT ;  /* 0xfffff7ff00007812 */ /* 0x000fd600078ec0ff */
[----:B------:R-:W-:-:S04]  /*20110*/  @P4 LOP3.LUT R0, R0, 0x800, RZ, 0xfc, !PT ;  /* 0x0000080000004812 */ /* 0x000fc800078efcff */
[C---:B------:R-:W-:Y:S02]  /*20120*/  LOP3.LUT P4, RZ, R0.reuse, 0x8, RZ, 0xc0, !PT ;  /* 0x0000000800ff7812 */ /* 0x040fe4000788c0ff */
[----:B------:R-:W-:Y:S01]  /*20130*/  LOP3.LUT R0, R0, 0xffffefff, RZ, 0xc0, !PT ;  /* 0xffffefff00007812 */ /* 0x000fe200078ec0ff */
[----:B------:R-:W-:Y:S01]  /*20140*/  IMAD.MOV.U32 R102, RZ, RZ, R5 ;  /* 0x000000ffff667224 */ /* 0x000fe200078e0005 */
[----:B------:R-:W-:-:S09]  /*20150*/  FSETP.GT.AND P5, PT, |R6|, 8.50705917302346158658e+37, PT ;  /* 0x7e8000000600780b */ /* 0x000fd20003fa4200 */
[----:B------:R-:W-:-:S04]  /*20160*/  @P4 LOP3.LUT R0, R0, 0x1000, RZ, 0xfc, !PT ;  /* 0x0000100000004812 */ /* 0x000fc800078efcff */
[----:B------:R-:W-:-:S04]  /*20170*/  LOP3.LUT P4, RZ, R0, 0x10, RZ, 0xc0, !PT ;  /* 0x0000001000ff7812 */ /* 0x000fc8000788c0ff */
[----:B------:R-:W-:Y:S02]  /*20180*/  FSEL R5, R114, -INF , P4 ;  /* 0xff80000072057808 */ /* 0x000fe40002000000 */
[----:B------:R-:W-:Y:S02]  /*20190*/  LOP3.LUT P4, RZ, R0, 0x1000, RZ, 0xc0, !PT ;  /* 0x0000100000ff7812 */ /* 0x000fe4000788c0ff */
[----:B------:R-:W-:Y:S02]  /*201a0*/  MOV R107, R4 ;  /* 0x00000004006b7202 */ /* 0x000fe40000000f00 */
[----:B------:R-:W-:Y:S02]  /*201b0*/  FSETP.GEU.AND P6, PT, |R6|, 1.175494350822287508e-38, PT ;  /* 0x008000000600780b */ /* 0x000fe40003fce200 */
[----:B------:R-:W-:Y:S02]  /*201c0*/  FSEL R4, R108, -INF , P4 ;  /* 0xff8000006c047808 */ /* 0x000fe40002000000 */
[----:B------:R-:W-:Y:S01]  /*201d0*/  LOP3.LUT P4, RZ, R0, 0x800, RZ, 0xc0, !PT ;  /* 0x0000080000ff7812 */ /* 0x000fe2000788c0ff */
[----:B------:R0:W-:Y:S01]  /*201e0*/  STL [R1+0x38c], R5 ;  /* 0x00038c0501007387 */ /* 0x0001e20000100800 */
[----:B------:R-:W-:-:S03]  /*201f0*/  @P5 FMUL R6, R6, 0.25 ;  /* 0x3e80000006065820 */ /* 0x000fc60000400000 */
[----:B------:R1:W-:Y:S01]  /*20200*/  STL [R1+0x388], R4 ;  /* 0x0003880401007387 */ /* 0x0003e20000100800 */
[----:B0-----:R-:W-:Y:S02]  /*20210*/  FSEL R5, R105, -INF , P4 ;  /* 0xff80000069057808 */ /* 0x001fe40002000000 */
[----:B------:R-:W-:Y:S01]  /*20220*/  LOP3.LUT P4, RZ, R0, 0x400, RZ, 0xc0, !PT ;  /* 0x0000040000ff7812 */ /* 0x000fe2000788c0ff */
[----:B------:R-:W-:-:S03]  /*20230*/  @!P6 FMUL R6, R6, 16777216 ;  /* 0x4b8000000606e820 */ /* 0x000fc60000400000 */
[----:B-1----:R-:W-:Y:S02]  /*20240*/  FSEL R4, R63, -INF , P4 ;  /* 0xff8000003f047808 */ /* 0x002fe40002000000 */
[----:B------:R-:W-:Y:S01]  /*20250*/  LOP3.LUT P4, RZ, R0, 0x200, RZ, 0xc0, !PT ;  /* 0x0000020000ff7812 */ /* 0x000fe2000788c0ff */
[----:B------:R-:W-:Y:S01]  /*20260*/  STL [R1+0x384], R5 ;  /* 0x0003840501007387 */ /* 0x000fe20000100800 */
[----:B------:R-:W-:Y:S02]  /*20270*/  @P5 FMUL R25, R25, 0.25 ;  /* 0x3e80000019195820 */ /* 0x000fe40000400000 */
[----:B------:R-:W-:Y:S01]  /*20280*/  @P5 FMUL R24, R24, 0.25 ;  /* 0x3e80000018185820 */ /* 0x000fe20000400000 */
[----:B------:R0:W-:Y:S01]  /*20290*/  STL [R1+0x380], R4 ;  /* 0x0003800401007387 */ /* 0x0001e20000100800 */
[----:B------:R-:W-:Y:S02]  /*202a0*/  @P5 FMUL R21, R21, 0.25 ;  /* 0x3e80000015155820 */ /* 0x000fe40000400000 */
[----:B------:R-:W-:-:S02]  /*202b0*/  @P5 FMUL R20, R20, 0.25 ;  /* 0x3e80000014145820 */ /* 0x000fc40000400000 */
[----:B------:R-:W-:Y:S02]  /*202c0*/  @P5 FMUL R17, R17, 0.25 ;  /* 0x3e80000011115820 */ /* 0x000fe40000400000 */
[----:B------:R-:W-:Y:S02]  /*202d0*/  @P5 FMUL R16, R16, 0.25 ;  /* 0x3e80000010105820 */ /* 0x000fe40000400000 */
[----:B------:R-:W-:Y:S01]  /*202e0*/  @P5 FMUL R13, R13, 0.25 ;  /* 0x3e8000000d0d5820 */ /* 0x000fe20000400000 */
[----:B0-----:R-:W-:Y:S01]  /*202f0*/  FSEL R4, R44, -INF , P4 ;  /* 0xff8000002c047808 */ /* 0x001fe20002000000 */
[----:B------:R-:W-:Y:S01]  /*20300*/  @P5 FMUL R12, R12, 0.25 ;  /* 0x3e8000000c0c5820 */ /* 0x000fe20000400000 */
[----:B------:R-:W0:Y:S01]  /*20310*/  MUFU.RCP R44, R6 ;  /* 0x00000006002c7308 */ /* 0x000e220000001000 */
[----:B------:R-:W-:Y:S02]  /*20320*/  @P5 FMUL R9, R9, 0.25 ;  /* 0x3e80000009095820 */ /* 0x000fe40000400000 */
[----:B------:R-:W-:-:S02]  /*20330*/  @P5 FMUL R8, R8, 0.25 ;  /* 0x3e80000008085820 */ /* 0x000fc40000400000 */
[----:B------:R-:W-:Y:S02]  /*20340*/  @P5 FMUL R102, R102, 0.25 ;  /* 0x3e80000066665820 */ /* 0x000fe40000400000 */
[----:B------:R-:W-:Y:S02]  /*20350*/  @P5 FMUL R107, R107, 0.25 ;  /* 0x3e8000006b6b5820 */ /* 0x000fe40000400000 */
[----:B------:R-:W-:Y:S02]  /*20360*/  @!P6 FMUL R8, R8, 16777216 ;  /* 0x4b8000000808e820 */ /* 0x000fe40000400000 */
[----:B------:R-:W-:-:S04]  /*20370*/  @!P6 FMUL R107, R107, 16777216 ;  /* 0x4b8000006b6be820 */ /* 0x000fc80000400000 */
[----:B0-----:R-:W-:Y:S02]  /*20380*/  FMUL R107, R44, R107 ;  /* 0x0000006b2c6b7220 */ /* 0x001fe40000400000 */
[----:B------:R-:W-:Y:S02]  /*20390*/  @!P6 FMUL R24, R24, 16777216 ;  /* 0x4b8000001818e820 */ /* 0x000fe40000400000 */
[----:B------:R-:W-:Y:S02]  /*203a0*/  @!P6 FMUL R20, R20, 16777216 ;  /* 0x4b8000001414e820 */ /* 0x000fe40000400000 */
[----:B------:R-:W-:Y:S02]  /*203b0*/  @!P6 FMUL R16, R16, 16777216 ;  /* 0x4b8000001010e820 */ /* 0x000fe40000400000 */
[----:B------:R-:W-:Y:S02]  /*203c0*/  @!P6 FMUL R12, R12, 16777216 ;  /* 0x4b8000000c0ce820 */ /* 0x000fe40000400000 */
[----:B------:R-:W-:-:S02]  /*203d0*/  FMUL R6, R44, R16 ;  /* 0x000000102c067220 */ /* 0x000fc40000400000 */
[C---:B------:R-:W-:Y:S02]  /*203e0*/  FMUL R12, R44.reuse, R12 ;  /* 0x0000000c2c0c7220 */ /* 0x040fe40000400000 */
[----:B------:R-:W-:-:S03]  /*203f0*/  FMUL R20, R44, R20 ;  /* 0x000000142c147220 */ /* 0x000fc60000400000 */
[----:B------:R-:W-:Y:S01]  /*20400*/  F2FP.PACK_AB R6, R6, R12 ;  /* 0x0000000c0606723e */ /* 0x000fe200000000ff */
[----:B------:R-:W-:Y:S02]  /*20410*/  @!P6 FMUL R25, R25, 16777216 ;  /* 0x4b8000001919e820 */ /* 0x000fe40000400000 */
[----:B------:R-:W-:Y:S02]  /*20420*/  @!P6 FMUL R21, R21, 16777216 ;  /* 0x4b8000001515e820 */ /* 0x000fe40000400000 */
[----:B------:R-:W-:Y:S02]  /*20430*/  @!P6 FMUL R17, R17, 16777216 ;  /* 0x4b8000001111e820 */ /* 0x000fe40000400000 */
[----:B------:R-:W-:Y:S02]  /*20440*/  @!P6 FMUL R13, R13, 16777216 ;  /* 0x4b8000000d0de820 */ /* 0x000fe40000400000 */
[----:B------:R-:W-:Y:S02]  /*20450*/  @!P6 FMUL R9, R9, 16777216 ;  /* 0x4b8000000909e820 */ /* 0x000fe40000400000 */
[----:B------:R-:W-:Y:S01]  /*20460*/  @!P6 FMUL R102, R102, 16777216 ;  /* 0x4b8000006666e820 */ /* 0x000fe20000400000 */
[----:B------:R-:W0:Y:S01]  /*20470*/  S2R R114, SR_TID.X ;  /* 0x0000000000727919 */ /* 0x000e220000002100 */
[----:B------:R-:W-:-:S02]  /*20480*/  FMUL R13, R44, R13 ;  /* 0x0000000d2c0d7220 */ /* 0x000fc40000400000 */
[C---:B------:R-:W-:Y:S02]  /*20490*/  FMUL R102, R44.reuse, R102 ;  /* 0x000000662c667220 */ /* 0x040fe40000400000 */
[----:B------:R-:W-:Y:S01]  /*204a0*/  FMUL R21, R44, R21 ;  /* 0x000000152c157220 */ /* 0x000fe20000400000 */
[----:B------:R-:W-:Y:S02]  /*204b0*/  LOP3.LUT P4, RZ, R0, 0x80, RZ, 0xc0, !PT ;  /* 0x0000008000ff7812 */ /* 0x000fe4000788c0ff */
[----:B------:R-:W-:Y:S02]  /*204c0*/  F2FP.PACK_AB R12, R81, R82 ;  /* 0x00000052510c723e */ /* 0x000fe400000000ff */
[----:B0-----:R-:W-:Y:S02]  /*204d0*/  LOP3.LUT R114, R114, 0xff, RZ, 0xc0, !PT ;  /* 0x000000ff72727812 */ /* 0x001fe400078ec0ff */
[----:B------:R-:W-:Y:S01]  /*204e0*/  F2FP.PACK_AB R16, R79, R80 ;  /* 0x000000504f10723e */ /* 0x000fe200000000ff */
[----:B--2---:R-:W-:-:S02]  /*204f0*/  @P5 FMUL R7, R7, 0.25 ;  /* 0x3e80000007075820 */ /* 0x004fc40000400000 */
[----:B---3--:R-:W-:Y:S02]  /*20500*/  @P5 FMUL R71, R71, 0.25 ;  /* 0x3e80000047475820 */ /* 0x008fe40000400000 */
[----:B----4-:R-:W-:Y:S02]  /*20510*/  @P5 FMUL R106, R106, 0.25 ;  /* 0x3e8000006a6a5820 */ /* 0x010fe40000400000 */
[----:B------:R-:W-:Y:S01]  /*20520*/  @P5 FMUL R99, R99, 0.25 ;  /* 0x3e80000063635820 */ /* 0x000fe20000400000 */
[----:B------:R-:W-:-:S04]  /*20530*/  LOP3.LUT P5, RZ, R0, 0x1, RZ, 0xc0, !PT ;  /* 0x0000000100ff7812 */ /* 0x000fc800078ac0ff */
[----:B------:R-:W-:-:S05]  /*20540*/  FSEL R5, R62, -INF , P5 ;  /* 0xff8000003e057808 */ /* 0x000fca0002800000 */
[----:B------:R0:W-:Y:S04]  /*20550*/  STL [R1+0x37c], R5 ;  /* 0x00037c0501007387 */ /* 0x0001e80000100800 */
[----:B------:R-:W-:Y:S01]  /*20560*/  STL [R1+0x378], R4 ;  /* 0x0003780401007387 */ /* 0x000fe20000100800 */
[----:B0-----:R-:W-:-:S05]  /*20570*/  FSEL R5, R58, -INF , P3 ;  /* 0xff8000003a057808 */ /* 0x001fca0001800000 */
[----:B------:R0:W-:Y:S02]  /*20580*/  STL [R1+0x374], R5 ;  /* 0x0003740501007387 */ /* 0x0001e40000100800 */
[----:B0-----:R-:W-:-:S05]  /*20590*/  FMUL R5, R44, R8 ;  /* 0x000000082c057220 */ /* 0x001fca0000400000 */
[----:B------:R-:W-:Y:S02]  /*205a0*/  F2FP.PACK_AB R5, R5, R107 ;  /* 0x0000006b0505723e */ /* 0x000fe400000000ff */
[----:B------:R-:W0:Y:S01]  /*205b0*/  S2R R107, SR_TID.X ;  /* 0x00000000006b7919 */ /* 0x000e220000002100 */
[----:B------:R-:W-:Y:S01]  /*205c0*/  FSEL R4, R70, -INF , P2 ;  /* 0xff80000046047808 */ /* 0x000fe20001000000 */
[----:B------:R-:W-:Y:S02]  /*205d0*/  @!P6 FMUL R106, R106, 16777216 ;  /* 0x4b8000006a6ae820 */ /* 0x000fe40000400000 */
[----:B------:R-:W-:Y:S02]  /*205e0*/  @!P6 FMUL R7, R7, 16777216 ;  /* 0x4b8000000707e820 */ /* 0x000fe40000400000 */
[----:B------:R1:W-:Y:S02]  /*205f0*/  STL [R1+0x370], R4 ;  /* 0x0003700401007387 */ /* 0x0003e40000100800 */
[----:B------:R-:W-:-:S02]  /*20600*/  FMUL R7, R44, R7 ;  /* 0x000000072c077220 */ /* 0x000fc40000400000 */
[----:B-1----:R-:W-:-:S05]  /*20610*/  FMUL R4, R44, R106 ;  /* 0x0000006a2c047220 */ /* 0x002fca0000400000 */
[----:B------:R-:W-:Y:S01]  /*20620*/  F2FP.PACK_AB R4, R4, R7 ;  /* 0x000000070404723e */ /* 0x000fe200000000ff */
[----:B------:R-:W-:Y:S01]  /*20630*/  FMUL R7, R44, R24 ;  /* 0x000000182c077220 */ /* 0x000fe20000400000 */
[----:B0-----:R-:W-:Y:S01]  /*20640*/  LOP3.LUT R58, R107, 0x18, RZ, 0xc0, !PT ;  /* 0x000000186b3a7812 */ /* 0x001fe200078ec0ff */
[----:B------:R-:W-:-:S03]  /*20650*/  @!P6 FMUL R99, R99, 16777216 ;  /* 0x4b8000006363e820 */ /* 0x000fc60000400000 */
[----:B------:R-:W-:Y:S01]  /*20660*/  F2FP.PACK_AB R7, R7, R20 ;  /* 0x000000140707723e */ /* 0x000fe200000000ff */
[----:B------:R-:W-:Y:S02]  /*20670*/  IMAD R42, R58, 0x1000, R42 ;  /* 0x000010003a2a7824 */ /* 0x000fe400078e022a */
[----:B------:R-:W-:-:S03]  /*20680*/  @!P6 FMUL R71, R71, 16777216 ;  /* 0x4b8000004747e820 */ /* 0x000fc60000400000 */
[----:B------:R0:W-:Y:S01]  /*20690*/  STS.128 [R42], R4 ;  /* 0x000000042a007388 */ /* 0x0001e20000000c00 */
[C---:B------:R-:W-:Y:S02]  /*206a0*/  FMUL R71, R44.reuse, R71 ;  /* 0x000000472c477220 */ /* 0x040fe40000400000 */
[C---:B0-----:R-:W-:Y:S02]  /*206b0*/  FMUL R7, R44.reuse, R25 ;  /* 0x000000192c077220 */ /* 0x041fe40000400000 */
[C---:B------:R-:W-:Y:S02]  /*206c0*/  FMUL R6, R44.reuse, R17 ;  /* 0x000000112c067220 */ /* 0x040fe40000400000 */
[C---:B------:R-:W-:Y:S02]  /*206d0*/  FMUL R5, R44.reuse, R9 ;  /* 0x000000092c057220 */ /* 0x040fe40000400000 */
[----:B------:R-:W-:Y:S01]  /*206e0*/  FMUL R4, R44, R99 ;  /* 0x000000632c047220 */ /* 0x000fe20000400000 */
[----:B------:R-:W-:-:S02]  /*206f0*/  F2FP.PACK_AB R6, R6, R13 ;  /* 0x0000000d0606723e */ /* 0x000fc400000000ff */
[----:B------:R-:W-:Y:S02]  /*20700*/  F2FP.PACK_AB R5, R5, R102 ;  /* 0x000000660505723e */ /* 0x000fe400000000ff */
[----:B------:R-:W-:Y:S02]  /*20710*/  F2FP.PACK_AB R4, R4, R71 ;  /* 0x000000470404723e */ /* 0x000fe400000000ff */
[----:B------:R-:W-:-:S05]  /*20720*/  F2FP.PACK_AB R7, R7, R21 ;  /* 0x000000150707723e */ /* 0x000fca00000000ff */
[----:B------:R0:W-:Y:S01]  /*20730*/  STS.128 [R42+0x800], R4 ;  /* 0x000800042a007388 */ /* 0x0001e20000000c00 */
[C---:B------:R-:W-:Y:S02]  /*20740*/  LOP3.LUT P5, RZ, R0.reuse, 0x100, RZ, 0xc0, !PT ;  /* 0x0000010000ff7812 */ /* 0x040fe400078ac0ff */
[C---:B------:R-:W-:Y:S02]  /*20750*/  LOP3.LUT P3, RZ, R0.reuse, 0x40, RZ, 0xc0, !PT ;  /* 0x0000004000ff7812 */ /* 0x040fe4000786c0ff */
[----:B------:R-:W-:Y:S02]  /*20760*/  LOP3.LUT P6, RZ, R0, 0x20, RZ, 0xc0, !PT ;  /* 0x0000002000ff7812 */ /* 0x000fe400078cc0ff */
[----:B------:R-:W-:Y:S02]  /*20770*/  SHF.L.U32 R0, R107, 0xe, RZ ;  /* 0x0000000e6b007819 */ /* 0x000fe400000006ff */
[----:B0-----:R-:W-:-:S05]  /*20780*/  FSEL R4, R72, -INF , P1 ;  /* 0xff80000048047808 */ /* 0x001fca0000800000 */
[----:B------:R0:W-:Y:S04]  /*20790*/  STL [R1+0x36c], R4 ;  /* 0x00036c0401007387 */ /* 0x0001e80000100800 */
[----:B------:R-:W2:Y:S04]  /*207a0*/  LDL.LU R72, [R1+0x3c] ;  /* 0x00003c0001487983 */ /* 0x000ea80000300800 */
[----:B------:R-:W2:Y:S01]  /*207b0*/  LDL.LU R102, [R1+0x34] ;  /* 0x0000340001667983 */ /* 0x000ea20000300800 */
[----:B------:R-:W-:-:S03]  /*207c0*/  LOP3.LUT R0, R0, 0x18000, RZ, 0xc0, !PT ;  /* 0x0001800000007812 */ /* 0x000fc600078ec0ff */
[----:B------:R-:W3:Y:S04]  /*207d0*/  LDL.LU R71, [R1+0x40] ;  /* 0x0000400001477983 */ /* 0x000ee80000300800 */
[----:B------:R-:W3:Y:S04]  /*207e0*/  LDL.LU R99, [R1+0x38] ;  /* 0x0000380001637983 */ /* 0x000ee80000300800 */
[----:B------:R-:W4:Y:S04]  /*207f0*/  LDL.LU R106, [R1+0xc] ;  /* 0x00000c00016a7983 */ /* 0x000f280000300800 */
[----:B------:R-:W4:Y:S04]  /*20800*/  LDL.LU R70, [R1+0x4] ;  /* 0x0000040001467983 */ /* 0x000f280000300800 */
[----:B------:R-:W4:Y:S01]  /*20810*/  LDL.LU R58, [R1+0x10] ;  /* 0x00001000013a7983 */ /* 0x000f220000300800 */
[----:B------:R-:W-:-:S03]  /*20820*/  ISETP.GE.U32.AND P1, PT, R114, 0x80, PT ;  /* 0x000000807200780c */ /* 0x000fc60003f26070 */
[----:B------:R-:W4:Y:S01]  /*20830*/  LDL.LU R62, [R1+0x8] ;  /* 0x00000800013e7983 */ /* 0x000f220000300800 */
[----:B------:R-:W-:-:S03]  /*20840*/  IMAD R0, R114, 0x10, R0 ;  /* 0x0000001072007824 */ /* 0x000fc600078e0200 */
[----:B------:R-:W4:Y:S01]  /*20850*/  LDL.LU R63, [R1+0x4c] ;  /* 0x00004c00013f7983 */ /* 0x000f220000300800 */
[----:B0-----:R-:W-:-:S03]  /*20860*/  F2FP.PACK_AB R4, R94, R95 ;  /* 0x0000005f5e04723e */ /* 0x001fc600000000ff */
[----:B------:R-:W4:Y:S01]  /*20870*/  LDL.LU R105, [R1+0x44] ;  /* 0x0000440001697983 */ /* 0x000f220000300800 */
[----:B------:R-:W-:-:S03]  /*20880*/  F2FP.PACK_AB R8, R92, R93 ;  /* 0x0000005d5c08723e */ /* 0x000fc600000000ff */
[----:B------:R-:W4:Y:S04]  /*20890*/  LDL.LU R108, [R1+0x50] ;  /* 0x00005000016c7983 */ /* 0x000f280000300800 */
[----:B------:R-:W4:Y:S01]  /*208a0*/  LDL.LU R114, [R1+0x48] ;  /* 0x0000480001727983 */ /* 0x000f220000300800 */
[----:B------:R-:W-:-:S03]  /*208b0*/  F2FP.PACK_AB R5, R90, R91 ;  /* 0x0000005b5a05723e */ /* 0x000fc600000000ff */
[----:B------:R-:W4:Y:S04]  /*208c0*/  LDL.LU R95, [R1+0x28] ;  /* 0x00002800015f7983 */ /* 0x000f280000300800 */
[----:B------:R-:W4:Y:S04]  /*208d0*/  LDL.LU R94, [R1] ;  /* 0x00000000015e7983 */ /* 0x000f280000300800 */
[----:B------:R-:W4:Y:S04]  /*208e0*/  LDL.LU R92, [R1+0x14] ;  /* 0x00001400015c7983 */ /* 0x000f280000300800 */
[----:B------:R-:W4:Y:S04]  /*208f0*/  LDL.LU R93, [R1+0x30] ;  /* 0x00003000015d7983 */ /* 0x000f280000300800 */
[----:B------:R-:W4:Y:S04]  /*20900*/  LDL.LU R91, [R1+0x2c] ;  /* 0x00002c00015b7983 */ /* 0x000f280000300800 */
[----:B------:R-:W4:Y:S04]  /*20910*/  LDL.LU R90, [R1+0x24] ;  /* 0x00002400015a7983 */ /* 0x000f280000300800 */
[----:B------:R-:W4:Y:S04]  /*20920*/  LDL.LU R82, [R1+0x20] ;  /* 0x0000200001527983 */ /* 0x000f280000300800 */
[----:B------:R-:W4:Y:S04]  /*20930*/  LDL.LU R81, [R1+0x18] ;  /* 0x0000180001517983 */ /* 0x000f280000300800 */
[----:B------:R-:W4:Y:S04]  /*20940*/  LDL.LU R80, [R1+0x1c] ;  /* 0x00001c0001507983 */ /* 0x000f280000300800 */
[----:B------:R-:W4:Y:S01]  /*20950*/  LDL R79, [R1+0x324] ;  /* 0x00032400014f7983 */ /* 0x000f220000100800 */
[----:B------:R-:W-:-:S02]  /*20960*/  F2FP.PACK_AB R7, R15, R18 ;  /* 0x000000120f07723e */ /* 0x000fc400000000ff */
[----:B------:R-:W-:Y:S02]  /*20970*/  F2FP.PACK_AB R11, R11, R14 ;  /* 0x0000000e0b0b723e */ /* 0x000fe400000000ff */
[----:B------:R-:W-:Y:S02]  /*20980*/  F2FP.PACK_AB R9, R26, R27 ;  /* 0x0000001b1a09723e */ /* 0x000fe400000000ff */
[----:B------:R-:W-:Y:S02]  /*20990*/  F2FP.PACK_AB R10, R10, R19 ;  /* 0x000000130a0a723e */ /* 0x000fe400000000ff */
[----:B------:R-:W-:Y:S02]  /*209a0*/  F2FP.PACK_AB R13, R77, R78 ;  /* 0x0000004e4d0d723e */ /* 0x000fe400000000ff */
[----:B------:R-:W-:Y:S02]  /*209b0*/  F2FP.PACK_AB R14, R73, R74 ;  /* 0x0000004a490e723e */ /* 0x000fe400000000ff */
[----:B------:R-:W-:Y:S01]  /*209c0*/  F2FP.PACK_AB R15, R36, R37 ;  /* 0x00000025240f723e */ /* 0x000fe200000000ff */
[----:B------:R0:W-:Y:S04]  /*209d0*/  STS.128 [R42+0x880], R8 ;  /* 0x000880082a007388 */ /* 0x0001e80000000c00 */
[----:B------:R-:W-:Y:S01]  /*209e0*/  STS.128 [R42+0x100], R12 ;  /* 0x0001000c2a007388 */ /* 0x000fe20000000c00 */
[----:B------:R-:W-:-:S02]  /*209f0*/  F2FP.PACK_AB R6, R22, R23 ;  /* 0x000000171606723e */ /* 0x000fc400000000ff */
[----:B------:R-:W-:Y:S02]  /*20a00*/  F2FP.PACK_AB R116, R118, R116 ;  /* 0x000000747674723e */ /* 0x000fe400000000ff */
[----:B0-----:R-:W-:Y:S02]  /*20a10*/  F2FP.PACK_AB R8, R89, R88 ;  /* 0x000000585908723e */ /* 0x001fe400000000ff */
[----:B------:R-:W-:Y:S02]  /*20a20*/  F2FP.PACK_AB R9, R100, R97 ;  /* 0x000000616409723e */ /* 0x000fe400000000ff */
[----:B------:R-:W-:Y:S02]  /*20a30*/  F2FP.PACK_AB R10, R109, R103 ;  /* 0x000000676d0a723e */ /* 0x000fe400000000ff */
[----:B------:R-:W-:-:S05]  /*20a40*/  F2FP.PACK_AB R11, R113, R111 ;  /* 0x0000006f710b723e */ /* 0x000fca00000000ff */
[----:B------:R-:W-:Y:S01]  /*20a50*/  STS.128 [R42+0xa80], R8 ;  /* 0x000a80082a007388 */ /* 0x000fe20000000c00 */
[----:B------:R-:W-:-:S03]  /*20a60*/  F2FP.PACK_AB R21, R66, R67 ;  /* 0x000000434215723e */ /* 0x000fc600000000ff */
[----:B------:R0:W-:Y:S01]  /*20a70*/  STS.128 [R42+0x80], R4 ;  /* 0x000080042a007388 */ /* 0x0001e20000000c00 */
[----:B------:R-:W-:Y:S02]  /*20a80*/  F2FP.PACK_AB R17, R75, R76 ;  /* 0x0000004c4b11723e */ /* 0x000fe400000000ff */
[----:B0-----:R-:W-:Y:S02]  /*20a90*/  F2FP.PACK_AB R4, R87, R86 ;  /* 0x000000565704723e */ /* 0x001fe400000000ff */
[----:B------:R-:W-:Y:S02]  /*20aa0*/  F2FP.PACK_AB R5, R98, R96 ;  /* 0x000000606205723e */ /* 0x000fe400000000ff */
[----:B------:R-:W-:Y:S02]  /*20ab0*/  F2FP.PACK_AB R6, R104, R101 ;  /* 0x000000656806723e */ /* 0x000fe400000000ff */
[----:B------:R-:W-:-:S05]  /*20ac0*/  F2FP.PACK_AB R7, R112, R110 ;  /* 0x0000006e7007723e */ /* 0x000fca00000000ff */
[----:B------:R0:W-:Y:S02]  /*20ad0*/  STS.128 [R42+0x280], R4 ;  /* 0x000280042a007388 */ /* 0x0001e40000000c00 */
[----:B0-----:R-:W-:Y:S02]  /*20ae0*/  F2FP.PACK_AB R5, R121, R119 ;  /* 0x000000777905723e */ /* 0x001fe400000000ff */
[----:B--2---:R-:W-:Y:S02]  /*20af0*/  F2FP.PACK_AB R10, R72, R102 ;  /* 0x00000066480a723e */ /* 0x004fe400000000ff */
[----:B---3--:R-:W-:Y:S02]  /*20b00*/  F2FP.PACK_AB R14, R71, R99 ;  /* 0x00000063470e723e */ /* 0x008fe400000000ff */
[----:B----4-:R-:W-:Y:S02]  /*20b10*/  F2FP.PACK_AB R7, R106, R70 ;  /* 0x000000466a07723e */ /* 0x010fe400000000ff */
[----:B------:R-:W-:-:S02]  /*20b20*/  F2FP.PACK_AB R119, R58, R62 ;  /* 0x0000003e3a77723e */ /* 0x000fc400000000ff */
[----:B------:R-:W-:Y:S02]  /*20b30*/  F2FP.PACK_AB R11, R63, R105 ;  /* 0x000000693f0b723e */ /* 0x000fe400000000ff */
[----:B------:R-:W-:Y:S02]  /*20b40*/  F2FP.PACK_AB R118, R94, R124 ;  /* 0x0000007c5e76723e */ /* 0x000fe400000000ff */
[----:B------:R-:W-:Y:S02]  /*20b50*/  F2FP.PACK_AB R13, R93, R95 ;  /* 0x0000005f5d0d723e */ /* 0x000fe400000000ff */
[----:B------:R-:W-:Y:S02]  /*20b60*/  F2FP.PACK_AB R9, R91, R90 ;  /* 0x0000005a5b09723e */ /* 0x000fe400000000ff */
[----:B------:R-:W-:Y:S02]  /*20b70*/  F2FP.PACK_AB R12, R82, R81 ;  /* 0x00000051520c723e */ /* 0x000fe400000000ff */
[----:B------:R0:W2:Y:S01]  /*20b80*/  LDL R82, [R1+0x364] ;  /* 0x0003640001527983 */ /* 0x0000a20000100800 */
[----:B------:R-:W-:-:S03]  /*20b90*/  F2FP.PACK_AB R8, R80, R92 ;  /* 0x0000005c5008723e */ /* 0x000fc600000000ff */
[----:B------:R-:W3:Y:S04]  /*20ba0*/  LDL R92, [R1+0x3b0] ;  /* 0x0003b000015c7983 */ /* 0x000ee80000100800 */
[----:B------:R-:W4:Y:S04]  /*20bb0*/  LDL.LU R81, [R1+0x5c] ;  /* 0x00005c0001517983 */ /* 0x000f280000300800 */
        /* <DEDUP_REMOVED lines=15> */
[----:B------:R-:W-:-:S03]  /*20cb0*/  F2FP.PACK_AB R15, R108, R114 ;  /* 0x000000726c0f723e */ /* 0x000fc600000000ff */
[----:B------:R-:W3:Y:S04]  /*20cc0*/  LDL.LU R58, [R1+0x7c] ;  /* 0x00007c00013a7983 */ /* 0x000ee80000300800 */
[----:B------:R-:W3:Y:S04]  /*20cd0*/  LDL.LU R62, [R1+0x74] ;  /* 0x00007400013e7983 */ /* 0x000ee80000300800 */
[----:B------:R-:W3:Y:S04]  /*20ce0*/  LDL.LU R63, [R1+0x80] ;  /* 0x00008000013f7983 */ /* 0x000ee80000300800 */
[----:B------:R-:W3:Y:S04]  /*20cf0*/  LDL.LU R105, [R1+0x78] ;  /* 0x0000780001697983 */ /* 0x000ee80000300800 */
[----:B------:R-:W3:Y:S04]  /*20d00*/  LDL.LU R108, [R1+0xbc] ;  /* 0x0000bc00016c7983 */ /* 0x000ee80000300800 */
[----:B------:R-:W3:Y:S01]  /*20d10*/  LDL.LU R114, [R1+0xb4] ;  /* 0x0000b40001727983 */ /* 0x000ee20000300800 */
[----:B------:R-:W-:-:S02]  /*20d20*/  ISETP.GE.U32.AND P2, PT, R79, 0x7f800000, PT ;  /* 0x7f8000004f00780c */ /* 0x000fc40003f46070 */
[----:B------:R-:W-:Y:S01]  /*20d30*/  F2FP.PACK_AB R18, R40, R41 ;  /* 0x000000292812723e */ /* 0x000fe200000000ff */
[----:B------:R-:W3:Y:S01]  /*20d40*/  LDL.LU R75, [R1+0xc0] ;  /* 0x0000c000014b7983 */ /* 0x000ee20000300800 */
[----:B------:R-:W-:-:S05]  /*20d50*/  F2FP.PACK_AB R19, R32, R33 ;  /* 0x000000212013723e */ /* 0x000fca00000000ff */
[----:B------:R1:W-:Y:S01]  /*20d60*/  STS.128 [R42+0x900], R16 ;  /* 0x000900102a007388 */ /* 0x0003e20000000c00 */
[----:B------:R-:W-:Y:S02]  /*20d70*/  F2FP.PACK_AB R4, R117, R115 ;  /* 0x000000737504723e */ /* 0x000fe400000000ff */
[----:B------:R-:W-:Y:S02]  /*20d80*/  F2FP.PACK_AB R6, R125, R123 ;  /* 0x0000007b7d06723e */ /* 0x000fe400000000ff */
[----:B------:R-:W-:Y:S01]  /*20d90*/  F2FP.PACK_AB R20, R68, R69 ;  /* 0x000000454414723e */ /* 0x000fe200000000ff */
[----:B-1----:R-:W-:Y:S02]  /*20da0*/  @P2 IMAD.MOV.U32 R16, RZ, RZ, 0x7f800000 ;  /* 0x7f800000ff102424 */ /* 0x002fe400078e00ff */
[----:B------:R4:W-:Y:S04]  /*20db0*/  STS.128 [R42+0x300], R4 ;  /* 0x000300042a007388 */ /* 0x0009e80000000c00 */
[----:B------:R3:W-:Y:S04]  /*20dc0*/  STS.128 [R42+0x380], R8 ;  /* 0x000380082a007388 */ /* 0x0007e80000000c00 */
[----:B------:R-:W-:Y:S01]  /*20dd0*/  STS.128 [R42+0xb80], R12 ;  /* 0x000b800c2a007388 */ /* 0x000fe20000000c00 */
[----:B--2---:R-:W-:-:S05]  /*20de0*/  @P2 FFMA.FTZ R82, R79, R16, +INF ;  /* 0x7f8000004f522423 */ /* 0x004fca0000010010 */
[----:B------:R1:W-:Y:S04]  /*20df0*/  @P2 STL [R1+0x364], R82 ;  /* 0x0003645201002387 */ /* 0x0003e80000100800 */
[----:B------:R-:W2:Y:S04]  /*20e00*/  LDL.LU R78, [R1+0xb8] ;  /* 0x0000b800014e7983 */ /* 0x000ea80000300800 */
[----:B------:R-:W2:Y:S04]  /*20e10*/  LDL.LU R77, [R1+0x9c] ;  /* 0x00009c00014d7983 */ /* 0x000ea80000300800 */
[----:B------:R-:W2:Y:S01]  /*20e20*/  LDL.LU R69, [R1+0x90] ;  /* 0x0000900001457983 */ /* 0x000ea20000300800 */
[----:B----4-:R-:W-:-:S03]  /*20e30*/  F2FP.PACK_AB R4, R81, R91 ;  /* 0x0000005b5104723e */ /* 0x010fc600000000ff */
[----:B------:R-:W4:Y:S04]  /*20e40*/  LDL.LU R68, [R1+0xa0] ;  /* 0x0000a00001447983 */ /* 0x000f280000300800 */
[----:B------:R-:W4:Y:S01]  /*20e50*/  LDL.LU R80, [R1+0x98] ;  /* 0x0000980001507983 */ /* 0x000f220000300800 */
[----:B---3--:R-:W-:-:S03]  /*20e60*/  F2FP.PACK_AB R8, R95, R94 ;  /* 0x0000005e5f08723e */ /* 0x008fc600000000ff */
[----:B------:R-:W3:Y:S04]  /*20e70*/  LDL.LU R79, [R1+0xcc] ;  /* 0x0000cc00014f7983 */ /* 0x000ee80000300800 */
[----:B-1----:R-:W3:Y:S01]  /*20e80*/  LDL.LU R82, [R1+0xc4] ;  /* 0x0000c40001527983 */ /* 0x002ee20000300800 */
[----:B------:R-:W-:-:S03]  /*20e90*/  F2FP.PACK_AB R12, R72, R102 ;  /* 0x00000066480c723e */ /* 0x000fc600000000ff */
[----:B------:R-:W3:Y:S04]  /*20ea0*/  LDL.LU R81, [R1+0xd0] ;  /* 0x0000d00001517983 */ /* 0x000ee80000300800 */
[----:B------:R-:W3:Y:S01]  /*20eb0*/  LDL.LU R91, [R1+0xc8] ;  /* 0x0000c800015b7983 */ /* 0x000ee20000300800 */
[----:B------:R-:W-:-:S03]  /*20ec0*/  F2FP.PACK_AB R16, R71, R99 ;  /* 0x000000634710723e */ /* 0x000fc600000000ff */
[----:B------:R-:W3:Y:S04]  /*20ed0*/  LDL.LU R95, [R1+0xdc] ;  /* 0x0000dc00015f7983 */ /* 0x000ee80000300800 */
[----:B------:R-:W3:Y:S04]  /*20ee0*/  LDL.LU R94, [R1+0xd4] ;  /* 0x0000d400015e7983 */ /* 0x000ee80000300800 */
[----:B------:R-:W4:Y:S04]  /*20ef0*/  LDL.LU R72, [R1+0xe0] ;  /* 0x0000e00001487983 */ /* 0x000f280000300800 */
[----:B------:R-:W4:Y:S01]  /*20f00*/  LDL.LU R102, [R1+0xd8] ;  /* 0x0000d80001667983 */ /* 0x000f220000300800 */
[----:B------:R-:W-:-:S03]  /*20f10*/  F2FP.PACK_AB R13, R90, R93 ;  /* 0x0000005d5a0d723e */ /* 0x000fc600000000ff */
        /* <DEDUP_REMOVED lines=13> */
[----:B------:R-:W4:Y:S04]  /*20ff0*/  LDL.LU R105, [R1+0x104] ;  /* 0x0001040001697983 */ /* 0x000f280000300800 */
[----:B------:R-:W4:Y:S04]  /*21000*/  LDL.LU R108, [R1+0x110] ;  /* 0x00011000016c7983 */ /* 0x000f280000300800 */
[----:B------:R-:W4:Y:S01]  /*21010*/  LDL.LU R114, [R1+0x108] ;  /* 0x0001080001727983 */ /* 0x000f220000300800 */
[----:B------:R-:W-:-:S02]  /*21020*/  ISETP.GE.U32.AND P2, PT, R92, 0x7f800000, PT ;  /* 0x7f8000005c00780c */ /* 0x000fc40003f46070 */
[----:B------:R-:W-:Y:S02]  /*21030*/  F2FP.PACK_AB R22, R64, R65 ;  /* 0x000000414016723e */ /* 0x000fe400000000ff */
[----:B------:R-:W-:-:S05]  /*21040*/  F2FP.PACK_AB R23, R59, R60 ;  /* 0x0000003c3b17723e */ /* 0x000fca00000000ff */
[----:B------:R1:W-:Y:S01]  /*21050*/  STS.128 [R42+0x180], R20 ;  /* 0x000180142a007388 */ /* 0x0003e20000000c00 */
[----:B------:R-:W-:Y:S01]  /*21060*/  FADD R28, R28, R29 ;  /* 0x0000001d1c1c7221 */ /* 0x000fe20000000000 */
[----:B------:R-:W-:Y:S02]  /*21070*/  F2FP.PACK_AB R44, R46, R53 ;  /* 0x000000352e2c723e */ /* 0x000fe400000000ff */
[----:B------:R-:W-:Y:S02]  /*21080*/  F2FP.PACK_AB R52, R47, R52 ;  /* 0x000000342f34723e */ /* 0x000fe400000000ff */
[----:B------:R-:W-:Y:S02]  /*21090*/  F2FP.PACK_AB R45, R45, R51 ;  /* 0x000000332d2d723e */ /* 0x000fe400000000ff */
[----:B------:R-:W-:Y:S02]  /*210a0*/  F2FP.PACK_AB R46, R54, R49 ;  /* 0x00000031362e723e */ /* 0x000fe400000000ff */
[----:B-1----:R-:W-:-:S02]  /*210b0*/  @P2 MOV R20, 0x7f800000 ;  /* 0x7f80000000142802 */ /* 0x002fc40000000f00 */
[----:B------:R-:W-:-:S03]  /*210c0*/  F2FP.PACK_AB R47, R83, R61 ;  /* 0x0000003d532f723e */ /* 0x000fc600000000ff */
[----:B------:R-:W-:Y:S01]  /*210d0*/  @P2 FFMA.FTZ R28, R92, R20, +INF ;  /* 0x7f8000005c1c2423 */ /* 0x000fe20000010014 */
[----:B------:R-:W-:Y:S01]  /*210e0*/  SHF.R.U32.HI R22, RZ, 0x7, R107 ;  /* 0x00000007ff167819 */ /* 0x000fe2000001166b */
[----:B------:R-:W-:Y:S01]  /*210f0*/  STS.128 [R42+0x200], R44 ;  /* 0x0002002c2a007388 */ /* 0x000fe20000000c00 */
[----:B------:R-:W-:-:S03]  /*21100*/  F2FP.PACK_AB R5, R73, R67 ;  /* 0x000000434905723e */ /* 0x000fc600000000ff */
[----:B------:R-:W-:Y:S01]  /*21110*/  STL [R1+0x360], R28 ;  /* 0x0003601c01007387 */ /* 0x000fe20000100800 */
[----:B------:R-:W-:-:S03]  /*21120*/  SGXT.U32 R22, R22, 0x1 ;  /* 0x000000011616781a */ /* 0x000fc60000000000 */
[----:B------:R-:W4:Y:S01]  /*21130*/  LDL.LU R92, [R1+0x11c] ;  /* 0x00011c00015c7983 */ /* 0x000f220000300800 */
[----:B--2---:R-:W-:-:S05]  /*21140*/  F2FP.PACK_AB R7, R77, R69 ;  /* 0x000000454d07723e */ /* 0x004fca00000000ff */
[----:B------:R1:W-:Y:S02]  /*21150*/  STS.128 [R42+0x400], R4 ;  /* 0x000400042a007388 */ /* 0x0003e40000000c00 */
[----:B-1----:R-:W-:Y:S01]  /*21160*/  IMAD R4, R22, c[0x0][0x1c8], RZ ;  /* 0x0000720016047a24 */ /* 0x002fe200078e02ff */
[----:B---3--:R-:W-:Y:S02]  /*21170*/  F2FP.PACK_AB R20, R95, R94 ;  /* 0x0000005e5f14723e */ /* 0x008fe400000000ff */
[----:B------:R-:W2:Y:S04]  /*21180*/  LDL.LU R95, [R1+0x114] ;  /* 0x00011400015f7983 */ /* 0x000ea80000300800 */
[----:B------:R-:W3:Y:S01]  /*21190*/  LDL.LU R94, [R1+0x120] ;  /* 0x00012000015e7983 */ /* 0x000ee20000300800 */
[----:B----4-:R-:W-:-:S03]  /*211a0*/  F2FP.PACK_AB R44, R72, R102 ;  /* 0x00000066482c723e */ /* 0x010fc600000000ff */
[----:B------:R-:W3:Y:S04]  /*211b0*/  LDL.LU R72, [R1+0x118] ;  /* 0x0001180001487983 */ /* 0x000ee80000300800 */
[----:B------:R-:W4:Y:S01]  /*211c0*/  LDL.LU R102, [R1+0x12c] ;  /* 0x00012c0001667983 */ /* 0x000f220000300800 */
[----:B------:R-:W-:-:S03]  /*211d0*/  F2FP.PACK_AB R21, R71, R99 ;  /* 0x000000634715723e */ /* 0x000fc600000000ff */
[----:B------:R-:W4:Y:S04]  /*211e0*/  LDL.LU R71, [R1+0x124] ;  /* 0x0001240001477983 */ /* 0x000f280000300800 */
[----:B------:R-:W4:Y:S04]  /*211f0*/  LDL.LU R99, [R1+0x130] ;  /* 0x0001300001637983 */ /* 0x000f280000300800 */
[----:B------:R-:W4:Y:S01]  /*21200*/  LDL.LU R107, [R1+0x128] ;  /* 0x00012800016b7983 */ /* 0x000f220000300800 */
[----:B------:R-:W-:-:S03]  /*21210*/  F2FP.PACK_AB R22, R106, R70 ;  /* 0x000000466a16723e */ /* 0x000fc600000000ff */
[----:B------:R-:W4:Y:S04]  /*21220*/  LDL.LU R106, [R1+0x13c] ;  /* 0x00013c00016a7983 */ /* 0x000f280000300800 */
[----:B------:R-:W4:Y:S01]  /*21230*/  LDL.LU R70, [R1+0x134] ;  /* 0x0001340001467983 */ /* 0x000f220000300800 */
[----:B------:R-:W-:-:S03]  /*21240*/  F2FP.PACK_AB R46, R58, R62 ;  /* 0x0000003e3a2e723e */ /* 0x000fc600000000ff */
[----:B------:R-:W4:Y:S01]  /*21250*/  LDL.LU R58, [R1+0x140] ;  /* 0x00014000013a7983 */ /* 0x000f220000300800 */
[----:B------:R-:W-:Y:S02]  /*21260*/  F2FP.PACK_AB R23, R63, R105 ;  /* 0x000000693f17723e */ /* 0x000fe400000000ff */
[----:B------:R-:W-:Y:S02]  /*21270*/  F2FP.PACK_AB R47, R108, R114 ;  /* 0x000000726c2f723e */ /* 0x000fe400000000ff */
[----:B------:R-:W4:Y:S04]  /*21280*/  LDL.LU R114, [R1+0x138] ;  /* 0x0001380001727983 */ /* 0x000f280000300800 */
[----:B------:R-:W4:Y:S04]  /*21290*/  LDL.LU R62, [R1+0x14c] ;  /* 0x00014c00013e7983 */ /* 0x000f280000300800 */
[----:B------:R-:W4:Y:S04]  /*212a0*/  LDL.LU R63, [R1+0x144] ;  /* 0x00014400013f7983 */ /* 0x000f280000300800 */
[----:B------:R-:W4:Y:S04]  /*212b0*/  LDL.LU R105, [R1+0x150] ;  /* 0x0001500001697983 */ /* 0x000f280000300800 */
[----:B------:R-:W4:Y:S01]  /*212c0*/  LDL.LU R108, [R1+0x148] ;  /* 0x00014800016c7983 */ /* 0x000f220000300800 */
[----:B------:R-:W-:Y:S01]  /*212d0*/  IMAD.MOV.U32 R87, RZ, RZ, c[0x0][0x1c8] ;  /* 0x00007200ff577624 */ /* 0x000fe200078e00ff */
[----:B------:R-:W-:-:S02]  /*212e0*/  F2FP.PACK_AB R25, R38, R39 ;  /* 0x000000272619723e */ /* 0x000fc400000000ff */
[----:B------:R-:W-:Y:S01]  /*212f0*/  LEA R38, P2, R4, R3, 0x1 ;  /* 0x0000000304267211 */ /* 0x000fe200078408ff */
[----:B------:R-:W-:Y:S01]  /*21300*/  IMAD R5, R87, 0x2, R4 ;  /* 0x0000000257057824 */ /* 0x000fe200078e0204 */
[----:B------:R-:W-:Y:S02]  /*21310*/  F2FP.PACK_AB R9, R66, R76 ;  /* 0x0000004c4209723e */ /* 0x000fe400000000ff */
[----:B------:R-:W-:Y:S02]  /*21320*/  F2FP.PACK_AB R11, R68, R80 ;  /* 0x00000050440b723e */ /* 0x000fe400000000ff */
[----:B------:R-:W-:Y:S02]  /*21330*/  F2FP.PACK_AB R26, R34, R35 ;  /* 0x00000023221a723e */ /* 0x000fe400000000ff */
[----:B------:R-:W-:Y:S02]  /*21340*/  LEA.HI.X.SX32 R39, R4, R2, 0x1, P2 ;  /* 0x0000000204277211 */ /* 0x000fe400010f0eff */
[----:B------:R-:W-:-:S02]  /*21350*/  LEA R34, P2, R5, R3, 0x1 ;  /* 0x0000000305227211 */ /* 0x000fc400078408ff */
[----:B------:R-:W-:Y:S01]  /*21360*/  LEA R6, R87, R5, 0x1 ;  /* 0x0000000557067211 */ /* 0x000fe200078e08ff */
[----:B------:R1:W-:Y:S01]  /*21370*/  STS.128 [R42+0xc00], R8 ;  /* 0x000c00082a007388 */ /* 0x0003e20000000c00 */
[----:B------:R-:W-:Y:S02]  /*21380*/  F2FP.PACK_AB R24, R43, R56 ;  /* 0x000000382b18723e */ /* 0x000fe400000000ff */
[----:B------:R-:W-:Y:S01]  /*21390*/  F2FP.PACK_AB R27, R30, R31 ;  /* 0x0000001f1e1b723e */ /* 0x000fe200000000ff */
[----:B------:R-:W-:Y:S01]  /*213a0*/  IMAD R7, R87, 0x2, R6 ;  /* 0x0000000257077824 */ /* 0x000fe200078e0206 */
[-C--:B------:R-:W-:Y:S02]  /*213b0*/  LEA.HI.X.SX32 R35, R5, R2.reuse, 0x1, P2 ;  /* 0x0000000205237211 */ /* 0x080fe400010f0eff */
[CC--:B------:R-:W-:Y:S01]  /*213c0*/  LEA R30, P2, R6.reuse, R3.reuse, 0x1 ;  /* 0x00000003061e7211 */ /* 0x0c0fe200078408ff */
[----:B------:R0:W-:Y:S03]  /*213d0*/  STS.128 [R42+0x980], R24 ;  /* 0x000980182a007388 */ /* 0x0001e60000000c00 */
[----:B------:R-:W-:Y:S01]  /*213e0*/  LEA.HI.X.SX32 R31, R6, R2, 0x1, P2 ;  /* 0x00000002061f7211 */ /* 0x000fe200010f0eff */
[----:B------:R0:W-:Y:S01]  /*213f0*/  STS.128 [R42+0x500], R20 ;  /* 0x000500142a007388 */ /* 0x0001e20000000c00 */
[----:B------:R-:W-:Y:S01]  /*21400*/  F2FP.PACK_AB R15, R79, R82 ;  /* 0x000000524f0f723e */ /* 0x000fe200000000ff */
[----:B-1----:R-:W-:Y:S01]  /*21410*/  IMAD R11, R87, 0x2, R7 ;  /* 0x00000002570b7824 */ /* 0x002fe200078e0207 */
[----:B0-----:R-:W-:-:S04]  /*21420*/  LEA R26, P2, R7, R3, 0x1 ;  /* 0x00000003071a7211 */ /* 0x001fc800078408ff */
[-C--:B------:R-:W-:Y:S02]  /*21430*/  LEA.HI.X.SX32 R27, R7, R2.reuse, 0x1, P2 ;  /* 0x00000002071b7211 */ /* 0x080fe400010f0eff */
[C---:B------:R-:W-:Y:S01]  /*21440*/  LEA R22, P2, R11.reuse, R3, 0x1 ;  /* 0x000000030b167211 */ /* 0x040fe200078408ff */
[----:B------:R0:W-:Y:S03]  /*21450*/  STS.128 [R42+0x480], R12 ;  /* 0x0004800c2a007388 */ /* 0x0001e60000000c00 */
[----:B------:R-:W-:Y:S02]  /*21460*/  LEA.HI.X.SX32 R23, R11, R2, 0x1, P2 ;  /* 0x000000020b177211 */ /* 0x000fe400010f0eff */
[----:B0-----:R-:W-:Y:S02]  /*21470*/  LEA R12, R87, R11, 0x1 ;  /* 0x0000000b570c7211 */ /* 0x001fe400078e08ff */
[----:B--2---:R-:W-:-:S02]  /*21480*/  F2FP.PACK_AB R4, R92, R95 ;  /* 0x0000005f5c04723e */ /* 0x004fc400000000ff */
[----:B------:R-:W2:Y:S04]  /*21490*/  LDL.LU R92, [R1+0x15c] ;  /* 0x00015c00015c7983 */ /* 0x000ea80000300800 */
[----:B------:R-:W2:Y:S01]  /*214a0*/  LDL.LU R95, [R1+0x154] ;  /* 0x00015400015f7983 */ /* 0x000ea20000300800 */
[----:B---3--:R-:W-:-:S03]  /*214b0*/  F2FP.PACK_AB R8, R94, R72 ;  /* 0x000000485e08723e */ /* 0x008fc600000000ff */
[----:B------:R-:W3:Y:S04]  /*214c0*/  LDL.LU R94, [R1+0x160] ;  /* 0x00016000015e7983 */ /* 0x000ee80000300800 */
[----:B------:R-:W3:Y:S01]  /*214d0*/  LDL.LU R72, [R1+0x158] ;  /* 0x0001580001487983 */ /* 0x000ee20000300800 */
[----:B----4-:R-:W-:-:S03]  /*214e0*/  F2FP.PACK_AB R5, R102, R71 ;  /* 0x000000476605723e */ /* 0x010fc600000000ff */
[----:B------:R-:W4:Y:S04]  /*214f0*/  LDL.LU R102, [R1+0x16c] ;  /* 0x00016c0001667983 */ /* 0x000f280000300800 */
[----:B------:R-:W4:Y:S01]  /*21500*/  LDL.LU R71, [R1+0x164] ;  /* 0x0001640001477983 */ /* 0x000f220000300800 */
[----:B------:R-:W-:-:S03]  /*21510*/  F2FP.PACK_AB R9, R99, R107 ;  /* 0x0000006b6309723e */ /* 0x000fc600000000ff */
[----:B------:R-:W3:Y:S04]  /*21520*/  LDL.LU R99, [R1+0x170] ;  /* 0x0001700001637983 */ /* 0x000ee80000300800 */
[----:B------:R-:W3:Y:S01]  /*21530*/  LDL.LU R107, [R1+0x168] ;  /* 0x00016800016b7983 */ /* 0x000ee20000300800 */
        /* <DEDUP_REMOVED lines=12> */
[----:B------:R-:W-:Y:S02]  /*21600*/  F2FP.PACK_AB R18, R75, R78 ;  /* 0x0000004e4b12723e */ /* 0x000fe400000000ff */
[----:B------:R-:W-:Y:S01]  /*21610*/  F2FP.PACK_AB R19, R81, R91 ;  /* 0x0000005b5113723e */ /* 0x000fe200000000ff */
[----:B------:R-:W-:-:S04]  /*21620*/  IMAD R13, R87, 0x2, R12 ;  /* 0x00000002570d7824 */ /* 0x000fc800078e020c */
[----:B------:R0:W-:Y:S04]  /*21630*/  STS.128 [R42+0xc80], R16 ;  /* 0x000c80102a007388 */ /* 0x0001e80000000c00 */
[----:B------:R1:W-:Y:S01]  /*21640*/  STS.128 [R42+0x580], R4 ;  /* 0x000580042a007388 */ /* 0x0003e20000000c00 */
[----:B0-----:R-:W-:Y:S01]  /*21650*/  LEA R18, P2, R12, R3, 0x1 ;  /* 0x000000030c127211 */ /* 0x001fe200078408ff */
[----:B------:R-:W-:-:S03]  /*21660*/  IMAD R16, R87, 0x2, R13 ;  /* 0x0000000257107824 */ /* 0x000fc600078e020d */
[----:B------:R-:W-:Y:S02]  /*21670*/  LEA.HI.X.SX32 R19, R12, R2, 0x1, P2 ;  /* 0x000000020c137211 */ /* 0x000fe400010f0eff */
[-C--:B------:R-:W-:Y:S02]  /*21680*/  LEA R14, P2, R13, R3.reuse, 0x1 ;  /* 0x000000030d0e7211 */ /* 0x080fe400078408ff */
[----:B-1----:R-:W-:Y:S02]  /*21690*/  LEA R6, R87, R16, 0x1 ;  /* 0x0000001057067211 */ /* 0x002fe400078e08ff */
[-C--:B------:R-:W-:Y:S02]  /*216a0*/  LEA.HI.X.SX32 R15, R13, R2.reuse, 0x1, P2 ;  /* 0x000000020d0f7211 */ /* 0x080fe400010f0eff */
[C---:B------:R-:W-:Y:S01]  /*216b0*/  LEA R12, P2, R16.reuse, R3, 0x1 ;  /* 0x00000003100c7211 */ /* 0x040fe200078408ff */
[----:B------:R3:W-:Y:S03]  /*216c0*/  STS.128 [R42+0xd80], R8 ;  /* 0x000d80082a007388 */ /* 0x0007e60000000c00 */
[----:B------:R-:W-:-:S02]  /*216d0*/  LEA.HI.X.SX32 R13, R16, R2, 0x1, P2 ;  /* 0x00000002100d7211 */ /* 0x000fc400010f0eff */
[----:B------:R-:W-:Y:S01]  /*216e0*/  LEA R16, P2, R6, R3, 0x1 ;  /* 0x0000000306107211 */ /* 0x000fe200078408ff */
[----:B------:R-:W-:-:S03]  /*216f0*/  IMAD R7, R87, 0x2, R6 ;  /* 0x0000000257077824 */ /* 0x000fc600078e0206 */
[----:B------:R-:W-:Y:S02]  /*21700*/  LEA.HI.X.SX32 R17, R6, R2, 0x1, P2 ;  /* 0x0000000206117211 */ /* 0x000fe400010f0eff */
[----:B------:R-:W-:Y:S01]  /*21710*/  LEA R20, P2, R7, R3, 0x1 ;  /* 0x0000000307147211 */ /* 0x000fe200078408ff */
[----:B------:R-:W-:-:S03]  /*21720*/  IMAD R25, R87, 0x2, R7 ;  /* 0x0000000257197824 */ /* 0x000fc600078e0207 */
[----:B------:R-:W-:Y:S02]  /*21730*/  LEA.HI.X.SX32 R21, R7, R2, 0x1, P2 ;  /* 0x0000000207157211 */ /* 0x000fe400010f0eff */
[----:B--2---:R-:W-:Y:S02]  /*21740*/  F2FP.PACK_AB R4, R92, R95 ;  /* 0x0000005f5c04723e */ /* 0x004fe400000000ff */
[----:B----4-:R-:W-:Y:S02]  /*21750*/  F2FP.PACK_AB R5, R102, R71 ;  /* 0x000000476605723e */ /* 0x010fe400000000ff */
[----:B------:R-:W2:Y:S04]  /*21760*/  LDL.LU R102, [R1+0x19c] ;  /* 0x00019c0001667983 */ /* 0x000ea80000300800 */
[----:B------:R-:W2:Y:S01]  /*21770*/  LDL.LU R71, [R1+0x194] ;  /* 0x0001940001477983 */ /* 0x000ea20000300800 */
[----:B---3--:R-:W-:-:S03]  /*21780*/  F2FP.PACK_AB R9, R99, R107 ;  /* 0x0000006b6309723e */ /* 0x008fc600000000ff */
[----:B------:R-:W3:Y:S04]  /*21790*/  LDL.LU R99, [R1+0x1a0] ;  /* 0x0001a00001637983 */ /* 0x000ee80000300800 */
[----:B------:R-:W3:Y:S01]  /*217a0*/  LDL.LU R107, [R1+0x198] ;  /* 0x00019800016b7983 */ /* 0x000ee20000300800 */
[----:B------:R-:W-:-:S03]  /*217b0*/  F2FP.PACK_AB R6, R106, R70 ;  /* 0x000000466a06723e */ /* 0x000fc600000000ff */
[----:B------:R-:W4:Y:S04]  /*217c0*/  LDL.LU R106, [R1+0x1ac] ;  /* 0x0001ac00016a7983 */ /* 0x000f280000300800 */
[----:B------:R-:W4:Y:S01]  /*217d0*/  LDL.LU R70, [R1+0x1a4] ;  /* 0x0001a40001467983 */ /* 0x000f220000300800 */
[----:B------:R-:W-:Y:S02]  /*217e0*/  F2FP.PACK_AB R8, R94, R72 ;  /* 0x000000485e08723e */ /* 0x000fe400000000ff */
[----:B------:R-:W-:Y:S02]  /*217f0*/  F2FP.PACK_AB R10, R58, R114 ;  /* 0x000000723a0a723e */ /* 0x000fe400000000ff */
[----:B------:R-:W4:Y:S04]  /*21800*/  LDL.LU R58, [R1+0x250] ;  /* 0x00025000013a7983 */ /* 0x000f280000300800 */
        /* <DEDUP_REMOVED lines=9> */
[----:B------:R-:W4:Y:S04]  /*218a0*/  LDL.LU R105, [R1+0x3b4] ;  /* 0x0003b40001697983 */ /* 0x000f280000300800 */
[----:B------:R-:W4:Y:S01]  /*218b0*/  LDL.LU R108, [R1+0x268] ;  /* 0x00026800016c7983 */ /* 0x000f220000300800 */
[----:B------:R-:W-:-:S02]  /*218c0*/  LEA R24, P2, R25, R3, 0x1 ;  /* 0x0000000319187211 */ /* 0x000fc400078408ff */
[----:B------:R-:W-:Y:S02]  /*218d0*/  LEA R29, R87, R25, 0x1 ;  /* 0x00000019571d7211 */ /* 0x000fe400078e08ff */
[-C--:B------:R-:W-:Y:S02]  /*218e0*/  LEA.HI.X.SX32 R25, R25, R2.reuse, 0x1, P2 ;  /* 0x0000000219197211 */ /* 0x080fe400010f0eff */
[-C--:B------:R-:W-:Y:S01]  /*218f0*/  LEA R28, P2, R29, R3.reuse, 0x1 ;  /* 0x000000031d1c7211 */ /* 0x080fe200078408ff */
[----:B------:R-:W-:Y:S01]  /*21900*/  IMAD R33, R87, 0x2, R29 ;  /* 0x0000000257217824 */ /* 0x000fe200078e021d */
[----:B------:R0:W-:Y:S02]  /*21910*/  STS.128 [R42+0x600], R4 ;  /* 0x000600042a007388 */ /* 0x0001e40000000c00 */
[----:B------:R-:W-:Y:S02]  /*21920*/  LEA.HI.X.SX32 R29, R29, R2, 0x1, P2 ;  /* 0x000000021d1d7211 */ /* 0x000fe400010f0eff */
[----:B------:R-:W-:Y:S01]  /*21930*/  LEA R32, P2, R33, R3, 0x1 ;  /* 0x0000000321207211 */ /* 0x000fe200078408ff */
[----:B------:R3:W-:Y:S01]  /*21940*/  STS.128 [R42+0xe00], R8 ;  /* 0x000e00082a007388 */ /* 0x0007e20000000c00 */
[----:B0-----:R-:W-:-:S02]  /*21950*/  IMAD R6, R87, 0x2, R33 ;  /* 0x0000000257067824 */ /* 0x001fc400078e0221 */
[----:B------:R-:W-:-:S03]  /*21960*/  LEA.HI.X.SX32 R33, R33, R2, 0x1, P2 ;  /* 0x0000000221217211 */ /* 0x000fc600010f0eff */
[CC--:B------:R-:W-:Y:S02]  /*21970*/  LEA R36, P2, R6.reuse, R3.reuse, 0x1 ;  /* 0x0000000306247211 */ /* 0x0c0fe400078408ff */
[----:B------:R-:W-:Y:S02]  /*21980*/  LEA R7, R87, R6, 0x1 ;  /* 0x0000000657077211 */ /* 0x000fe400078e08ff */
[----:B------:R-:W-:Y:S02]  /*21990*/  LEA.HI.X.SX32 R37, R6, R2, 0x1, P2 ;  /* 0x0000000206257211 */ /* 0x000fe400010f0eff */
[----:B------:R-:W-:Y:S01]  /*219a0*/  LEA R40, P2, R7, R3, 0x1 ;  /* 0x0000000307287211 */ /* 0x000fe200078408ff */
[----:B------:R-:W-:-:S03]  /*219b0*/  IMAD R43, R87, 0x2, R7 ;  /* 0x00000002572b7824 */ /* 0x000fc600078e0207 */
[----:B------:R-:W-:Y:S02]  /*219c0*/  LEA.HI.X.SX32 R41, R7, R2, 0x1, P2 ;  /* 0x0000000207297211 */ /* 0x000fe400010f0eff */
[----:B--2---:R-:W-:Y:S02]  /*219d0*/  F2FP.PACK_AB R4, R102, R71 ;  /* 0x000000476604723e */ /* 0x004fe400000000ff */
        /* <DEDUP_REMOVED lines=17> */
[----:B------:R-:W-:Y:S02]  /*21af0*/  F2FP.PACK_AB R45, R90, R93 ;  /* 0x0000005d5a2d723e */ /* 0x000fe400000000ff */
[----:B------:R-:W-:Y:S01]  /*21b00*/  F2FP.PACK_AB R6, R92, R95 ;  /* 0x0000005f5c06723e */ /* 0x000fe200000000ff */
[----:B------:R-:W4:Y:S01]  /*21b10*/  LDL.LU R81, [R1+0x520] ;  /* 0x0005200001517983 */ /* 0x000f220000300800 */
[----:B------:R-:W-:-:S03]  /*21b20*/  F2FP.PACK_AB R10, R94, R72 ;  /* 0x000000485e0a723e */ /* 0x000fc600000000ff */
[----:B------:R-:W4:Y:S04]  /*21b30*/  LDL.LU R91, [R1+0x508] ;  /* 0x00050800015b7983 */ /* 0x000f280000300800 */
[----:B------:R-:W4:Y:S04]  /*21b40*/  LDL.LU R90, [R1+0x524] ;  /* 0x00052400015a7983 */ /* 0x000f280000300800 */
[----:B------:R-:W4:Y:S04]  /*21b50*/  LDL.LU R93, [R1+0x50c] ;  /* 0x00050c00015d7983 */ /* 0x000f280000300800 */
[----:B------:R-:W4:Y:S04]  /*21b60*/  LDL.LU R92, [R1+0x548] ;  /* 0x00054800015c7983 */ /* 0x000f280000300800 */
[----:B------:R-:W4:Y:S04]  /*21b70*/  LDL.LU R95, [R1+0x528] ;  /* 0x00052800015f7983 */ /* 0x000f280000300800 */
[----:B------:R2:W-:Y:S04]  /*21b80*/  STS.128 [R42+0x680], R4 ;  /* 0x000680042a007388 */ /* 0x0005e80000000c00 */
[----:B------:R-:W4:Y:S04]  /*21b90*/  LDL.LU R94, [R1+0x54c] ;  /* 0x00054c00015e7983 */ /* 0x000f280000300800 */
[----:B------:R-:W4:Y:S04]  /*21ba0*/  LDL.LU R72, [R1+0x52c] ;  /* 0x00052c0001487983 */ /* 0x000f280000300800 */
[----:B------:R3:W-:Y:S01]  /*21bb0*/  STS.128 [R42+0xe80], R8 ;  /* 0x000e80082a007388 */ /* 0x0007e20000000c00 */
[----:B--2---:R-:W-:-:S03]  /*21bc0*/  F2FP.PACK_AB R4, R102, R71 ;  /* 0x000000476604723e */ /* 0x004fc600000000ff */
[----:B------:R-:W2:Y:S04]  /*21bd0*/  LDL.LU R102, [R1+0x568] ;  /* 0x0005680001667983 */ /* 0x000ea80000300800 */
[----:B------:R-:W2:Y:S01]  /*21be0*/  LDL.LU R71, [R1+0x558] ;  /* 0x0005580001477983 */ /* 0x000ea20000300800 */
[----:B---3--:R-:W-:-:S03]  /*21bf0*/  F2FP.PACK_AB R8, R99, R107 ;  /* 0x0000006b6308723e */ /* 0x008fc600000000ff */
[----:B------:R-:W3:Y:S01]  /*21c00*/  LDL.LU R99, [R1+0x56c] ;  /* 0x00056c0001637983 */ /* 0x000ee20000300800 */
[----:B----4-:R-:W-:Y:S02]  /*21c10*/  F2FP.PACK_AB R5, R106, R70 ;  /* 0x000000466a05723e */ /* 0x010fe400000000ff */
[----:B------:R-:W-:Y:S02]  /*21c20*/  F2FP.PACK_AB R9, R58, R114 ;  /* 0x000000723a09723e */ /* 0x000fe400000000ff */
[----:B------:R-:W3:Y:S04]  /*21c30*/  LDL.LU R114, [R1+0x55c] ;  /* 0x00055c0001727983 */ /* 0x000ee80000300800 */
[----:B------:R-:W4:Y:S04]  /*21c40*/  LDL.LU R107, [R1+0x588] ;  /* 0x00058800016b7983 */ /* 0x000f280000300800 */
        /* <DEDUP_REMOVED lines=10> */
[----:B------:R-:W-:Y:S02]  /*21cf0*/  F2FP.PACK_AB R54, R57, R55 ;  /* 0x000000373936723e */ /* 0x000fe400000000ff */
[----:B------:R-:W-:Y:S01]  /*21d00*/  F2FP.PACK_AB R11, R90, R93 ;  /* 0x0000005d5a0b723e */ /* 0x000fe200000000ff */
[----:B------:R0:W-:Y:S01]  /*21d10*/  STS.128 [R42+0x700], R4 ;  /* 0x000700042a007388 */ /* 0x0001e20000000c00 */
[----:B------:R-:W-:-:S02]  /*21d20*/  F2FP.PACK_AB R53, R48, R50 ;  /* 0x000000323035723e */ /* 0x000fc400000000ff */
[----:B------:R-:W-:Y:S01]  /*21d30*/  F2FP.PACK_AB R55, R85, R84 ;  /* 0x000000545537723e */ /* 0x000fe200000000ff */
[----:B------:R1:W-:Y:S01]  /*21d40*/  STS.128 [R42+0xf00], R8 ;  /* 0x000f00082a007388 */ /* 0x0003e20000000c00 */
[----:B------:R-:W-:-:S03]  /*21d50*/  F2FP.PACK_AB R117, R122, R120 ;  /* 0x000000787a75723e */ /* 0x000fc600000000ff */
[----:B------:R-:W-:Y:S01]  /*21d60*/  STS.128 [R42+0xa00], R52 ;  /* 0x000a00342a007388 */ /* 0x000fe20000000c00 */
[----:B0-----:R-:W-:Y:S02]  /*21d70*/  F2FP.PACK_AB R4, R92, R95 ;  /* 0x0000005f5c04723e */ /* 0x001fe400000000ff */
[----:B-1----:R-:W-:Y:S01]  /*21d80*/  F2FP.PACK_AB R8, R94, R72 ;  /* 0x000000485e08723e */ /* 0x002fe200000000ff */
[----:B------:R-:W-:Y:S04]  /*21d90*/  STS.128 [R42+0xb00], R116 ;  /* 0x000b00742a007388 */ /* 0x000fe80000000c00 */
[----:B------:R0:W-:Y:S02]  /*21da0*/  STS.128 [R42+0xd00], R44 ;  /* 0x000d002c2a007388 */ /* 0x0001e40000000c00 */
[----:B0-----:R-:W-:Y:S01]  /*21db0*/  LEA R44, P2, R43, R3, 0x1 ;  /* 0x000000032b2c7211 */ /* 0x001fe200078408ff */
[----:B------:R-:W-:-:S03]  /*21dc0*/  IMAD R46, R87, 0x2, R43 ;  /* 0x00000002572e7824 */ /* 0x000fc600078e022b */
[----:B------:R-:W-:Y:S02]  /*21dd0*/  LEA.HI.X.SX32 R45, R43, R2, 0x1, P2 ;  /* 0x000000022b2d7211 */ /* 0x000fe400010f0eff */
[CC--:B------:R-:W-:Y:S02]  /*21de0*/  LEA R50, P2, R46.reuse, R3.reuse, 0x1 ;  /* 0x000000032e327211 */ /* 0x0c0fe400078408ff */
[----:B------:R-:W-:Y:S02]  /*21df0*/  LEA R43, R87, R46, 0x1 ;  /* 0x0000002e572b7211 */ /* 0x000fe400078e08ff */
[----:B------:R-:W-:Y:S02]  /*21e00*/  LEA.HI.X.SX32 R51, R46, R2, 0x1, P2 ;  /* 0x000000022e337211 */ /* 0x000fe400010f0eff */
[----:B------:R-:W-:Y:S01]  /*21e10*/  LEA R48, P2, R43, R3, 0x1 ;  /* 0x000000032b307211 */ /* 0x000fe200078408ff */
[----:B------:R-:W-:-:S03]  /*21e20*/  IMAD R46, R87, 0x2, R43 ;  /* 0x00000002572e7824 */ /* 0x000fc600078e022b */
[-C--:B------:R-:W-:Y:S01]  /*21e30*/  LEA.HI.X.SX32 R49, R43, R2.reuse, 0x1, P2 ;  /* 0x000000022b317211 */ /* 0x080fe200010f0eff */
[----:B------:R-:W-:Y:S01]  /*21e40*/  IMAD R43, R87, 0x2, R46 ;  /* 0x00000002572b7824 */ /* 0x000fe200078e022e */
[-C--:B------:R-:W-:Y:S02]  /*21e50*/  LEA R52, P2, R46, R3.reuse, 0x1 ;  /* 0x000000032e347211 */ /* 0x080fe400078408ff */
[----:B------:R-:W-:Y:S02]  /*21e60*/  LOP3.LUT R79, R0, 0x20, RZ, 0x3c, !PT ;  /* 0x00000020004f7812 */ /* 0x000fe400078e3cff */
[----:B------:R-:W-:Y:S02]  /*21e70*/  LEA.HI.X.SX32 R53, R46, R2, 0x1, P2 ;  /* 0x000000022e357211 */ /* 0x000fe400010f0eff */
[----:B------:R-:W-:Y:S02]  /*21e80*/  LEA R56, P2, R43, R3, 0x1 ;  /* 0x000000032b387211 */ /* 0x000fe400078408ff */
[----:B------:R-:W-:-:S02]  /*21e90*/  LEA R46, R87, R43, 0x1 ;  /* 0x0000002b572e7211 */ /* 0x000fc400078e08ff */
[----:B------:R-:W-:Y:S02]  /*21ea0*/  LEA.HI.X.SX32 R57, R43, R2, 0x1, P2 ;  /* 0x000000022b397211 */ /* 0x000fe400010f0eff */
[----:B------:R-:W-:Y:S01]  /*21eb0*/  LEA R60, P2, R46, R3, 0x1 ;  /* 0x000000032e3c7211 */ /* 0x000fe200078408ff */
[----:B------:R-:W-:-:S03]  /*21ec0*/  IMAD R43, R87, 0x2, R46 ;  /* 0x00000002572b7824 */ /* 0x000fc600078e022e */
[----:B------:R-:W-:Y:S01]  /*21ed0*/  LEA.HI.X.SX32 R61, R46, R2, 0x1, P2 ;  /* 0x000000022e3d7211 */ /* 0x000fe200010f0eff */
[----:B------:R-:W-:Y:S01]  /*21ee0*/  IMAD R46, R87, 0x2, R43 ;  /* 0x00000002572e7824 */ /* 0x000fe200078e022b */
[----:B------:R-:W-:-:S04]  /*21ef0*/  LEA R68, P2, R43, R3, 0x1 ;  /* 0x000000032b447211 */ /* 0x000fc800078408ff */
[----:B------:R-:W-:Y:S02]  /*21f00*/  LEA.HI.X.SX32 R69, R43, R2, 0x1, P2 ;  /* 0x000000022b457211 */ /* 0x000fe400010f0eff */
[CC--:B------:R-:W-:Y:S02]  /*21f10*/  LEA R76, P2, R46.reuse, R3.reuse, 0x1 ;  /* 0x000000032e4c7211 */ /* 0x0c0fe400078408ff */
[----:B------:R-:W-:Y:S02]  /*21f20*/  LEA R43, R87, R46, 0x1 ;  /* 0x0000002e572b7211 */ /* 0x000fe400078e08ff */
[----:B------:R-:W-:Y:S02]  /*21f30*/  LEA.HI.X.SX32 R77, R46, R2, 0x1, P2 ;  /* 0x000000022e4d7211 */ /* 0x000fe400010f0eff */
[----:B------:R-:W-:Y:S01]  /*21f40*/  LEA R84, P2, R43, R3, 0x1 ;  /* 0x000000032b547211 */ /* 0x000fe200078408ff */
[----:B------:R-:W-:-:S03]  /*21f50*/  IMAD R46, R87, 0x2, R43 ;  /* 0x00000002572e7824 */ /* 0x000fc600078e022b */
[----:B------:R-:W-:Y:S01]  /*21f60*/  LEA.HI.X.SX32 R85, R43, R2, 0x1, P2 ;  /* 0x000000022b557211 */ /* 0x000fe200010f0eff */
[----:B------:R-:W-:Y:S01]  /*21f70*/  IMAD R43, R87, 0x2, R46 ;  /* 0x00000002572b7824 */ /* 0x000fe200078e022e */
[----:B------:R-:W-:-:S03]  /*21f80*/  LOP3.LUT R81, R0, 0x40, RZ, 0x3c, !PT ;  /* 0x0000004000517812 */ /* 0x000fc600078e3cff */
[----:B------:R-:W-:Y:S01]  /*21f90*/  STL.64 [R1+0xcb0], R84 ;  /* 0x000cb05401007387 */ /* 0x000fe20000100a00 */
[----:B------:R-:W-:Y:S02]  /*21fa0*/  LOP3.LUT R86, R0, 0x60, RZ, 0x3c, !PT ;  /* 0x0000006000567812 */ /* 0x000fe400078e3cff */
[----:B--2---:R-:W-:Y:S02]  /*21fb0*/  F2FP.PACK_AB R5, R102, R71 ;  /* 0x000000476605723e */ /* 0x004fe400000000ff */
[----:B---3--:R-:W-:Y:S02]  /*21fc0*/  F2FP.PACK_AB R9, R99, R114 ;  /* 0x000000726309723e */ /* 0x008fe400000000ff */
[----:B----4-:R-:W-:Y:S02]  /*21fd0*/  F2FP.PACK_AB R6, R107, R106 ;  /* 0x0000006a6b06723e */ /* 0x010fe400000000ff */
[----:B------:R-:W-:Y:S02]  /*21fe0*/  F2FP.PACK_AB R10, R70, R58 ;  /* 0x0000003a460a723e */ /* 0x000fe400000000ff */
[----:B------:R-:W-:-:S02]  /*21ff0*/  F2FP.PACK_AB R7, R62, R63 ;  /* 0x0000003f3e07723e */ /* 0x000fc400000000ff */
[----:B------:R-:W-:-:S03]  /*22000*/  F2FP.PACK_AB R11, R105, R108 ;  /* 0x0000006c690b723e */ /* 0x000fc600000000ff */
[----:B------:R-:W-:Y:S04]  /*22010*/  STS.128 [R42+0x780], R4 ;  /* 0x000780042a007388 */ /* 0x000fe80000000c00 */
[----:B------:R-:W-:Y:S04]  /*22020*/  STS.128 [R42+0xf80], R8 ;  /* 0x000f80082a007388 */ /* 0x000fe80000000c00 */
[----:B------:R-:W-:Y:S06]  /*22030*/  BAR.SYNC.DEFER_BLOCKING 0x0 ;  /* 0x0000000000007b1d */ /* 0x000fec0000010000 */
[----:B------:R-:W0:Y:S04]  /*22040*/  LDS.128 R64, [R0] ;  /* 0x0000000000407984 */ /* 0x000e280000000c00 */
[----:B------:R-:W1:Y:S01]  /*22050*/  LDS.128 R8, [R79] ;  /* 0x000000004f087984 */ /* 0x000e620000000c00 */
[----:B------:R-:W-:-:S04]  /*22060*/  LEA R114, P2, R46, R3, 0x1 ;  /* 0x000000032e727211 */ /* 0x000fc800078408ff */
[----:B------:R-:W-:Y:S02]  /*22070*/  LEA.HI.X.SX32 R115, R46, R2, 0x1, P2 ;  /* 0x000000022e737211 */ /* 0x000fe400010f0eff */
[----:B------:R-:W-:-:S04]  /*22080*/  LEA R118, P2, R43, R3, 0x1 ;  /* 0x000000032b767211 */ /* 0x000fc800078408ff */
[----:B------:R-:W-:Y:S01]  /*22090*/  LEA.HI.X.SX32 R119, R43, R2, 0x1, P2 ;  /* 0x000000022b777211 */ /* 0x000fe200010f0eff */
[----:B------:R-:W-:Y:S04]  /*220a0*/  STL.64 [R1+0xca8], R114 ;  /* 0x000ca87201007387 */ /* 0x000fe80000100a00 */
[----:B------:R-:W-:Y:S04]  /*220b0*/  STL.64 [R1+0xca0], R118 ;  /* 0x000ca07601007387 */ /* 0x000fe80000100a00 */
[----:B0-----:R-:W-:Y:S04]  /*220c0*/  STL [R1+0x184], R65 ;  /* 0x0001844101007387 */ /* 0x001fe80000100800 */
[----:B------:R0:W-:Y:S04]  /*220d0*/  STL.64 [R1+0x188], R66 ;  /* 0x0001884201007387 */ /* 0x0001e80000100a00 */
[----:B-1----:R-:W-:Y:S04]  /*220e0*/  STL [R1+0x164], R9 ;  /* 0x0001640901007387 */ /* 0x002fe80000100800 */
[----:B------:R-:W-:Y:S01]  /*220f0*/  STL.64 [R1+0x168], R10 ;  /* 0x0001680a01007387 */ /* 0x000fe20000100a00 */
[----:B0-----:R-:W-:-:S03]  /*22100*/  MOV R67, R8 ;  /* 0x0000000800437202 */ /* 0x001fc60000000f00 */
[----:B------:R-:W0:Y:S04]  /*22110*/  LDS.128 R8, [R81] ;  /* 0x0000000051087984 */ /* 0x000e280000000c00 */
[----:B0-----:R-:W-:Y:S01]  /*22120*/  STL [R1+0x144], R9 ;  /* 0x0001440901007387 */ /* 0x001fe20000100800 */
[----:B------:R-:W-:-:S03]  /*22130*/  IMAD.MOV.U32 R74, RZ, RZ, R8 ;  /* 0x000000ffff4a7224 */ /* 0x000fc600078e0008 */
[----:B------:R-:W-:Y:S04]  /*22140*/  STL.64 [R1+0x148], R10 ;  /* 0x0001480a01007387 */ /* 0x000fe80000100a00 */
[----:B------:R-:W0:Y:S04]  /*22150*/  LDS.128 R8, [R86] ;  /* 0x0000000056087984 */ /* 0x000e280000000c00 */
[----:B0-----:R-:W-:Y:S01]  /*22160*/  STL [R1+0x134], R9 ;  /* 0x0001340901007387 */ /* 0x001fe20000100800 */
[----:B------:R-:W-:-:S03]  /*22170*/  IMAD.MOV.U32 R59, RZ, RZ, R8 ;  /* 0x000000ffff3b7224 */ /* 0x000fc600078e0008 */
[----:B------:R-:W-:Y:S04]  /*22180*/  STL.64 [R1+0x138], R10 ;  /* 0x0001380a01007387 */ /* 0x000fe80000100a00 */
[----:B------:R-:W0:Y:S04]  /*22190*/  LDS.128 R8, [R0+0x1000] ;  /* 0x0010000000087984 */ /* 0x000e280000000c00 */
        /* <DEDUP_REMOVED lines=9> */
[----:B------:R-:W-:-:S03]  /*22230*/  MOV R73, R8 ;  /* 0x0000000800497202 */ /* 0x000fc60000000f00 */
[----:B------:R-:W-:Y:S04]  /*22240*/  STL.64 [R1+0x128], R10 ;  /* 0x0001280a01007387 */ /* 0x000fe80000100a00 */
[----:B------:R-:W0:Y:S01]  /*22250*/  LDS.128 R8, [R86+0x1000] ;  /* 0x0010000056087984 */ /* 0x000e220000000c00 */
[----:B------:R-:W-:-:S03]  /*22260*/  LEA R46, R87, R43, 0x1 ;  /* 0x0000002b572e7211 */ /* 0x000fc600078e08ff */
[----:B0-----:R-:W-:Y:S01]  /*22270*/  STL [R1+0x114], R9 ;  /* 0x0001140901007387 */ /* 0x001fe20000100800 */
[----:B------:R-:W-:-:S03]  /*22280*/  MOV R63, R8 ;  /* 0x00000008003f7202 */ /* 0x000fc60000000f00 */
[----:B------:R-:W-:Y:S04]  /*22290*/  STL.64 [R1+0x118], R10 ;  /* 0x0001180a01007387 */ /* 0x000fe80000100a00 */
[----:B------:R-:W0:Y:S01]  /*222a0*/  LDS.128 R8, [R0+0x2000] ;  /* 0x0020000000087984 */ /* 0x000e220000000c00 */
[----:B------:R-:W-:Y:S01]  /*222b0*/  LEA R122, P2, R46, R3, 0x1 ;  /* 0x000000032e7a7211 */ /* 0x000fe200078408ff */
[----:B------:R-:W-:-:S03]  /*222c0*/  IMAD R43, R87, 0x2, R46 ;  /* 0x00000002572b7824 */ /* 0x000fc600078e022e */
[----:B------:R-:W-:Y:S01]  /*222d0*/  LEA.HI.X.SX32 R123, R46, R2, 0x1, P2 ;  /* 0x000000022e7b7211 */ /* 0x000fe200010f0eff */
[----:B------:R-:W-:Y:S01]  /*222e0*/  IMAD R46, R87, 0x2, R43 ;  /* 0x00000002572e7824 */ /* 0x000fe200078e022b */
[----:B------:R-:W-:-:S04]  /*222f0*/  LEA R106, P2, R43, R3, 0x1 ;  /* 0x000000032b6a7211 */ /* 0x000fc800078408ff */
[----:B------:R-:W-:Y:S01]  /*22300*/  LEA.HI.X.SX32 R107, R43, R2, 0x1, P2 ;  /* 0x000000022b6b7211 */ /* 0x000fe200010f0eff */
[----:B------:R-:W-:Y:S01]  /*22310*/  IMAD R43, R87, 0x2, R46 ;  /* 0x00000002572b7824 */ /* 0x000fe200078e022e */
[----:B------:R-:W-:-:S03]  /*22320*/  LEA R104, P2, R46, R3, 0x1 ;  /* 0x000000032e687211 */ /* 0x000fc600078408ff */
[----:B------:R-:W-:Y:S01]  /*22330*/  IMAD R5, R87, 0x2, R43 ;  /* 0x0000000257057824 */ /* 0x000fe200078e022b */
[----:B------:R-:W-:Y:S02]  /*22340*/  LEA.HI.X.SX32 R105, R46, R2, 0x1, P2 ;  /* 0x000000022e697211 */ /* 0x000fe400010f0eff */
[----:B------:R-:W-:Y:S01]  /*22350*/  LEA R116, P2, R43, R3, 0x1 ;  /* 0x000000032b747211 */ /* 0x000fe200078408ff */
[----:B------:R-:W-:Y:S01]  /*22360*/  IMAD R4, R87, 0x2, R5 ;  /* 0x0000000257047824 */ /* 0x000fe200078e0205 */
[----:B0-----:R-:W-:Y:S01]  /*22370*/  STL [R1+0x104], R9 ;  /* 0x0001040901007387 */ /* 0x001fe20000100800 */
[----:B------:R-:W-:-:S03]  /*22380*/  IMAD.MOV.U32 R66, RZ, RZ, R8 ;  /* 0x000000ffff427224 */ /* 0x000fc600078e0008 */
[----:B------:R-:W-:Y:S04]  /*22390*/  STL.64 [R1+0x108], R10 ;  /* 0x0001080a01007387 */ /* 0x000fe80000100a00 */
[----:B------:R-:W0:Y:S01]  /*223a0*/  LDS.128 R8, [R79+0x2000] ;  /* 0x002000004f087984 */ /* 0x000e220000000c00 */
[----:B------:R-:W-:Y:S02]  /*223b0*/  LEA.HI.X.SX32 R117, R43, R2, 0x1, P2 ;  /* 0x000000022b757211 */ /* 0x000fe400010f0eff */
[----:B------:R-:W-:-:S04]  /*223c0*/  LEA R120, P2, R5, R3, 0x1 ;  /* 0x0000000305787211 */ /* 0x000fc800078408ff */
[----:B------:R-:W-:Y:S02]  /*223d0*/  LEA.HI.X.SX32 R121, R5, R2, 0x1, P2 ;  /* 0x0000000205797211 */ /* 0x000fe400010f0eff */
[CC--:B------:R-:W-:Y:S02]  /*223e0*/  LEA R124, P2, R4.reuse, R3.reuse, 0x1 ;  /* 0x00000003047c7211 */ /* 0x0c0fe400078408ff */
[----:B------:R-:W-:Y:S02]  /*223f0*/  LEA R5, R87, R4, 0x1 ;  /* 0x0000000457057211 */ /* 0x000fe400078e08ff */
[----:B------:R-:W-:Y:S02]  /*22400*/  LEA.HI.X.SX32 R125, R4, R2, 0x1, P2 ;  /* 0x00000002047d7211 */ /* 0x000fe400010f0eff */
[----:B------:R-:W-:Y:S01]  /*22410*/  LEA R118, P2, R5, R3, 0x1 ;  /* 0x0000000305767211 */ /* 0x000fe200078408ff */
[----:B------:R-:W-:-:S03]  /*22420*/  IMAD R4, R87, 0x2, R5 ;  /* 0x0000000257047824 */ /* 0x000fc600078e0205 */
[----:B------:R-:W-:Y:S02]  /*22430*/  LEA.HI.X.SX32 R119, R5, R2, 0x1, P2 ;  /* 0x0000000205777211 */ /* 0x000fe400010f0eff */
[CC--:B------:R-:W-:Y:S02]  /*22440*/  LEA R46, P2, R4.reuse, R3.reuse, 0x1 ;  /* 0x00000003042e7211 */ /* 0x0c0fe400078408ff */
[----:B------:R-:W-:Y:S02]  /*22450*/  LEA R5, R87, R4, 0x1 ;  /* 0x0000000457057211 */ /* 0x000fe400078e08ff */
[----:B------:R-:W-:Y:S02]  /*22460*/  LEA.HI.X.SX32 R47, R4, R2, 0x1, P2 ;  /* 0x00000002042f7211 */ /* 0x000fe400010f0eff */
[----:B------:R-:W-:Y:S01]  /*22470*/  LEA R70, P2, R5, R3, 0x1 ;  /* 0x0000000305467211 */ /* 0x000fe200078408ff */
[----:B------:R-:W-:-:S03]  /*22480*/  IMAD R4, R87, 0x2, R5 ;  /* 0x0000000257047824 */ /* 0x000fc600078e0205 */
[----:B------:R-:W-:Y:S02]  /*22490*/  LEA.HI.X.SX32 R71, R5, R2, 0x1, P2 ;  /* 0x0000000205477211 */ /* 0x000fe400010f0eff */
[----:B------:R-:W-:Y:S02]  /*224a0*/  LEA R42, P2, R4, R3, 0x1 ;  /* 0x00000003042a7211 */ /* 0x000fe400078408ff */
[----:B------:R-:W-:Y:S01]  /*224b0*/  LEA R5, R87, R4, 0x1 ;  /* 0x0000000457057211 */ /* 0x000fe200078e08ff */
[----:B0-----:R-:W-:Y:S01]  /*224c0*/  STL [R1+0xf4], R9 ;  /* 0x0000f40901007387 */ /* 0x001fe20000100800 */
[----:B------:R-:W-:-:S03]  /*224d0*/  IMAD.MOV.U32 R82, RZ, RZ, R8 ;  /* 0x000000ffff527224 */ /* 0x000fc600078e0008 */
[----:B------:R-:W-:Y:S04]  /*224e0*/  STL.64 [R1+0xf8], R10 ;  /* 0x0000f80a01007387 */ /* 0x000fe80000100a00 */
[----:B------:R-:W0:Y:S01]  /*224f0*/  LDS.128 R8, [R81+0x2000] ;  /* 0x0020000051087984 */ /* 0x000e220000000c00 */
[----:B------:R-:W-:Y:S01]  /*22500*/  LEA.HI.X.SX32 R43, R4, R2, 0x1, P2 ;  /* 0x00000002042b7211 */ /* 0x000fe200010f0eff */
[----:B------:R-:W-:Y:S01]  /*22510*/  IMAD R4, R87, 0x2, R5 ;  /* 0x0000000257047824 */ /* 0x000fe200078e0205 */
[----:B------:R-:W-:-:S04]  /*22520*/  LEA R102, P2, R5, R3, 0x1 ;  /* 0x0000000305667211 */ /* 0x000fc800078408ff */
        /* <DEDUP_REMOVED lines=9> */
[-C--:B------:R-:W-:Y:S02]  /*225c0*/  LEA.HI.X.SX32 R97, R4, R2.reuse, 0x1, P2 ;  /* 0x0000000204617211 */ /* 0x080fe400010f0eff */
[----:B------:R-:W-:Y:S02]  /*225d0*/  LEA R94, P2, R5, R3, 0x1 ;  /* 0x00000003055e7211 */ /* 0x000fe400078408ff */
[----:B------:R-:W-:Y:S02]  /*225e0*/  LEA R4, R87, R5, 0x1 ;  /* 0x0000000557047211 */ /* 0x000fe400078e08ff */
[----:B------:R-:W-:Y:S02]  /*225f0*/  LEA.HI.X.SX32 R95, R5, R2, 0x1, P2 ;  /* 0x00000002055f7211 */ /* 0x000fe400010f0eff */
[----:B------:R-:W-:Y:S01]  /*22600*/  LEA R92, P2, R4, R3, 0x1 ;  /* 0x00000003045c7211 */ /* 0x000fe200078408ff */
[----:B------:R-:W-:Y:S01]  /*22610*/  IMAD R5, R87, 0x2, R4 ;  /* 0x0000000257057824 */ /* 0x000fe200078e0204 */
[----:B------:R-:W-:-:S02]  /*22620*/  MOV R83, R64 ;  /* 0x0000004000537202 */ /* 0x000fc40000000f00 */
[-C--:B------:R-:W-:Y:S02]  /*22630*/  LEA.HI.X.SX32 R93, R4, R2.reuse, 0x1, P2 ;  /* 0x00000002045d7211 */ /* 0x080fe400010f0eff */
[----:B------:R-:W-:Y:S02]  /*22640*/  LEA R88, P2, R5, R3, 0x1 ;  /* 0x0000000305587211 */ /* 0x000fe400078408ff */
[----:B------:R-:W-:Y:S01]  /*22650*/  LEA R4, R87, R5, 0x1 ;  /* 0x0000000557047211 */ /* 0x000fe200078e08ff */
[----:B------:R-:W-:Y:S01]  /*22660*/  STG.E.U16 [R38.64], R83 ;  /* 0x0000005326007986 */ /* 0x000fe2000c101506 */
[----:B0-----:R-:W-:Y:S01]  /*22670*/  IMAD.MOV.U32 R108, RZ, RZ, R8 ;  /* 0x000000ffff6c7224 */ /* 0x001fe200078e0008 */
[----:B------:R-:W-:Y:S02]  /*22680*/  LEA.HI.X.SX32 R89, R5, R2, 0x1, P2 ;  /* 0x0000000205597211 */ /* 0x000fe400010f0eff */
[----:B------:R-:W-:Y:S01]  /*22690*/  STG.E.U16 [R34.64], R67 ;  /* 0x0000004322007986 */ /* 0x000fe2000c101506 */
[----:B------:R-:W-:Y:S01]  /*226a0*/  LEA R90, P2, R4, R3, 0x1 ;  /* 0x00000003045a7211 */ /* 0x000fe200078408ff */
[----:B------:R-:W-:-:S02]  /*226b0*/  IMAD R8, R87, 0x2, R4 ;  /* 0x0000000257087824 */ /* 0x000fc400078e0204 */
[----:B------:R-:W-:Y:S01]  /*226c0*/  STG.E.U16 [R30.64], R74 ;  /* 0x0000004a1e007986 */ /* 0x000fe2000c101506 */
[----:B------:R-:W-:-:S03]  /*226d0*/  LEA.HI.X.SX32 R91, R4, R2, 0x1, P2 ;  /* 0x00000002045b7211 */ /* 0x000fc600010f0eff */
[----:B------:R-:W-:Y:S01]  /*226e0*/  STG.E.U16 [R26.64], R59 ;  /* 0x0000003b1a007986 */ /* 0x000fe2000c101506 */
[----:B------:R-:W-:-:S03]  /*226f0*/  LEA R110, P2, R8, R3, 0x1 ;  /* 0x00000003086e7211 */ /* 0x000fc600078408ff */
[----:B------:R-:W-:Y:S04]  /*22700*/  STG.E.U16 [R22.64], R65 ;  /* 0x0000004116007986 */ /* 0x000fe8000c101506 */
[----:B------:R0:W-:Y:S01]  /*22710*/  STG.E.U16 [R18.64], R109 ;  /* 0x0000006d12007986 */ /* 0x0001e2000c101506 */
[----:B------:R-:W-:-:S03]  /*22720*/  LEA.HI.X.SX32 R111, R8, R2, 0x1, P2 ;  /* 0x00000002086f7211 */ /* 0x000fc600010f0eff */
[----:B------:R1:W-:Y:S04]  /*22730*/  STG.E.U16 [R14.64], R73 ;  /* 0x000000490e007986 */ /* 0x0003e8000c101506 */
[----:B------:R-:W-:Y:S01]  /*22740*/  STL [R1+0xe4], R9 ;  /* 0x0000e40901007387 */ /* 0x000fe20000100800 */
[----:B0-----:R-:W-:-:S03]  /*22750*/  LEA R18, R87, R8, 0x1 ;  /* 0x0000000857127211 */ /* 0x001fc600078e08ff */
[----:B------:R-:W0:Y:S01]  /*22760*/  LDS.128 R4, [R86+0x2000] ;  /* 0x0020000056047984 */ /* 0x000e220000000c00 */
[----:B------:R-:W-:Y:S01]  /*22770*/  LEA R112, P2, R18, R3, 0x1 ;  /* 0x0000000312707211 */ /* 0x000fe200078408ff */
[----:B-1----:R-:W-:-:S03]  /*22780*/  IMAD R14, R87, 0x2, R18 ;  /* 0x00000002570e7824 */ /* 0x002fc600078e0212 */
[----:B------:R-:W-:Y:S01]  /*22790*/  LEA.HI.X.SX32 R113, R18, R2, 0x1, P2 ;  /* 0x0000000212717211 */ /* 0x000fe200010f0eff */
[----:B------:R-:W-:Y:S01]  /*227a0*/  IMAD R18, R87, 0x2, R14 ;  /* 0x0000000257127824 */ /* 0x000fe200078e020e */
[----:B------:R-:W-:-:S04]  /*227b0*/  LEA R54, P2, R14, R3, 0x1 ;  /* 0x000000030e367211 */ /* 0x000fc800078408ff */
[----:B------:R-:W-:Y:S02]  /*227c0*/  LEA.HI.X.SX32 R55, R14, R2, 0x1, P2 ;  /* 0x000000020e377211 */ /* 0x000fe400010f0eff */
[CC--:B------:R-:W-:Y:S02]  /*227d0*/  LEA R84, P2, R18.reuse, R3.reuse, 0x1 ;  /* 0x0000000312547211 */ /* 0x0c0fe400078408ff */
[C---:B------:R-:W-:Y:S01]  /*227e0*/  LEA R22, R87.reuse, R18, 0x1 ;  /* 0x0000001257167211 */ /* 0x040fe200078e08ff */
[----:B------:R-:W-:Y:S01]  /*227f0*/  STL.64 [R1+0xe8], R10 ;  /* 0x0000e80a01007387 */ /* 0x000fe20000100a00 */
[----:B------:R-:W-:Y:S02]  /*22800*/  LEA.HI.X.SX32 R85, R18, R2, 0x1, P2 ;  /* 0x0000000212557211 */ /* 0x000fe400010f0eff */
[----:B------:R-:W-:Y:S01]  /*22810*/  LEA R114, P2, R22, R3, 0x1 ;  /* 0x0000000316727211 */ /* 0x000fe200078408ff */
[----:B------:R-:W1:Y:S01]  /*22820*/  LDS.128 R8, [R0+0x3000] ;  /* 0x0030000000087984 */ /* 0x000e620000000c00 */
[----:B------:R-:W-:-:S03]  /*22830*/  IMAD R23, R87, 0x2, R22 ;  /* 0x0000000257177824 */ /* 0x000fc600078e0216 */
[----:B------:R-:W-:Y:S01]  /*22840*/  STG.E.U16 [R12.64], R63 ;  /* 0x0000003f0c007986 */ /* 0x000fe2000c101506 */
[----:B------:R-:W-:-:S03]  /*22850*/  LEA.HI.X.SX32 R115, R22, R2, 0x1, P2 ;  /* 0x0000000216737211 */ /* 0x000fc600010f0eff */
[----:B------:R-:W2:Y:S01]  /*22860*/  LDS.128 R12, [R79+0x3000] ;  /* 0x003000004f0c7984 */ /* 0x000ea20000000c00 */
[----:B------:R-:W-:-:S03]  /*22870*/  LEA R30, P2, R23, R3, 0x1 ;  /* 0x00000003171e7211 */ /* 0x000fc600078408ff */
[----:B------:R-:W-:Y:S04]  /*22880*/  STG.E.U16 [R16.64], R66 ;  /* 0x0000004210007986 */ /* 0x000fe8000c101506 */
[----:B------:R-:W3:Y:S01]  /*22890*/  LDS.128 R16, [R81+0x3000] ;  /* 0x0030000051107984 */ /* 0x000ee20000000c00 */
[----:B------:R-:W-:Y:S01]  /*228a0*/  IMAD R26, R87, 0x2, R23 ;  /* 0x00000002571a7824 */ /* 0x000fe200078e0217 */
[----:B------:R-:W-:Y:S02]  /*228b0*/  LEA.HI.X.SX32 R31, R23, R2, 0x1, P2 ;  /* 0x00000002171f7211 */ /* 0x000fe400010f0eff */
[----:B------:R-:W-:Y:S04]  /*228c0*/  STG.E.U16 [R20.64], R82 ;  /* 0x0000005214007986 */ /* 0x000fe8000c101506 */
[----:B------:R-:W4:Y:S04]  /*228d0*/  LDS.128 R20, [R86+0x3000] ;  /* 0x0030000056147984 */ /* 0x000f280000000c00 */
[----:B0-----:R-:W-:Y:S04]  /*228e0*/  STL [R1+0xb78], R7 ;  /* 0x000b780701007387 */ /* 0x001fe80000100800 */
[----:B------:R-:W-:Y:S04]  /*228f0*/  STL [R1+0xc00], R6 ;  /* 0x000c000601007387 */ /* 0x000fe80000100800 */
[----:B-1----:R-:W-:Y:S04]  /*22900*/  STL [R1+0xb7c], R11 ;  /* 0x000b7c0b01007387 */ /* 0x002fe80000100800 */
[----:B------:R0:W-:Y:S04]  /*22910*/  STL [R1+0xc04], R10 ;  /* 0x000c040a01007387 */ /* 0x0001e80000100800 */
[----:B--2---:R-:W-:Y:S04]  /*22920*/  STL [R1+0xb80], R15 ;  /* 0x000b800f01007387 */ /* 0x004fe80000100800 */
[----:B------:R-:W-:Y:S01]  /*22930*/  STL [R1+0xc08], R14 ;  /* 0x000c080e01007387 */ /* 0x000fe20000100800 */
[----:B0-----:R-:W-:-:S03]  /*22940*/  LEA R10, P2, R26, R3, 0x1 ;  /* 0x000000031a0a7211 */ /* 0x001fc600078408ff */
[----:B---3--:R-:W-:Y:S01]  /*22950*/  STL [R1+0xb84], R19 ;  /* 0x000b841301007387 */ /* 0x008fe20000100800 */
[----:B------:R-:W-:-:S03]  /*22960*/  LEA.HI.X.SX32 R11, R26, R2, 0x1, P2 ;  /* 0x000000021a0b7211 */ /* 0x000fc600010f0eff */
[----:B------:R-:W-:Y:S04]  /*22970*/  STL [R1+0xc0c], R18 ;  /* 0x000c0c1201007387 */ /* 0x000fe80000100800 */
[----:B------:R0:W-:Y:S04]  /*22980*/  STL.64 [R1+0x190], R30 ;  /* 0x0001901e01007387 */ /* 0x0001e80000100a00 */
[----:B------:R-:W-:Y:S04]  /*22990*/  STG.E.U16 [R24.64], R108 ;  /* 0x0000006c18007986 */ /* 0x000fe8000c101506 */
[----:B----4-:R-:W-:Y:S01]  /*229a0*/  STL [R1+0xb88], R23 ;  /* 0x000b881701007387 */ /* 0x010fe20000100800 */
[----:B0-----:R-:W-:-:S03]  /*229b0*/  IMAD R30, R87, 0x2, R26 ;  /* 0x00000002571e7824 */ /* 0x001fc600078e021a */
[----:B------:R-:W0:Y:S04]  /*229c0*/  LDS.128 R24, [R0+0x4000] ;  /* 0x0040000000187984 */ /* 0x000e280000000c00 */
[----:B------:R-:W-:Y:S04]  /*229d0*/  STL [R1+0xc10], R22 ;  /* 0x000c101601007387 */ /* 0x000fe80000100800 */
[----:B------:R1:W-:Y:S01]  /*229e0*/  STL.64 [R1+0x1b0], R10 ;  /* 0x0001b00a01007387 */ /* 0x0003e20000100a00 */
[----:B------:R-:W-:-:S03]  /*229f0*/  LEA R35, R87, R30, 0x1 ;  /* 0x0000001e57237211 */ /* 0x000fc600078e08ff */
[----:B------:R-:W-:Y:S01]  /*22a00*/  STG.E.U16 [R28.64], R4 ;  /* 0x000000041c007986 */ /* 0x000fe2000c101506 */
[----:B-1----:R-:W-:-:S04]  /*22a10*/  LEA R10, P2, R30, R3, 0x1 ;  /* 0x000000031e0a7211 */ /* 0x002fc800078408ff */
[----:B------:R-:W-:Y:S02]  /*22a20*/  LEA.HI.X.SX32 R11, R30, R2, 0x1, P2 ;  /* 0x000000021e0b7211 */ /* 0x000fe400010f0eff */
[----:B------:R-:W1:Y:S01]  /*22a30*/  LDS.128 R28, [R79+0x4000] ;  /* 0x004000004f1c7984 */ /* 0x000e620000000c00 */
[----:B------:R-:W-:-:S03]  /*22a40*/  IMAD R34, R87, 0x2, R35 ;  /* 0x0000000257227824 */ /* 0x000fc600078e0223 */
[----:B0-----:R-:W-:Y:S04]  /*22a50*/  STL [R1+0xb8c], R27 ;  /* 0x000b8c1b01007387 */ /* 0x001fe80000100800 */
[----:B------:R-:W-:Y:S04]  /*22a60*/  STL [R1+0xc14], R26 ;  /* 0x000c141a01007387 */ /* 0x000fe80000100800 */
[----:B------:R0:W-:Y:S02]  /*22a70*/  STL.64 [R1+0x1a8], R10 ;  /* 0x0001a80a01007387 */ /* 0x0001e40000100a00 */
[----:B0-----:R-:W-:-:S04]  /*22a80*/  LEA R10, P2, R35, R3, 0x1 ;  /* 0x00000003230a7211 */ /* 0x001fc800078408ff */
[----:B------:R-:W-:Y:S01]  /*22a90*/  LEA.HI.X.SX32 R11, R35, R2, 0x1, P2 ;  /* 0x00000002230b7211 */ /* 0x000fe200010f0eff */
[----:B-1----:R-:W-:Y:S04]  /*22aa0*/  STL [R1+0xb90], R31 ;  /* 0x000b901f01007387 */ /* 0x002fe80000100800 */
[----:B------:R-:W-:Y:S04]  /*22ab0*/  STL [R1+0xc18], R30 ;  /* 0x000c181e01007387 */ /* 0x000fe80000100800 */
[----:B------:R0:W-:Y:S01]  /*22ac0*/  STL.64 [R1+0x1d0], R10 ;  /* 0x0001d00a01007387 */ /* 0x0001e20000100a00 */
[----:B------:R-:W-:-:S03]  /*22ad0*/  IMAD R38, R87, 0x2, R34 ;  /* 0x0000000257267824 */ /* 0x000fc600078e0222 */
[----:B------:R-:W-:Y:S01]  /*22ae0*/  STG.E.U16 [R32.64], R8 ;  /* 0x0000000820007986 */ /* 0x000fe2000c101506 */
[----:B0-----:R-:W-:-:S04]  /*22af0*/  LEA R10, P2, R34, R3, 0x1 ;  /* 0x00000003220a7211 */ /* 0x001fc800078408ff */
[----:B------:R-:W-:Y:S02]  /*22b00*/  LEA.HI.X.SX32 R11, R34, R2, 0x1, P2 ;  /* 0x00000002220b7211 */ /* 0x000fe400010f0eff */
[----:B------:R-:W0:Y:S04]  /*22b10*/  LDS.128 R32, [R81+0x4000] ;  /* 0x0040000051207984 */ /* 0x000e280000000c00 */
[----:B------:R1:W-:Y:S01]  /*22b20*/  STL.64 [R1+0x1c8], R10 ;  /* 0x0001c80a01007387 */ /* 0x0003e20000100a00 */
[----:B------:R-:W-:Y:S01]  /*22b30*/  IMAD.MOV.U32 R7, RZ, RZ, R43 ;  /* 0x000000ffff077224 */ /* 0x000fe200078e002b */
[----:B------:R-:W-:Y:S02]  /*22b40*/  LEA R43, R87, R38, 0x1 ;  /* 0x00000026572b7211 */ /* 0x000fe400078e08ff */
[----:B-1----:R-:W-:-:S04]  /*22b50*/  LEA R10, P2, R38, R3, 0x1 ;  /* 0x00000003260a7211 */ /* 0x002fc800078408ff */
[----:B------:R-:W-:Y:S02]  /*22b60*/  LEA.HI.X.SX32 R11, R38, R2, 0x1, P2 ;  /* 0x00000002260b7211 */ /* 0x000fe400010f0eff */
[----:B------:R-:W-:Y:S01]  /*22b70*/  MOV R6, R42 ;  /* 0x0000002a00067202 */ /* 0x000fe20000000f00 */
[C---:B------:R-:W-:Y:S01]  /*22b80*/  IMAD R42, R87.reuse, 0x2, R43 ;  /* 0x00000002572a7824 */ /* 0x040fe200078e022b */
[----:B------:R-:W-:Y:S01]  /*22b90*/  STG.E.U16 [R36.64], R12 ;  /* 0x0000000c24007986 */ /* 0x000fe2000c101506 */
[----:B------:R-:W-:Y:S02]  /*22ba0*/  IMAD.MOV.U32 R30, RZ, RZ, R46 ;  /* 0x000000ffff1e7224 */ /* 0x000fe400078e002e */
[----:B------:R-:W-:Y:S01]  /*22bb0*/  IMAD R46, R87, 0x2, R42 ;  /* 0x00000002572e7824 */ /* 0x000fe200078e022a */
[----:B------:R-:W1:Y:S04]  /*22bc0*/  LDS.128 R36, [R86+0x4000] ;  /* 0x0040000056247984 */ /* 0x000e680000000c00 */
[----:B0-----:R-:W-:Y:S04]  /*22bd0*/  STL [R1+0xb94], R35 ;  /* 0x000b942301007387 */ /* 0x001fe80000100800 */
[----:B------:R-:W-:Y:S04]  /*22be0*/  STL [R1+0xc1c], R34 ;  /* 0x000c1c2201007387 */ /* 0x000fe80000100800 */
[----:B------:R0:W-:Y:S02]  /*22bf0*/  STL.64 [R1+0x1e8], R10 ;  /* 0x0001e80a01007387 */ /* 0x0001e40000100a00 */
[----:B0-----:R-:W-:-:S04]  /*22c00*/  LEA R10, P2, R43, R3, 0x1 ;  /* 0x000000032b0a7211 */ /* 0x001fc800078408ff */
[-C--:B------:R-:W-:Y:S02]  /*22c10*/  LEA.HI.X.SX32 R11, R43, R2.reuse, 0x1, P2 ;  /* 0x000000022b0b7211 */ /* 0x080fe400010f0eff */
[C---:B------:R-:W-:Y:S01]  /*22c20*/  LEA R26, P2, R42.reuse, R3, 0x1 ;  /* 0x000000032a1a7211 */ /* 0x040fe200078408ff */
[----:B------:R-:W-:Y:S03]  /*22c30*/  STG.E.U16 [R40.64], R16 ;  /* 0x0000001028007986 */ /* 0x000fe6000c101506 */
[----:B------:R-:W-:Y:S02]  /*22c40*/  LEA.HI.X.SX32 R27, R42, R2, 0x1, P2 ;  /* 0x000000022a1b7211 */ /* 0x000fe400010f0eff */
[----:B------:R-:W0:Y:S01]  /*22c50*/  LDS.128 R40, [R0+0x5000] ;  /* 0x0050000000287984 */ /* 0x000e220000000c00 */
[----:B------:R-:W-:Y:S02]  /*22c60*/  MOV R31, R47 ;  /* 0x0000002f001f7202 */ /* 0x000fe40000000f00 */
[----:B------:R-:W-:Y:S01]  /*22c70*/  LEA R22, P2, R46, R3, 0x1 ;  /* 0x000000032e167211 */ /* 0x000fe200078408ff */
[----:B-1----:R1:W-:Y:S01]  /*22c80*/  STL.64 [R1+0xbf0], R38 ;  /* 0x000bf02601007387 */ /* 0x0023e20000100a00 */
[----:B------:R-:W-:-:S03]  /*22c90*/  LEA R47, R87, R46, 0x1 ;  /* 0x0000002e572f7211 */ /* 0x000fc600078e08ff */
[----:B------:R-:W-:Y:S01]  /*22ca0*/  STL.64 [R1+0x1f8], R10 ;  /* 0x0001f80a01007387 */ /* 0x000fe20000100a00 */
[----:B------:R-:W-:Y:S02]  /*22cb0*/  LEA.HI.X.SX32 R23, R46, R2, 0x1, P2 ;  /* 0x000000022e177211 */ /* 0x000fe400010f0eff */
[----:B------:R-:W-:-:S04]  /*22cc0*/  LEA R18, P2, R47, R3, 0x1 ;  /* 0x000000032f127211 */ /* 0x000fc800078408ff */
[----:B------:R-:W-:Y:S01]  /*22cd0*/  LEA.HI.X.SX32 R19, R47, R2, 0x1, P2 ;  /* 0x000000022f137211 */ /* 0x000fe200010f0eff */
[----:B------:R-:W-:Y:S01]  /*22ce0*/  STG.E.U16 [R44.64], R20 ;  /* 0x000000142c007986 */ /* 0x000fe2000c101506 */
[----:B-1----:R-:W-:-:S03]  /*22cf0*/  IMAD.MOV.U32 R38, RZ, RZ, R6 ;  /* 0x000000ffff267224 */ /* 0x002fc600078e0006 */
[----:B------:R-:W-:Y:S04]  /*22d00*/  STG.E.U16 [R50.64], R24 ;  /* 0x0000001832007986 */ /* 0x000fe8000c101506 */
[----:B------:R-:W-:Y:S01]  /*22d10*/  STG.E.U16 [R48.64], R28 ;  /* 0x0000001c30007986 */ /* 0x000fe2000c101506 */
[----:B------:R-:W-:-:S03]  /*22d20*/  MOV R39, R7 ;  /* 0x0000000700277202 */ /* 0x000fc60000000f00 */
[----:B------:R-:W-:Y:S04]  /*22d30*/  LDS.128 R48, [R81+0x5000] ;  /* 0x0050000051307984 */ /* 0x000fe80000000c00 */
[----:B0-----:R0:W-:Y:S02]  /*22d40*/  STL.64 [R1+0xbe8], R42 ;  /* 0x000be82a01007387 */ /* 0x0011e40000100a00 */
[----:B0-----:R-:W-:Y:S02]  /*22d50*/  IMAD.MOV.U32 R42, RZ, RZ, R54 ;  /* 0x000000ffff2a7224 */ /* 0x001fe400078e0036 */
[----:B------:R-:W-:Y:S01]  /*22d60*/  IMAD R54, R87, 0x2, R47 ;  /* 0x0000000257367824 */ /* 0x000fe200078e022f */
[----:B------:R-:W-:Y:S01]  /*22d70*/  MOV R43, R55 ;  /* 0x00000037002b7202 */ /* 0x000fe20000000f00 */
[----:B------:R-:W0:Y:S03]  /*22d80*/  LDS.128 R44, [R79+0x5000] ;  /* 0x005000004f2c7984 */ /* 0x000e260000000c00 */
[----:B------:R-:W-:-:S02]  /*22d90*/  LEA R14, P2, R54, R3, 0x1 ;  /* 0x00000003360e7211 */ /* 0x000fc400078408ff */
[----:B------:R-:W-:Y:S02]  /*22da0*/  LEA R55, R87, R54, 0x1 ;  /* 0x0000003657377211 */ /* 0x000fe400078e08ff */
[----:B------:R-:W-:Y:S02]  /*22db0*/  LEA.HI.X.SX32 R15, R54, R2, 0x1, P2 ;  /* 0x00000002360f7211 */ /* 0x000fe400010f0eff */
[----:B------:R-:W-:Y:S01]  /*22dc0*/  LEA R10, P2, R55, R3, 0x1 ;  /* 0x00000003370a7211 */ /* 0x000fe200078408ff */
[----:B------:R-:W-:-:S03]  /*22dd0*/  IMAD R54, R87, 0x2, R55 ;  /* 0x0000000257367824 */ /* 0x000fc600078e0237 */
[----:B------:R-:W-:Y:S02]  /*22de0*/  LEA.HI.X.SX32 R11, R55, R2, 0x1, P2 ;  /* 0x00000002370b7211 */ /* 0x000fe400010f0eff */
[CC--:B------:R-:W-:Y:S02]  /*22df0*/  LEA R6, P2, R54.reuse, R3.reuse, 0x1 ;  /* 0x0000000336067211 */ /* 0x0c0fe400078408ff */
[----:B------:R-:W-:Y:S02]  /*22e00*/  LEA R55, R87, R54, 0x1 ;  /* 0x0000003657377211 */ /* 0x000fe400078e08ff */
[-C--:B------:R-:W-:Y:S02]  /*22e10*/  LEA.HI.X.SX32 R7, R54, R2.reuse, 0x1, P2 ;  /* 0x0000000236077211 */ /* 0x080fe400010f0eff */
[----:B------:R-:W-:Y:S01]  /*22e20*/  LEA R34, P2, R55, R3, 0x1 ;  /* 0x0000000337227211 */ /* 0x000fe200078408ff */
[----:B------:R-:W-:Y:S01]  /*22e30*/  IMAD R58, R87, 0x2, R55 ;  /* 0x00000002573a7824 */ /* 0x000fe200078e0237 */
[----:B------:R-:W-:Y:S02]  /*22e40*/  STG.E.U16 [R52.64], R32 ;  /* 0x0000002034007986 */ /* 0x000fe4000c101506 */
[----:B------:R-:W-:-:S02]  /*22e50*/  LEA.HI.X.SX32 R35, R55, R2, 0x1, P2 ;  /* 0x0000000237237211 */ /* 0x000fc400010f0eff */
[----:B------:R-:W1:Y:S01]  /*22e60*/  LDS.128 R52, [R86+0x5000] ;  /* 0x0050000056347984 */ /* 0x000e620000000c00 */
[----:B------:R-:W-:-:S03]  /*22e70*/  LEA R62, R87, R58, 0x1 ;  /* 0x0000003a573e7211 */ /* 0x000fc600078e08ff */
[----:B0-----:R-:W-:Y:S04]  /*22e80*/  STL.64 [R1+0xbe0], R46 ;  /* 0x000be02e01007387 */ /* 0x001fe80000100a00 */
[----:B------:R-:W-:Y:S04]  /*22e90*/  STL.64 [R1+0xbf8], R50 ;  /* 0x000bf83201007387 */ /* 0x000fe80000100a00 */
[----:B------:R0:W-:Y:S02]  /*22ea0*/  STL.64 [R1+0x258], R34 ;  /* 0x0002582201007387 */ /* 0x0001e40000100a00 */
[----:B0-----:R-:W-:-:S04]  /*22eb0*/  LEA R34, P2, R58, R3, 0x1 ;  /* 0x000000033a227211 */ /* 0x001fc800078408ff */
[----:B------:R-:W-:Y:S01]  /*22ec0*/  LEA.HI.X.SX32 R35, R58, R2, 0x1, P2 ;  /* 0x000000023a237211 */ /* 0x000fe200010f0eff */
[----:B-1----:R0:W-:Y:S04]  /*22ed0*/  STL.64 [R1+0xbd8], R54 ;  /* 0x000bd83601007387 */ /* 0x0021e80000100a00 */
[----:B------:R1:W-:Y:S01]  /*22ee0*/  STL.64 [R1+0x248], R34 ;  /* 0x0002482201007387 */ /* 0x0003e20000100a00 */
[----:B------:R-:W-:-:S03]  /*22ef0*/  LEA R64, R87, R62, 0x1 ;  /* 0x0000003e57407211 */ /* 0x000fc600078e08ff */
[----:B------:R-:W-:Y:S01]  /*22f00*/  STG.E.U16 [R56.64], R36 ;  /* 0x0000002438007986 */ /* 0x000fe2000c101506 */
[----:B0-----:R-:W-:Y:S01]  /*22f10*/  IMAD.MOV.U32 R54, RZ, RZ, R38 ;  /* 0x000000ffff367224 */ /* 0x001fe200078e0026 */
[----:B------:R-:W-:Y:S02]  /*22f20*/  MOV R55, R39 ;  /* 0x0000002700377202 */ /* 0x000fe40000000f00 */
[CC--:B-1----:R-:W-:Y:S01]  /*22f30*/  LEA R34, P2, R62.reuse, R3.reuse, 0x1 ;  /* 0x000000033e227211 */ /* 0x0c2fe200078408ff */
[----:B------:R-:W-:Y:S01]  /*22f40*/  IMAD.MOV.U32 R38, RZ, RZ, R59 ;  /* 0x000000ffff267224 */ /* 0x000fe200078e003b */
[----:B------:R-:W-:Y:S01]  /*22f50*/  STG.E.U16 [R60.64], R40 ;  /* 0x000000283c007986 */ /* 0x000fe2000c101506 */
[----:B------:R-:W-:Y:S01]  /*22f60*/  IMAD.MOV.U32 R39, RZ, RZ, R63 ;  /* 0x000000ffff277224 */ /* 0x000fe200078e003f */
[----:B------:R-:W-:Y:S02]  /*22f70*/  LEA.HI.X.SX32 R35, R62, R2, 0x1, P2 ;  /* 0x000000023e237211 */ /* 0x000fe400010f0eff */
[----:B------:R-:W0:Y:S04]  /*22f80*/  LDS.128 R56, [R0+0x6000] ;  /* 0x0060000000387984 */ /* 0x000e280000000c00 */
[----:B------:R-:W1:Y:S01]  /*22f90*/  LDS.128 R60, [R79+0x6000] ;  /* 0x006000004f3c7984 */ /* 0x000e620000000c00 */
[----:B------:R-:W-:-:S04]  /*22fa0*/  LEA R46, P2, R64, R3, 0x1 ;  /* 0x00000003402e7211 */ /* 0x000fc800078408ff */
[----:B------:R-:W-:Y:S01]  /*22fb0*/  LEA.HI.X.SX32 R47, R64, R2, 0x1, P2 ;  /* 0x00000002402f7211 */ /* 0x000fe200010f0eff */
[----:B------:R-:W-:Y:S01]  /*22fc0*/  IMAD.MOV.U32 R51, RZ, RZ, R67 ;  /* 0x000000ffff337224 */ /* 0x000fe200078e0043 */
[----:B------:R-:W-:Y:S04]  /*22fd0*/  STG.E.U16 [R68.64], R44 ;  /* 0x0000002c44007986 */ /* 0x000fe8000c101506 */
[----:B0-----:R0:W-:Y:S04]  /*22fe0*/  STL.64 [R1+0xbc8], R58 ;  /* 0x000bc83a01007387 */ /* 0x0011e80000100a00 */
[----:B-1----:R-:W-:Y:S04]  /*22ff0*/  STL.64 [R1+0xbc0], R62 ;  /* 0x000bc03e01007387 */ /* 0x002fe80000100a00 */
[----:B------:R1:W-:Y:S01]  /*23000*/  STL.64 [R1+0x228], R46 ;  /* 0x0002282e01007387 */ /* 0x0003e20000100a00 */
[----:B0-----:R-:W-:Y:S01]  /*23010*/  IMAD.MOV.U32 R58, RZ, RZ, R70 ;  /* 0x000000ffff3a7224 */ /* 0x001fe200078e0046 */
[----:B------:R-:W-:Y:S01]  /*23020*/  LEA R70, R87, R64, 0x1 ;  /* 0x0000004057467211 */ /* 0x000fe200078e08ff */
[----:B-1----:R-:W-:Y:S01]  /*23030*/  IMAD.MOV.U32 R46, RZ, RZ, R42 ;  /* 0x000000ffff2e7224 */ /* 0x002fe200078e002a */
[----:B------:R-:W-:Y:S01]  /*23040*/  MOV R47, R43 ;  /* 0x0000002b002f7202 */ /* 0x000fe20000000f00 */
[----:B------:R-:W-:Y:S01]  /*23050*/  IMAD.MOV.U32 R43, RZ, RZ, R65 ;  /* 0x000000ffff2b7224 */ /* 0x000fe200078e0041 */
[----:B------:R-:W-:-:S02]  /*23060*/  MOV R42, R66 ;  /* 0x00000042002a7202 */ /* 0x000fc40000000f00 */
[----:B------:R-:W0:Y:S01]  /*23070*/  LDS.128 R64, [R81+0x6000] ;  /* 0x0060000051407984 */ /* 0x000e220000000c00 */
[C---:B------:R-:W-:Y:S02]  /*23080*/  LEA R62, P2, R70.reuse, R3, 0x1 ;  /* 0x00000003463e7211 */ /* 0x040fe400078408ff */
[----:B------:R-:W-:Y:S02]  /*23090*/  MOV R59, R71 ;  /* 0x00000047003b7202 */ /* 0x000fe40000000f00 */
[C---:B------:R-:W-:Y:S02]  /*230a0*/  LEA R72, R87.reuse, R70, 0x1 ;  /* 0x0000004657487211 */ /* 0x040fe400078e08ff */
[----:B------:R-:W-:Y:S02]  /*230b0*/  LEA.HI.X.SX32 R63, R70, R2, 0x1, P2 ;  /* 0x00000002463f7211 */ /* 0x000fe400010f0eff */
[----:B------:R-:W1:Y:S01]  /*230c0*/  LDS.128 R68, [R86+0x6000] ;  /* 0x0060000056447984 */ /* 0x000e620000000c00 */
[----:B------:R-:W-:-:S03]  /*230d0*/  IMAD R78, R87, 0x2, R72 ;  /* 0x00000002574e7824 */ /* 0x000fc600078e0248 */
[----:B------:R-:W-:Y:S02]  /*230e0*/  STG.E.U16 [R76.64], R48 ;  /* 0x000000304c007986 */ /* 0x000fe4000c101506 */
[----:B------:R-:W-:Y:S02]  /*230f0*/  LEA R80, R87, R78, 0x1 ;  /* 0x0000004e57507211 */ /* 0x000fe400078e08ff */
[----:B0-----:R-:W-:Y:S04]  /*23100*/  STL.64 [R1+0xbb8], R66 ;  /* 0x000bb84201007387 */ /* 0x001fe80000100a00 */
[----:B------:R0:W-:Y:S04]  /*23110*/  STL.64 [R1+0x220], R62 ;  /* 0x0002203e01007387 */ /* 0x0001e80000100a00 */
[----:B-1----:R1:W-:Y:S01]  /*23120*/  STL.64 [R1+0xbd0], R70 ;  /* 0x000bd04601007387 */ /* 0x0023e20000100a00 */
[----:B0-----:R-:W-:-:S02]  /*23130*/  IMAD.MOV.U32 R62, RZ, RZ, R54 ;  /* 0x000000ffff3e7224 */ /* 0x001fc400078e0036 */
[----:B------:R-:W-:Y:S01]  /*23140*/  IMAD.MOV.U32 R54, RZ, RZ, R30 ;  /* 0x000000ffff367224 */ /* 0x000fe200078e001e */
[C---:B------:R-:W-:Y:S02]  /*23150*/  LEA R30, P2, R72.reuse, R3, 0x1 ;  /* 0x00000003481e7211 */ /* 0x040fe400078408ff */
[----:B------:R-:W-:Y:S01]  /*23160*/  MOV R63, R55 ;  /* 0x00000037003f7202 */ /* 0x000fe20000000f00 */
[----:B-1----:R-:W-:Y:S01]  /*23170*/  IMAD.MOV.U32 R71, RZ, RZ, R73 ;  /* 0x000000ffff477224 */ /* 0x002fe200078e0049 */
[----:B------:R-:W-:Y:S02]  /*23180*/  MOV R55, R31 ;  /* 0x0000001f00377202 */ /* 0x000fe40000000f00 */
[----:B------:R-:W-:Y:S02]  /*23190*/  MOV R70, R74 ;  /* 0x0000004a00467202 */ /* 0x000fe40000000f00 */
[-C--:B------:R-:W-:Y:S02]  /*231a0*/  LEA.HI.X.SX32 R31, R72, R2.reuse, 0x1, P2 ;  /* 0x00000002481f7211 */ /* 0x080fe400010f0eff */
[C---:B------:R-:W-:Y:S01]  /*231b0*/  LEA R66, P2, R78.reuse, R3, 0x1 ;  /* 0x000000034e427211 */ /* 0x040fe200078408ff */
[----:B------:R0:W1:Y:S03]  /*231c0*/  LDS.128 R72, [R0+0x7000] ;  /* 0x0070000000487984 */ /* 0x0000660000000c00 */
[----:B------:R-:W-:-:S02]  /*231d0*/  LEA.HI.X.SX32 R67, R78, R2, 0x1, P2 ;  /* 0x000000024e437211 */ /* 0x000fc400010f0eff */
[----:B------:R-:W2:Y:S01]  /*231e0*/  LDS.128 R76, [R79+0x7000] ;  /* 0x007000004f4c7984 */ /* 0x000ea20000000c00 */
[----:B------:R-:W-:Y:S01]  /*231f0*/  MOV R50, R83 ;  /* 0x0000005300327202 */ /* 0x000fe20000000f00 */
[----:B0-----:R-:W-:Y:S02]  /*23200*/  IMAD R0, R87, 0x2, R80 ;  /* 0x0000000257007824 */ /* 0x001fe400078e0250 */
[----:B-1----:R0:W-:Y:S02]  /*23210*/  STL.64 [R1+0xbb0], R74 ;  /* 0x000bb04a01007387 */ /* 0x0021e40000100a00 */
[----:B0-----:R-:W-:Y:S01]  /*23220*/  IMAD.MOV.U32 R74, RZ, RZ, R84 ;  /* 0x000000ffff4a7224 */ /* 0x001fe200078e0054 */
[----:B------:R-:W-:Y:S02]  /*23230*/  MOV R75, R85 ;  /* 0x00000055004b7202 */ /* 0x000fe40000000f00 */
[----:B------:R-:W3:Y:S04]  /*23240*/  LDL.LU.64 R84, [R1+0xcb0] ;  /* 0x000cb00001547983 */ /* 0x000ee80000300a00 */
[----:B------:R0:W-:Y:S04]  /*23250*/  STL.64 [R1+0x200], R66 ;  /* 0x0002004201007387 */ /* 0x0001e80000100a00 */
[----:B--2---:R1:W-:Y:S01]  /*23260*/  STL.64 [R1+0xba8], R78 ;  /* 0x000ba84e01007387 */ /* 0x0043e20000100a00 */
[----:B0-----:R-:W-:-:S02]  /*23270*/  LEA R66, P2, R80, R3, 0x1 ;  /* 0x0000000350427211 */ /* 0x001fc400078408ff */
[----:B-1----:R-:W-:Y:S02]  /*23280*/  MOV R78, R74 ;  /* 0x0000004a004e7202 */ /* 0x002fe40000000f00 */
[----:B------:R-:W-:Y:S01]  /*23290*/  MOV R74, R51 ;  /* 0x00000033004a7202 */ /* 0x000fe20000000f00 */
[----:B------:R-:W-:Y:S01]  /*232a0*/  IMAD.MOV.U32 R51, RZ, RZ, R82 ;  /* 0x000000ffff337224 */ /* 0x000fe200078e0052 */
[----:B------:R-:W-:Y:S02]  /*232b0*/  LEA.HI.X.SX32 R67, R80, R2, 0x1, P2 ;  /* 0x0000000250437211 */ /* 0x000fe400010f0eff */
[----:B------:R-:W0:Y:S04]  /*232c0*/  LDS.128 R80, [R81+0x7000] ;  /* 0x0070000051507984 */ /* 0x000e280000000c00 */
[----:B------:R1:W-:Y:S02]  /*232d0*/  STL.64 [R1+0x1f0], R66 ;  /* 0x0001f04201007387 */ /* 0x0003e40000100a00 */
[----:B-1----:R-:W-:Y:S01]  /*232e0*/  IMAD.MOV.U32 R66, RZ, RZ, R114 ;  /* 0x000000ffff427224 */ /* 0x002fe200078e0072 */
[----:B------:R-:W-:-:S02]  /*232f0*/  LEA R114, P2, R0, R3, 0x1 ;  /* 0x0000000300727211 */ /* 0x000fc400078408ff */
[----:B------:R-:W-:Y:S02]  /*23300*/  MOV R67, R115 ;  /* 0x0000007300437202 */ /* 0x000fe40000000f00 */
[----:B------:R-:W-:Y:S01]  /*23310*/  LEA.HI.X.SX32 R115, R0, R2, 0x1, P2 ;  /* 0x0000000200737211 */ /* 0x000fe200010f0eff */
[----:B0-----:R-:W-:Y:S04]  /*23320*/  STL.64 [R1+0xba0], R82 ;  /* 0x000ba05201007387 */ /* 0x001fe80000100a00 */
[----:B------:R0:W-:Y:S04]  /*23330*/  STL.64 [R1+0x1e0], R114 ;  /* 0x0001e07201007387 */ /* 0x0001e80000100a00 */
[----:B0-----:R-:W2:Y:S01]  /*23340*/  LDL.LU.64 R114, [R1+0xca8] ;  /* 0x000ca80001727983 */ /* 0x001ea20000300a00 */
[----:B------:R-:W-:-:S02]  /*23350*/  IMAD.MOV.U32 R79, RZ, RZ, R75 ;  /* 0x000000ffff4f7224 */ /* 0x000fc400078e004b */
[----:B------:R-:W-:Y:S01]  /*23360*/  IMAD.MOV.U32 R75, RZ, RZ, R108 ;  /* 0x000000ffff4b7224 */ /* 0x000fe200078e006c */
[----:B------:R-:W-:-:S05]  /*23370*/  LEA R108, R87, R0, 0x1 ;  /* 0x00000000576c7211 */ /* 0x000fca00078e08ff */
[----:B------:R-:W-:Y:S01]  /*23380*/  IMAD R0, R87, 0x2, R108 ;  /* 0x0000000257007824 */ /* 0x000fe200078e026c */
[----:B------:R-:W-:-:S04]  /*23390*/  LEA R82, P2, R108, R3, 0x1 ;  /* 0x000000036c527211 */ /* 0x000fc800078408ff */
[----:B------:R-:W-:Y:S01]  /*233a0*/  LEA.HI.X.SX32 R83, R108, R2, 0x1, P2 ;  /* 0x000000026c537211 */ /* 0x000fe200010f0eff */
[----:B---3--:R-:W-:Y:S04]  /*233b0*/  STG.E.U16 [R84.64], R52 ;  /* 0x0000003454007986 */ /* 0x008fe8000c101506 */
[----:B------:R-:W0:Y:S04]  /*233c0*/  LDS.128 R84, [R86+0x7000] ;  /* 0x0070000056547984 */ /* 0x000e280000000c00 */
[----:B0-----:R-:W-:Y:S04]  /*233d0*/  STL.64 [R1+0xb98], R86 ;  /* 0x000b985601007387 */ /* 0x001fe80000100a00 */
[----:B------:R-:W-:Y:S04]  /*233e0*/  STL.64 [R1+0x1d8], R82 ;  /* 0x0001d85201007387 */ /* 0x000fe80000100a00 */
[----:B--2---:R0:W-:Y:S02]  /*233f0*/  STG.E.U16 [R114.64], R56 ;  /* 0x0000003872007986 */ /* 0x0041e4000c101506 */
[----:B0-----:R-:W-:Y:S01]  /*23400*/  MOV R114, R118 ;  /* 0x0000007600727202 */ /* 0x001fe20000000f00 */
[----:B------:R-:W-:-:S02]  /*23410*/  IMAD.MOV.U32 R115, RZ, RZ, R119 ;  /* 0x000000ffff737224 */ /* 0x000fc400078e0077 */
[----:B------:R-:W2:Y:S01]  /*23420*/  LDL.LU.64 R118, [R1+0xca0] ;  /* 0x000ca00001767983 */ /* 0x000ea20000300a00 */
[----:B------:R-:W-:Y:S01]  /*23430*/  IMAD.MOV.U32 R82, RZ, RZ, R78 ;  /* 0x000000ffff527224 */ /* 0x000fe200078e004e */
[C---:B------:R-:W-:Y:S02]  /*23440*/  LEA R78, P2, R0.reuse, R3, 0x1 ;  /* 0x00000003004e7211 */ /* 0x040fe400078408ff */
[----:B------:R-:W-:Y:S02]  /*23450*/  MOV R87, c[0x0][0x1c8] ;  /* 0x0000720000577a02 */ /* 0x000fe40000000f00 */
[----:B------:R-:W-:Y:S02]  /*23460*/  MOV R83, R79 ;  /* 0x0000004f00537202 */ /* 0x000fe40000000f00 */
[----:B------:R-:W-:Y:S01]  /*23470*/  LEA.HI.X.SX32 R79, R0, R2, 0x1, P2 ;  /* 0x00000002004f7211 */ /* 0x000fe200010f0eff */
[----:B------:R-:W-:-:S04]  /*23480*/  IMAD R108, R87, 0x2, R0 ;  /* 0x00000002576c7824 */ /* 0x000fc800078e0200 */
[----:B------:R0:W-:Y:S01]  /*23490*/  STL.64 [R1+0x1c0], R78 ;  /* 0x0001c04e01007387 */ /* 0x0001e20000100a00 */
[----:B------:R-:W-:Y:S02]  /*234a0*/  IMAD R0, R87, 0x2, R108 ;  /* 0x0000000257007824 */ /* 0x000fe400078e026c */
[----:B0-----:R-:W-:Y:S01]  /*234b0*/  IMAD.MOV.U32 R78, RZ, RZ, R50 ;  /* 0x000000ffff4e7224 */ /* 0x001fe200078e0032 */
[C---:B------:R-:W-:Y:S02]  /*234c0*/  LEA R50, P2, R108.reuse, R3, 0x1 ;  /* 0x000000036c327211 */ /* 0x040fe400078408ff */
[----:B------:R-:W-:Y:S02]  /*234d0*/  MOV R79, R74 ;  /* 0x0000004a004f7202 */ /* 0x000fe40000000f00 */
[----:B------:R-:W-:Y:S02]  /*234e0*/  MOV R74, R51 ;  /* 0x00000033004a7202 */ /* 0x000fe40000000f00 */
[----:B------:R-:W-:-:S02]  /*234f0*/  LEA.HI.X.SX32 R51, R108, R2, 0x1, P2 ;  /* 0x000000026c337211 */ /* 0x000fc400010f0eff */
[----:B------:R-:W-:-:S04]  /*23500*/  LEA R86, P2, R0, R3, 0x1 ;  /* 0x0000000300567211 */ /* 0x000fc800078408ff */
[----:B------:R-:W-:-:S05]  /*23510*/  LEA.HI.X.SX32 R87, R0, R2, 0x1, P2 ;  /* 0x0000000200577211 */ /* 0x000fca00010f0eff */
[----:B------:R-:W-:Y:S01]  /*23520*/  STL.64 [R1+0x1a0], R86 ;  /* 0x0001a05601007387 */ /* 0x000fe20000100a00 */
[----:B------:R-:W-:Y:S02]  /*23530*/  PRMT R4, R78, 0x7632, R4 ;  /* 0x000076324e047816 */ /* 0x000fe40000000004 */
[----:B------:R-:W-:Y:S02]  /*23540*/  MOV R78, R46 ;  /* 0x0000002e004e7202 */ /* 0x000fe40000000f00 */
[----:B------:R-:W-:Y:S02]  /*23550*/  PRMT R12, R12, 0x7632, R12 ;  /* 0x000076320c0c7816 */ /* 0x000fe4000000000c */
[----:B------:R-:W-:Y:S02]  /*23560*/  PRMT R16, R16, 0x7632, R16 ;  /* 0x0000763210107816 */ /* 0x000fe40000000010 */
[----:B------:R-:W-:Y:S02]  /*23570*/  PRMT R20, R20, 0x7632, R20 ;  /* 0x0000763214147816 */ /* 0x000fe40000000014 */
[----:B------:R-:W-:Y:S01]  /*23580*/  PRMT R24, R24, 0x7632, R24 ;  /* 0x0000763218187816 */ /* 0x000fe20000000018 */
[----:B--2---:R0:W-:Y:S02]  /*23590*/  STG.E.U16 [R118.64], R60 ;  /* 0x0000003c76007986 */ /* 0x0041e4000c101506 */
[----:B0-----:R-:W-:-:S02]  /*235a0*/  MOV R119, c[0x0][0x1c8] ;  /* 0x0000720000777a02 */ /* 0x001fc40000000f00 */
[----:B------:R0:W-:Y:S03]  /*235b0*/  STG.E.U16 [R122.64], R64 ;  /* 0x000000407a007986 */ /* 0x0001e6000c101506 */
[----:B------:R-:W-:-:S05]  /*235c0*/  IMAD R108, R119, 0x2, R0 ;  /* 0x00000002776c7824 */ /* 0x000fca00078e0200 */
[C---:B------:R-:W-:Y:S02]  /*235d0*/  LEA R86, P2, R108.reuse, R3, 0x1 ;  /* 0x000000036c567211 */ /* 0x040fe400078408ff */
[----:B0-----:R-:W-:Y:S02]  /*235e0*/  MOV R123, c[0x0][0x1c8] ;  /* 0x00007200007b7a02 */ /* 0x001fe40000000f00 */
[----:B------:R-:W-:-:S03]  /*235f0*/  LEA.HI.X.SX32 R87, R108, R2, 0x1, P2 ;  /* 0x000000026c577211 */ /* 0x000fc600010f0eff */
[----:B------:R-:W-:Y:S02]  /*23600*/  IMAD R0, R123, 0x2, R108 ;  /* 0x000000027b007824 */ /* 0x000fe400078e026c */
[----:B------:R0:W-:Y:S04]  /*23610*/  STL.64 [R1+0x198], R86 ;  /* 0x0001985601007387 */ /* 0x0001e80000100a00 */
[----:B------:R1:W-:Y:S01]  /*23620*/  STG.E.U16 [R106.64], R68 ;  /* 0x000000446a007986 */ /* 0x0003e2000c101506 */
[----:B0-----:R-:W-:-:S04]  /*23630*/  LEA R86, P2, R0, R3, 0x1 ;  /* 0x0000000300567211 */ /* 0x001fc800078408ff */
[----:B------:R-:W-:Y:S02]  /*23640*/  LEA.HI.X.SX32 R87, R0, R2, 0x1, P2 ;  /* 0x0000000200577211 */ /* 0x000fe400010f0eff */
[----:B-1----:R-:W-:-:S03]  /*23650*/  LEA R106, R123, R0, 0x1 ;  /* 0x000000007b6a7211 */ /* 0x002fc600078e08ff */
[----:B------:R0:W-:Y:S02]  /*23660*/  STL.64 [R1+0xd8], R86 ;  /* 0x0000d85601007387 */ /* 0x0001e40000100a00 */
[----:B------:R-:W-:Y:S01]  /*23670*/  IMAD R0, R123, 0x2, R106 ;  /* 0x000000027b007824 */ /* 0x000fe200078e026a */
[----:B0-----:R-:W-:-:S04]  /*23680*/  LEA R86, P2, R106, R3, 0x1 ;  /* 0x000000036a567211 */ /* 0x001fc800078408ff */
[----:B------:R-:W-:-:S05]  /*23690*/  LEA.HI.X.SX32 R87, R106, R2, 0x1, P2 ;  /* 0x000000026a577211 */ /* 0x000fca00010f0eff */
[----:B------:R0:W-:Y:S04]  /*236a0*/  STL.64 [R1+0xc8], R86 ;  /* 0x0000c85601007387 */ /* 0x0001e80000100a00 */
[----:B------:R1:W-:Y:S01]  /*236b0*/  STG.E.U16 [R104.64], R72 ;  /* 0x0000004868007986 */ /* 0x0003e2000c101506 */
[----:B0-----:R-:W-:-:S04]  /*236c0*/  LEA R86, P2, R0, R3, 0x1 ;  /* 0x0000000300567211 */ /* 0x001fc800078408ff */
[----:B------:R-:W-:Y:S02]  /*236d0*/  LEA.HI.X.SX32 R87, R0, R2, 0x1, P2 ;  /* 0x0000000200577211 */ /* 0x000fe400010f0eff */
[----:B-1----:R-:W-:-:S03]  /*236e0*/  LEA R104, R123, R0, 0x1 ;  /* 0x000000007b687211 */ /* 0x002fc600078e08ff */
[----:B------:R0:W-:Y:S02]  /*236f0*/  STL.64 [R1+0xc0], R86 ;  /* 0x0000c05601007387 */ /* 0x0001e40000100a00 */
[----:B------:R-:W-:Y:S01]  /*23700*/  IMAD R0, R123, 0x2, R104 ;  /* 0x000000027b007824 */ /* 0x000fe200078e0268 */
[----:B------:R-:W-:Y:S02]  /*23710*/  MOV R118, R58 ;  /* 0x0000003a00767202 */ /* 0x000fe40000000f00 */
[----:B------:R-:W-:Y:S02]  /*23720*/  MOV R58, R38 ;  /* 0x00000026003a7202 */ /* 0x000fe40000000f00 */
[----:B0-----:R-:W-:-:S04]  /*23730*/  LEA R86, P2, R104, R3, 0x1 ;  /* 0x0000000368567211 */ /* 0x001fc800078408ff */
[----:B------:R-:W-:Y:S02]  /*23740*/  LEA.HI.X.SX32 R87, R104, R2, 0x1, P2 ;  /* 0x0000000268577211 */ /* 0x000fe400010f0eff */
[C---:B------:R-:W-:Y:S02]  /*23750*/  LEA R38, P2, R0.reuse, R3, 0x1 ;  /* 0x0000000300267211 */ /* 0x040fe400078408ff */
[C---:B------:R-:W-:Y:S01]  /*23760*/  LEA R104, R123.reuse, R0, 0x1 ;  /* 0x000000007b687211 */ /* 0x040fe200078e08ff */
[----:B------:R0:W-:Y:S01]  /*23770*/  STG.E.U16 [R116.64], R76 ;  /* 0x0000004c74007986 */ /* 0x0001e2000c101506 */
[----:B------:R-:W-:Y:S02]  /*23780*/  IMAD.MOV.U32 R119, RZ, RZ, R59 ;  /* 0x000000ffff777224 */ /* 0x000fe400078e003b */
[----:B------:R-:W-:Y:S01]  /*23790*/  IMAD.MOV.U32 R59, RZ, RZ, R39 ;  /* 0x000000ffff3b7224 */ /* 0x000fe200078e0027 */
[----:B------:R1:W-:Y:S01]  /*237a0*/  STL.64 [R1+0xa8], R86 ;  /* 0x0000a85601007387 */ /* 0x0003e20000100a00 */
[----:B------:R-:W-:Y:S01]  /*237b0*/  LEA.HI.X.SX32 R39, R0, R2, 0x1, P2 ;  /* 0x0000000200277211 */ /* 0x000fe200010f0eff */
[----:B------:R-:W-:-:S02]  /*237c0*/  IMAD R0, R123, 0x2, R104 ;  /* 0x000000027b007824 */ /* 0x000fc400078e0268 */
[----:B------:R-:W-:Y:S01]  /*237d0*/  STG.E.U16 [R120.64], R80 ;  /* 0x0000005078007986 */ /* 0x000fe2000c101506 */
[----:B0-----:R-:W-:Y:S01]  /*237e0*/  MOV R116, R114 ;  /* 0x0000007200747202 */ /* 0x001fe20000000f00 */
[----:B------:R-:W-:Y:S02]  /*237f0*/  IMAD.MOV.U32 R117, RZ, RZ, R115 ;  /* 0x000000ffff757224 */ /* 0x000fe400078e0073 */
[----:B-1----:R-:W-:Y:S02]  /*23800*/  IMAD.MOV.U32 R86, RZ, RZ, R82 ;  /* 0x000000ffff567224 */ /* 0x002fe400078e0052 */
[----:B------:R-:W-:Y:S01]  /*23810*/  IMAD.MOV.U32 R82, RZ, RZ, R42 ;  /* 0x000000ffff527224 */ /* 0x000fe200078e002a */
[C---:B------:R-:W-:Y:S01]  /*23820*/  LEA R42, P2, R104.reuse, R3, 0x1 ;  /* 0x00000003682a7211 */ /* 0x040fe200078408ff */
[----:B------:R-:W-:Y:S01]  /*23830*/  STG.E.U16 [R124.64], R84 ;  /* 0x000000547c007986 */ /* 0x000fe2000c101506 */
[----:B------:R-:W-:Y:S02]  /*23840*/  MOV R115, R43 ;  /* 0x0000002b00737202 */ /* 0x000fe40000000f00 */
[----:B------:R-:W-:Y:S01]  /*23850*/  LEA.HI.X.SX32 R43, R104, R2, 0x1, P2 ;  /* 0x00000002682b7211 */ /* 0x000fe200010f0eff */
[----:B------:R0:W-:Y:S01]  /*23860*/  STG.E.U16 [R116.64], R4 ;  /* 0x0000000474007986 */ /* 0x0001e2000c101506 */
[----:B------:R-:W-:-:S02]  /*23870*/  LEA R46, P2, R0, R3, 0x1 ;  /* 0x00000003002e7211 */ /* 0x000fc400078408ff */
[----:B------:R-:W-:Y:S02]  /*23880*/  LEA R104, R123, R0, 0x1 ;  /* 0x000000007b687211 */ /* 0x000fe400078e08ff */
[----:B0-----:R-:W-:Y:S01]  /*23890*/  PRMT R4, R79, 0x7632, R4 ;  /* 0x000076324f047816 */ /* 0x001fe20000000004 */
[----:B------:R-:W-:Y:S01]  /*238a0*/  IMAD.MOV.U32 R79, RZ, RZ, R47 ;  /* 0x000000ffff4f7224 */ /* 0x000fe200078e002f */
[----:B------:R-:W-:Y:S01]  /*238b0*/  LEA.HI.X.SX32 R47, R0, R2, 0x1, P2 ;  /* 0x00000002002f7211 */ /* 0x000fe200010f0eff */
[----:B------:R-:W-:Y:S02]  /*238c0*/  IMAD R0, R123, 0x2, R104 ;  /* 0x000000027b007824 */ /* 0x000fe400078e0268 */
[----:B------:R0:W-:Y:S01]  /*238d0*/  STG.E.U16 [R54.64], R4 ;  /* 0x0000000436007986 */ /* 0x0001e2000c101506 */
[----:B------:R-:W-:Y:S02]  /*238e0*/  MOV R87, R83 ;  /* 0x0000005300577202 */ /* 0x000fe40000000f00 */
[----:B------:R-:W-:-:S02]  /*238f0*/  MOV R83, R71 ;  /* 0x0000004700537202 */ /* 0x000fc40000000f00 */
[-C--:B0-----:R-:W-:Y:S02]  /*23900*/  LEA R54, P2, R104, R3.reuse, 0x1 ;  /* 0x0000000368367211 */ /* 0x081fe400078408ff */
[----:B------:R-:W-:Y:S02]  /*23910*/  PRMT R4, R70, 0x7632, R4 ;  /* 0x0000763246047816 */ /* 0x000fe40000000004 */
[-C--:B------:R-:W-:Y:S01]  /*23920*/  LEA.HI.X.SX32 R55, R104, R2.reuse, 0x1, P2 ;  /* 0x0000000268377211 */ /* 0x080fe200010f0eff */
[C---:B------:R-:W-:Y:S01]  /*23930*/  IMAD R104, R123.reuse, 0x2, R0 ;  /* 0x000000027b687824 */ /* 0x040fe200078e0200 */
[C---:B------:R-:W-:Y:S01]  /*23940*/  LEA R70, P2, R0.reuse, R3, 0x1 ;  /* 0x0000000300467211 */ /* 0x040fe200078408ff */
[----:B------:R0:W-:Y:S03]  /*23950*/  STG.E.U16 [R118.64], R4 ;  /* 0x0000000476007986 */ /* 0x0001e6000c101506 */
[----:B------:R-:W-:Y:S01]  /*23960*/  LEA.HI.X.SX32 R71, R0, R2, 0x1, P2 ;  /* 0x0000000200477211 */ /* 0x000fe200010f0eff */
[----:B------:R-:W-:Y:S01]  /*23970*/  IMAD R0, R123, 0x2, R104 ;  /* 0x000000027b007824 */ /* 0x000fe200078e0268 */
[----:B0-----:R-:W-:-:S02]  /*23980*/  PRMT R4, R58, 0x7632, R4 ;  /* 0x000076323a047816 */ /* 0x001fc40000000004 */
[C---:B------:R-:W-:Y:S02]  /*23990*/  LEA R58, P2, R104.reuse, R3, 0x1 ;  /* 0x00000003683a7211 */ /* 0x040fe400078408ff */
[----:B------:R-:W-:Y:S01]  /*239a0*/  MOV R119, R59 ;  /* 0x0000003b00777202 */ /* 0x000fe20000000f00 */
[----:B------:R0:W-:Y:S01]  /*239b0*/  STG.E.U16 [R62.64], R4 ;  /* 0x000000043e007986 */ /* 0x0001e2000c101506 */
[----:B------:R-:W-:Y:S02]  /*239c0*/  LEA.HI.X.SX32 R59, R104, R2, 0x1, P2 ;  /* 0x00000002683b7211 */ /* 0x000fe400010f0eff */
[----:B------:R-:W-:Y:S01]  /*239d0*/  LEA R104, R123, R0, 0x1 ;  /* 0x000000007b687211 */ /* 0x000fe200078e08ff */
[----:B------:R-:W-:Y:S01]  /*239e0*/  IMAD.MOV.U32 R114, RZ, RZ, R66 ;  /* 0x000000ffff727224 */ /* 0x000fe200078e0042 */
[----:B0-----:R-:W-:Y:S02]  /*239f0*/  LEA R62, P2, R0, R3, 0x1 ;  /* 0x00000003003e7211 */ /* 0x001fe400078408ff */
[----:B------:R-:W-:-:S02]  /*23a00*/  PRMT R4, R115, 0x7632, R4 ;  /* 0x0000763273047816 */ /* 0x000fc40000000004 */
[----:B------:R-:W-:Y:S01]  /*23a10*/  LEA.HI.X.SX32 R63, R0, R2, 0x1, P2 ;  /* 0x00000002003f7211 */ /* 0x000fe200010f0eff */
[----:B------:R-:W-:Y:S01]  /*23a20*/  IMAD R0, R123, 0x2, R104 ;  /* 0x000000027b007824 */ /* 0x000fe200078e0268 */
[C---:B------:R-:W-:Y:S01]  /*23a30*/  LEA R66, P2, R104.reuse, R3, 0x1 ;  /* 0x0000000368427211 */ /* 0x040fe200078408ff */
[----:B------:R0:W-:Y:S01]  /*23a40*/  STG.E.U16 [R102.64], R4 ;  /* 0x0000000466007986 */ /* 0x0001e2000c101506 */
[----:B------:R-:W-:Y:S02]  /*23a50*/  MOV R115, R67 ;  /* 0x0000004300737202 */ /* 0x000fe40000000f00 */
[----:B------:R-:W-:Y:S02]  /*23a60*/  MOV R107, R74 ;  /* 0x0000004a006b7202 */ /* 0x000fe40000000f00 */
[----:B------:R-:W-:Y:S02]  /*23a70*/  LEA.HI.X.SX32 R67, R104, R2, 0x1, P2 ;  /* 0x0000000268437211 */ /* 0x000fe400010f0eff */
[----:B------:R-:W-:-:S02]  /*23a80*/  LEA R74, P2, R0, R3, 0x1 ;  /* 0x00000003004a7211 */ /* 0x000fc400078408ff */
[----:B0-----:R-:W-:Y:S01]  /*23a90*/  PRMT R4, R109, 0x7632, R4 ;  /* 0x000076326d047816 */ /* 0x001fe20000000004 */
[----:B------:R-:W-:Y:S01]  /*23aa0*/  IMAD R102, R123, 0x2, R0 ;  /* 0x000000027b667824 */ /* 0x000fe200078e0200 */
[----:B------:R-:W-:Y:S02]  /*23ab0*/  MOV R122, R75 ;  /* 0x0000004b007a7202 */ /* 0x000fe40000000f00 */
[----:B------:R-:W-:Y:S01]  /*23ac0*/  MOV R108, R78 ;  /* 0x0000004e006c7202 */ /* 0x000fe20000000f00 */
[----:B------:R0:W-:Y:S01]  /*23ad0*/  STG.E.U16 [R100.64], R4 ;  /* 0x0000000464007986 */ /* 0x0001e2000c101506 */
[-C--:B------:R-:W-:Y:S02]  /*23ae0*/  LEA.HI.X.SX32 R75, R0, R2.reuse, 0x1, P2 ;  /* 0x00000002004b7211 */ /* 0x080fe400010f0eff */
[C---:B------:R-:W-:Y:S01]  /*23af0*/  LEA R78, P2, R102.reuse, R3, 0x1 ;  /* 0x00000003664e7211 */ /* 0x040fe200078408ff */
[----:B------:R-:W-:Y:S02]  /*23b00*/  IMAD.MOV.U32 R109, RZ, RZ, R79 ;  /* 0x000000ffff6d7224 */ /* 0x000fe400078e004f */
[----:B------:R-:W-:Y:S01]  /*23b10*/  IMAD.MOV.U32 R105, RZ, RZ, R82 ;  /* 0x000000ffff697224 */ /* 0x000fe200078e0052 */
[----:B------:R-:W-:-:S02]  /*23b20*/  LEA.HI.X.SX32 R79, R102, R2, 0x1, P2 ;  /* 0x00000002664f7211 */ /* 0x000fc400010f0eff */
[----:B0-----:R-:W-:Y:S02]  /*23b30*/  LEA R100, R123, R102, 0x1 ;  /* 0x000000667b647211 */ /* 0x001fe400078e08ff */
[----:B------:R-:W-:Y:S02]  /*23b40*/  PRMT R4, R83, 0x7632, R4 ;  /* 0x0000763253047816 */ /* 0x000fe40000000004 */
[CC--:B------:R-:W-:Y:S01]  /*23b50*/  LEA R82, P2, R100.reuse, R3.reuse, 0x1 ;  /* 0x0000000364527211 */ /* 0x0c0fe200078408ff */
[----:B------:R-:W-:Y:S01]  /*23b60*/  IMAD R0, R123, 0x2, R100 ;  /* 0x000000027b007824 */ /* 0x000fe200078e0264 */
[----:B------:R-:W-:Y:S01]  /*23b70*/  MOV R118, R86 ;  /* 0x0000005600767202 */ /* 0x000fe20000000f00 */
[----:B------:R0:W-:Y:S01]  /*23b80*/  STG.E.U16 [R98.64], R4 ;  /* 0x0000000462007986 */ /* 0x0001e2000c101506 */
[----:B------:R-:W-:Y:S02]  /*23b90*/  LEA.HI.X.SX32 R83, R100, R2, 0x1, P2 ;  /* 0x0000000264537211 */ /* 0x000fe400010f0eff */
[----:B------:R-:W-:-:S02]  /*23ba0*/  LEA R86, P2, R0, R3, 0x1 ;  /* 0x0000000300567211 */ /* 0x000fc400078408ff */
[----:B0-----:R-:W-:Y:S02]  /*23bb0*/  LEA R98, R123, R0, 0x1 ;  /* 0x000000007b627211 */ /* 0x001fe400078e08ff */
[----:B------:R-:W-:Y:S01]  /*23bc0*/  PRMT R4, R119, 0x7632, R4 ;  /* 0x0000763277047816 */ /* 0x000fe20000000004 */
[----:B------:R-:W-:Y:S01]  /*23bd0*/  IMAD.MOV.U32 R119, RZ, RZ, R87 ;  /* 0x000000ffff777224 */ /* 0x000fe200078e0057 */
[-C--:B------:R-:W-:Y:S01]  /*23be0*/  LEA.HI.X.SX32 R87, R0, R2.reuse, 0x1, P2 ;  /* 0x0000000200577211 */ /* 0x080fe200010f0eff */
[----:B------:R-:W-:Y:S01]  /*23bf0*/  IMAD R0, R123, 0x2, R98 ;  /* 0x000000027b007824 */ /* 0x000fe200078e0262 */
[C---:B------:R-:W-:Y:S01]  /*23c00*/  LEA R102, P2, R98.reuse, R3, 0x1 ;  /* 0x0000000362667211 */ /* 0x040fe200078408ff */
[----:B------:R0:W-:Y:S03]  /*23c10*/  STG.E.U16 [R96.64], R4 ;  /* 0x0000000460007986 */ /* 0x0001e6000c101506 */
[----:B------:R-:W-:-:S02]  /*23c20*/  LEA.HI.X.SX32 R103, R98, R2, 0x1, P2 ;  /* 0x0000000262677211 */ /* 0x000fc400010f0eff */
[CC--:B------:R-:W-:Y:S02]  /*23c30*/  LEA R98, P2, R0.reuse, R3.reuse, 0x1 ;  /* 0x0000000300627211 */ /* 0x0c0fe400078408ff */
[----:B0-----:R-:W-:Y:S02]  /*23c40*/  PRMT R4, R105, 0x7632, R4 ;  /* 0x0000763269047816 */ /* 0x001fe40000000004 */
[C---:B------:R-:W-:Y:S02]  /*23c50*/  LEA R96, R123.reuse, R0, 0x1 ;  /* 0x000000007b607211 */ /* 0x040fe400078e08ff */
[----:B------:R-:W-:Y:S01]  /*23c60*/  LEA.HI.X.SX32 R99, R0, R2, 0x1, P2 ;  /* 0x0000000200637211 */ /* 0x000fe200010f0eff */
[----:B------:R0:W-:Y:S02]  /*23c70*/  STG.E.U16 [R94.64], R4 ;  /* 0x000000045e007986 */ /* 0x0001e4000c101506 */
[----:B------:R-:W-:Y:S02]  /*23c80*/  IMAD R0, R123, 0x2, R96 ;  /* 0x000000027b007824 */ /* 0x000fe400078e0260 */
[----:B------:R-:W-:Y:S01]  /*23c90*/  STL.64 [R1+0x18], R102 ;  /* 0x0000186601007387 */ /* 0x000fe20000100a00 */
[----:B0-----:R-:W-:-:S04]  /*23ca0*/  LEA R94, P2, R96, R3, 0x1 ;  /* 0x00000003605e7211 */ /* 0x001fc800078408ff */
[----:B------:R-:W-:Y:S01]  /*23cb0*/  LEA.HI.X.SX32 R95, R96, R2, 0x1, P2 ;  /* 0x00000002605f7211 */ /* 0x000fe200010f0eff */
[----:B------:R-:W-:Y:S01]  /*23cc0*/  STL.64 [R1+0x50], R98 ;  /* 0x0000506201007387 */ /* 0x000fe20000100a00 */
[----:B------:R-:W-:-:S03]  /*23cd0*/  PRMT R4, R107, 0x7632, R4 ;  /* 0x000076326b047816 */ /* 0x000fc60000000004 */
[----:B------:R0:W-:Y:S04]  /*23ce0*/  STL.64 [R1+0x30], R94 ;  /* 0x0000305e01007387 */ /* 0x0001e80000100a00 */
[----:B------:R1:W-:Y:S01]  /*23cf0*/  STG.E.U16 [R92.64], R4 ;  /* 0x000000045c007986 */ /* 0x0003e2000c101506 */
[----:B0-----:R-:W-:-:S04]  /*23d00*/  LEA R94, P2, R0, R3, 0x1 ;  /* 0x00000003005e7211 */ /* 0x001fc800078408ff */
[----:B------:R-:W-:Y:S02]  /*23d10*/  LEA.HI.X.SX32 R95, R0, R2, 0x1, P2 ;  /* 0x00000002005f7211 */ /* 0x000fe400010f0eff */
[C---:B-1----:R-:W-:Y:S02]  /*23d20*/  LEA R92, R123.reuse, R0, 0x1 ;  /* 0x000000007b5c7211 */ /* 0x042fe400078e08ff */
[----:B------:R-:W-:Y:S01]  /*23d30*/  PRMT R4, R122, 0x7632, R4 ;  /* 0x000076327a047816 */ /* 0x000fe20000000004 */
[----:B------:R0:W-:Y:S02]  /*23d40*/  STL.64 [R1+0x28], R94 ;  /* 0x0000285e01007387 */ /* 0x0001e40000100a00 */
[----:B------:R-:W-:Y:S02]  /*23d50*/  IMAD R0, R123, 0x2, R92 ;  /* 0x000000027b007824 */ /* 0x000fe400078e025c */
[----:B------:R1:W-:Y:S01]  /*23d60*/  STG.E.U16 [R88.64], R4 ;  /* 0x0000000458007986 */ /* 0x0003e2000c101506 */
[----:B0-----:R-:W-:-:S04]  /*23d70*/  LEA R94, P2, R92, R3, 0x1 ;  /* 0x000000035c5e7211 */ /* 0x001fc800078408ff */
[-C--:B------:R-:W-:Y:S02]  /*23d80*/  LEA.HI.X.SX32 R95, R92, R2.reuse, 0x1, P2 ;  /* 0x000000025c5f7211 */ /* 0x080fe400010f0eff */
[-C--:B-1----:R-:W-:Y:S02]  /*23d90*/  LEA R88, P2, R0, R3.reuse, 0x1 ;  /* 0x0000000300587211 */ /* 0x082fe400078408ff */
[----:B------:R-:W-:Y:S02]  /*23da0*/  PRMT R8, R4, 0x7632, R8 ;  /* 0x0000763204087816 */ /* 0x000fe40000000008 */
[----:B------:R-:W-:Y:S02]  /*23db0*/  LEA.HI.X.SX32 R89, R0, R2, 0x1, P2 ;  /* 0x0000000200597211 */ /* 0x000fe400010f0eff */
[C---:B------:R-:W-:Y:S01]  /*23dc0*/  LEA R4, R123.reuse, R0, 0x1 ;  /* 0x000000007b047211 */ /* 0x040fe200078e08ff */
[----:B------:R-:W-:Y:S04]  /*23dd0*/  STL.64 [R1+0x48], R94 ;  /* 0x0000485e01007387 */ /* 0x000fe80000100a00 */
[----:B------:R0:W-:Y:S01]  /*23de0*/  STL.64 [R1+0x38], R88 ;  /* 0x0000385801007387 */ /* 0x0001e20000100a00 */
[----:B------:R-:W-:Y:S01]  /*23df0*/  IMAD R0, R123, 0x2, R4 ;  /* 0x000000027b007824 */ /* 0x000fe200078e0204 */
[----:B0-----:R-:W-:-:S04]  /*23e00*/  LEA R88, P2, R4, R3, 0x1 ;  /* 0x0000000304587211 */ /* 0x001fc800078408ff */
[----:B------:R-:W-:Y:S01]  /*23e10*/  LEA.HI.X.SX32 R89, R4, R2, 0x1, P2 ;  /* 0x0000000204597211 */ /* 0x000fe200010f0eff */
[----:B------:R0:W-:Y:S04]  /*23e20*/  STG.E.U16 [R90.64], R8 ;  /* 0x000000085a007986 */ /* 0x0001e8000c101506 */
[----:B------:R1:W-:Y:S01]  /*23e30*/  STL.64 [R1+0x40], R88 ;  /* 0x0000405801007387 */ /* 0x0003e20000100a00 */
[----:B------:R-:W-:Y:S02]  /*23e40*/  LEA R4, R123, R0, 0x1 ;  /* 0x000000007b047211 */ /* 0x000fe400078e08ff */
[----:B0-----:R-:W-:Y:S02]  /*23e50*/  PRMT R8, R8, 0x7632, R8 ;  /* 0x0000763208087816 */ /* 0x001fe40000000008 */
[----:B-1----:R-:W-:-:S04]  /*23e60*/  LEA R88, P2, R0, R3, 0x1 ;  /* 0x0000000300587211 */ /* 0x002fc800078408ff */
[----:B------:R-:W-:Y:S01]  /*23e70*/  LEA.HI.X.SX32 R89, R0, R2, 0x1, P2 ;  /* 0x0000000200597211 */ /* 0x000fe200010f0eff */
[----:B------:R-:W-:Y:S01]  /*23e80*/  STG.E.U16 [R110.64], R8 ;  /* 0x000000086e007986 */ /* 0x000fe2000c101506 */
[----:B------:R-:W-:-:S03]  /*23e90*/  IMAD R0, R123, 0x2, R4 ;  /* 0x000000027b007824 */ /* 0x000fc600078e0204 */
[----:B------:R0:W-:Y:S04]  /*23ea0*/  STL.64 [R1+0x8], R88 ;  /* 0x0000085801007387 */ /* 0x0001e80000100a00 */
[----:B------:R1:W-:Y:S04]  /*23eb0*/  STG.E.U16 [R112.64], R12 ;  /* 0x0000000c70007986 */ /* 0x0003e8000c101506 */
[----:B------:R-:W2:Y:S01]  /*23ec0*/  LDL.LU.64 R104, [R1+0x190] ;  /* 0x0001900001687983 */ /* 0x000ea20000300a00 */
[----:B0-----:R-:W-:Y:S02]  /*23ed0*/  LEA R88, P2, R4, R3, 0x1 ;  /* 0x0000000304587211 */ /* 0x001fe400078408ff */
[----:B-1----:R-:W-:-:S02]  /*23ee0*/  MOV R12, c[0x0][0x1c8] ;  /* 0x00007200000c7a02 */ /* 0x002fc40000000f00 */
[----:B------:R-:W-:Y:S02]  /*23ef0*/  LEA.HI.X.SX32 R89, R4, R2, 0x1, P2 ;  /* 0x0000000204597211 */ /* 0x000fe400010f0eff */
[----:B------:R-:W-:Y:S01]  /*23f00*/  LEA R124, P2, R0, R3, 0x1 ;  /* 0x00000003007c7211 */ /* 0x000fe200078408ff */
[----:B------:R-:W-:-:S03]  /*23f10*/  IMAD R4, R12, 0x2, R0 ;  /* 0x000000020c047824 */ /* 0x000fc600078e0200 */
[----:B------:R-:W-:Y:S02]  /*23f20*/  LEA.HI.X.SX32 R125, R0, R2, 0x1, P2 ;  /* 0x00000002007d7211 */ /* 0x000fe400010f0eff */
[-C--:B------:R-:W-:Y:S02]  /*23f30*/  LEA R122, P2, R4, R3.reuse, 0x1 ;  /* 0x00000003047a7211 */ /* 0x080fe400078408ff */
[----:B------:R-:W-:Y:S01]  /*23f40*/  LEA R0, R12, R4, 0x1 ;  /* 0x000000040c007211 */ /* 0x000fe200078e08ff */
[----:B------:R-:W-:Y:S01]  /*23f50*/  STL.64 [R1], R88 ;  /* 0x0000005801007387 */ /* 0x000fe20000100a00 */
[----:B------:R-:W-:Y:S02]  /*23f60*/  LEA.HI.X.SX32 R123, R4, R2, 0x1, P2 ;  /* 0x00000002047b7211 */ /* 0x000fe400010f0eff */
[----:B------:R-:W-:Y:S01]  /*23f70*/  LEA R120, P2, R0, R3, 0x1 ;  /* 0x0000000300787211 */ /* 0x000fe200078408ff */
[----:B------:R-:W-:Y:S01]  /*23f80*/  STL.64 [R1+0xc78], R124 ;  /* 0x000c787c01007387 */ /* 0x000fe20000100a00 */
[----:B------:R-:W-:-:S03]  /*23f90*/  IMAD R4, R12, 0x2, R0 ;  /* 0x000000020c047824 */ /* 0x000fc600078e0200 */
[----:B------:R0:W-:Y:S01]  /*23fa0*/  STG.E.U16 [R108.64], R16 ;  /* 0x000000106c007986 */ /* 0x0001e2000c101506 */
[----:B------:R-:W-:Y:S02]  /*23fb0*/  LEA.HI.X.SX32 R121, R0, R2, 0x1, P2 ;  /* 0x0000000200797211 */ /* 0x000fe400010f0eff */
[----:B------:R-:W-:Y:S01]  /*23fc0*/  LEA R0, R12, R4, 0x1 ;  /* 0x000000040c007211 */ /* 0x000fe200078e08ff */
[----:B------:R1:W-:Y:S04]  /*23fd0*/  STG.E.U16 [R118.64], R20 ;  /* 0x0000001476007986 */ /* 0x0003e8000c101506 */
[----:B0-----:R-:W3:Y:S04]  /*23fe0*/  LDL.LU.64 R108, [R1+0x1b0] ;  /* 0x0001b000016c7983 */ /* 0x001ee80000300a00 */
[----:B------:R-:W-:Y:S01]  /*23ff0*/  STL.64 [R1+0xc80], R122 ;  /* 0x000c807a01007387 */ /* 0x000fe20000100a00 */
[----:B-1----:R-:W-:-:S03]  /*24000*/  LEA R118, P2, R4, R3, 0x1 ;  /* 0x0000000304767211 */ /* 0x002fc600078408ff */
[----:B------:R-:W4:Y:S01]  /*24010*/  LDL.LU.64 R106, [R1+0x1a8] ;  /* 0x0001a800016a7983 */ /* 0x000f220000300a00 */
[-C--:B------:R-:W-:Y:S01]  /*24020*/  LEA.HI.X.SX32 R119, R4, R2.reuse, 0x1, P2 ;  /* 0x0000000204777211 */ /* 0x080fe200010f0eff */
[----:B------:R-:W-:Y:S01]  /*24030*/  IMAD R4, R12, 0x2, R0 ;  /* 0x000000020c047824 */ /* 0x000fe200078e0200 */
[C---:B------:R-:W-:Y:S01]  /*24040*/  LEA R116, P2, R0.reuse, R3, 0x1 ;  /* 0x0000000300747211 */ /* 0x040fe200078408ff */
[----:B------:R-:W-:Y:S03]  /*24050*/  STL.64 [R1+0xc70], R120 ;  /* 0x000c707801007387 */ /* 0x000fe60000100a00 */
[----:B------:R-:W-:Y:S01]  /*24060*/  LEA.HI.X.SX32 R117, R0, R2, 0x1, P2 ;  /* 0x0000000200757211 */ /* 0x000fe200010f0eff */
[----:B------:R-:W-:Y:S01]  /*24070*/  STL.64 [R1+0xc68], R118 ;  /* 0x000c687601007387 */ /* 0x000fe20000100a00 */
[----:B------:R-:W-:-:S03]  /*24080*/  LEA R0, R12, R4, 0x1 ;  /* 0x000000040c007211 */ /* 0x000fc600078e08ff */
[----:B------:R0:W-:Y:S04]  /*24090*/  STG.E.U16 [R114.64], R24 ;  /* 0x0000001872007986 */ /* 0x0001e8000c101506 */
[----:B------:R-:W4:Y:S04]  /*240a0*/  LDL.LU.64 R102, [R1+0x1d0] ;  /* 0x0001d00001667983 */ /* 0x000f280000300a00 */
[----:B------:R-:W-:Y:S01]  /*240b0*/  STL.64 [R1+0xc60], R116 ;  /* 0x000c607401007387 */ /* 0x000fe20000100a00 */
[----:B0-----:R-:W-:-:S03]  /*240c0*/  LEA R114, P2, R4, R3, 0x1 ;  /* 0x0000000304727211 */ /* 0x001fc600078408ff */
[----:B------:R-:W4:Y:S01]  /*240d0*/  LDL.LU.64 R100, [R1+0x1c8] ;  /* 0x0001c80001647983 */ /* 0x000f220000300a00 */
[----:B------:R-:W-:Y:S01]  /*240e0*/  LEA.HI.X.SX32 R115, R4, R2, 0x1, P2 ;  /* 0x0000000204737211 */ /* 0x000fe200010f0eff */
[----:B------:R-:W-:Y:S01]  /*240f0*/  IMAD R4, R12, 0x2, R0 ;  /* 0x000000020c047824 */ /* 0x000fe200078e0200 */
[----:B------:R-:W-:-:S04]  /*24100*/  LEA R112, P2, R0, R3, 0x1 ;  /* 0x0000000300707211 */ /* 0x000fc800078408ff */
[-C--:B------:R-:W-:Y:S02]  /*24110*/  LEA.HI.X.SX32 R113, R0, R2.reuse, 0x1, P2 ;  /* 0x0000000200717211 */ /* 0x080fe400010f0eff */
[C---:B------:R-:W-:Y:S01]  /*24120*/  LEA R110, P2, R4.reuse, R3, 0x1 ;  /* 0x00000003046e7211 */ /* 0x040fe200078408ff */
[----:B------:R-:W-:Y:S03]  /*24130*/  STL.64 [R1+0xc50], R114 ;  /* 0x000c507201007387 */ /* 0x000fe60000100a00 */
[----:B------:R-:W-:Y:S01]  /*24140*/  LEA.HI.X.SX32 R111, R4, R2, 0x1, P2 ;  /* 0x00000002046f7211 */ /* 0x000fe200010f0eff */
[----:B------:R-:W-:Y:S04]  /*24150*/  STL.64 [R1+0xc58], R112 ;  /* 0x000c587001007387 */ /* 0x000fe80000100a00 */
[----:B------:R-:W4:Y:S04]  /*24160*/  LDL.LU.64 R96, [R1+0x1e8] ;  /* 0x0001e80001607983 */ /* 0x000f280000300a00 */
[----:B------:R-:W-:Y:S04]  /*24170*/  STL.64 [R1+0xc40], R110 ;  /* 0x000c406e01007387 */ /* 0x000fe80000100a00 */
[----:B------:R-:W4:Y:S01]  /*24180*/  LDL.LU.64 R94, [R1+0x1f8] ;  /* 0x0001f800015e7983 */ /* 0x000f220000300a00 */
[----:B------:R-:W-:-:S02]  /*24190*/  PRMT R28, R28, 0x7632, R28 ;  /* 0x000076321c1c7816 */ /* 0x000fc4000000001c */
[----:B------:R-:W-:Y:S02]  /*241a0*/  PRMT R32, R32, 0x7632, R32 ;  /* 0x0000763220207816 */ /* 0x000fe40000000020 */
[----:B------:R-:W-:Y:S02]  /*241b0*/  LEA R0, R12, R4, 0x1 ;  /* 0x000000040c007211 */ /* 0x000fe400078e08ff */
[----:B------:R-:W-:-:S03]  /*241c0*/  PRMT R36, R36, 0x7632, R36 ;  /* 0x0000763224247816 */ /* 0x000fc60000000024 */
[----:B------:R-:W-:Y:S01]  /*241d0*/  IMAD R4, R12, 0x2, R0 ;  /* 0x000000020c047824 */ /* 0x000fe200078e0200 */
[----:B------:R-:W-:Y:S02]  /*241e0*/  PRMT R40, R40, 0x7632, R40 ;  /* 0x0000763228287816 */ /* 0x000fe40000000028 */
[----:B------:R-:W-:Y:S02]  /*241f0*/  PRMT R44, R44, 0x7632, R44 ;  /* 0x000076322c2c7816 */ /* 0x000fe4000000002c */
[----:B------:R-:W-:Y:S02]  /*24200*/  PRMT R48, R48, 0x7632, R48 ;  /* 0x0000763230307816 */ /* 0x000fe40000000030 */
[----:B------:R-:W-:Y:S01]  /*24210*/  PRMT R52, R52, 0x7632, R52 ;  /* 0x0000763234347816 */ /* 0x000fe20000000034 */
[----:B--2---:R-:W-:Y:S04]  /*24220*/  STG.E.U16 [R104.64], R28 ;  /* 0x0000001c68007986 */ /* 0x004fe8000c101506 */
[----:B---3--:R0:W-:Y:S04]  /*24230*/  STG.E.U16 [R108.64], R32 ;  /* 0x000000206c007986 */ /* 0x0081e8000c101506 */
[----:B----4-:R1:W-:Y:S01]  /*24240*/  STG.E.U16 [R106.64], R36 ;  /* 0x000000246a007986 */ /* 0x0103e2000c101506 */
[----:B0-----:R-:W-:-:S04]  /*24250*/  LEA R108, P2, R0, R3, 0x1 ;  /* 0x00000003006c7211 */ /* 0x001fc800078408ff */
[----:B------:R-:W-:Y:S02]  /*24260*/  LEA.HI.X.SX32 R109, R0, R2, 0x1, P2 ;  /* 0x00000002006d7211 */ /* 0x000fe400010f0eff */
[----:B------:R-:W-:Y:S02]  /*24270*/  LEA R0, R12, R4, 0x1 ;  /* 0x000000040c007211 */ /* 0x000fe400078e08ff */
[----:B-1----:R-:W-:-:S04]  /*24280*/  LEA R106, P2, R4, R3, 0x1 ;  /* 0x00000003046a7211 */ /* 0x002fc800078408ff */
[-C--:B------:R-:W-:Y:S01]  /*24290*/  LEA.HI.X.SX32 R107, R4, R2.reuse, 0x1, P2 ;  /* 0x00000002046b7211 */ /* 0x080fe200010f0eff */
[----:B------:R-:W-:Y:S01]  /*242a0*/  IMAD R4, R12, 0x2, R0 ;  /* 0x000000020c047824 */ /* 0x000fe200078e0200 */
[CC--:B------:R-:W-:Y:S01]  /*242b0*/  LEA R104, P2, R0.reuse, R3.reuse, 0x1 ;  /* 0x0000000300687211 */ /* 0x0c0fe200078408ff */
[----:B------:R0:W-:Y:S03]  /*242c0*/  STG.E.U16 [R102.64], R40 ;  /* 0x0000002866007986 */ /* 0x0001e6000c101506 */
[----:B------:R-:W-:Y:S02]  /*242d0*/  LEA.HI.X.SX32 R105, R0, R2, 0x1, P2 ;  /* 0x0000000200697211 */ /* 0x000fe400010f0eff */
[----:B------:R-:W-:Y:S01]  /*242e0*/  LEA R0, R12, R4, 0x1 ;  /* 0x000000040c007211 */ /* 0x000fe200078e08ff */
[----:B------:R1:W-:Y:S01]  /*242f0*/  STG.E.U16 [R100.64], R44 ;  /* 0x0000002c64007986 */ /* 0x0003e2000c101506 */
[----:B0-----:R-:W-:-:S04]  /*24300*/  LEA R102, P2, R4, R3, 0x1 ;  /* 0x0000000304667211 */ /* 0x001fc800078408ff */
[----:B------:R-:W-:Y:S01]  /*24310*/  LEA.HI.X.SX32 R103, R4, R2, 0x1, P2 ;  /* 0x0000000204677211 */ /* 0x000fe200010f0eff */
[----:B------:R-:W-:Y:S01]  /*24320*/  IMAD R4, R12, 0x2, R0 ;  /* 0x000000020c047824 */ /* 0x000fe200078e0200 */
[----:B-1----:R-:W-:-:S04]  /*24330*/  LEA R100, P2, R0, R3, 0x1 ;  /* 0x0000000300647211 */ /* 0x002fc800078408ff */
[----:B------:R-:W-:Y:S02]  /*24340*/  LEA.HI.X.SX32 R101, R0, R2, 0x1, P2 ;  /* 0x0000000200657211 */ /* 0x000fe400010f0eff */
[----:B------:R-:W-:Y:S02]  /*24350*/  LEA R98, P2, R4, R3, 0x1 ;  /* 0x0000000304627211 */ /* 0x000fe400078408ff */
[----:B------:R-:W-:Y:S01]  /*24360*/  LEA R0, R12, R4, 0x1 ;  /* 0x000000040c007211 */ /* 0x000fe200078e08ff */
[----:B------:R0:W-:Y:S01]  /*24370*/  STG.E.U16 [R96.64], R48 ;  /* 0x0000003060007986 */ /* 0x0001e2000c101506 */
[----:B------:R-:W-:-:S03]  /*24380*/  LEA.HI.X.SX32 R99, R4, R2, 0x1, P2 ;  /* 0x0000000204637211 */ /* 0x000fc600010f0eff */
[----:B------:R-:W-:Y:S01]  /*24390*/  IMAD R4, R12, 0x2, R0 ;  /* 0x000000020c047824 */ /* 0x000fe200078e0200 */
[----:B------:R1:W-:Y:S01]  /*243a0*/  STG.E.U16 [R94.64], R52 ;  /* 0x000000345e007986 */ /* 0x0003e2000c101506 */
[----:B0-----:R-:W-:-:S03]  /*243b0*/  LEA R96, P2, R0, R3, 0x1 ;  /* 0x0000000300607211 */ /* 0x001fc600078408ff */
[----:B------:R-:W-:Y:S01]  /*243c0*/  STL.64 [R1+0xc48], R108 ;  /* 0x000c486c01007387 */ /* 0x000fe20000100a00 */
[-C--:B------:R-:W-:Y:S02]  /*243d0*/  LEA.HI.X.SX32 R97, R0, R2.reuse, 0x1, P2 ;  /* 0x0000000200617211 */ /* 0x080fe400010f0eff */
[C---:B-1----:R-:W-:Y:S01]  /*243e0*/  LEA R94, P2, R4.reuse, R3, 0x1 ;  /* 0x00000003045e7211 */ /* 0x042fe200078408ff */
[----:B------:R-:W-:Y:S03]  /*243f0*/  STL.64 [R1+0xc28], R106 ;  /* 0x000c286a01007387 */ /* 0x000fe60000100a00 */
[----:B------:R-:W-:Y:S01]  /*24400*/  LEA.HI.X.SX32 R95, R4, R2, 0x1, P2 ;  /* 0x00000002045f7211 */ /* 0x000fe200010f0eff */
[----:B------:R-:W-:Y:S04]  /*24410*/  STL.64 [R1+0xc20], R104 ;  /* 0x000c206801007387 */ /* 0x000fe80000100a00 */
[----:B------:R-:W-:Y:S04]  /*24420*/  STL.64 [R1+0xc30], R102 ;  /* 0x000c306601007387 */ /* 0x000fe80000100a00 */
[----:B------:R-:W-:Y:S04]  /*24430*/  STL.64 [R1+0xc38], R100 ;  /* 0x000c386401007387 */ /* 0x000fe80000100a00 */
[----:B------:R-:W-:Y:S04]  /*24440*/  STL.64 [R1+0xc88], R98 ;  /* 0x000c886201007387 */ /* 0x000fe80000100a00 */
[----:B------:R-:W-:Y:S04]  /*24450*/  STL.64 [R1+0xc90], R96 ;  /* 0x000c906001007387 */ /* 0x000fe80000100a00 */
[----:B------:R-:W-:Y:S04]  /*24460*/  STL.64 [R1+0xc98], R94 ;  /* 0x000c985e01007387 */ /* 0x000fe80000100a00 */
[----:B------:R-:W2:Y:S04]  /*24470*/  LDL.LU.64 R118, [R1+0x258] ;  /* 0x0002580001767983 */ /* 0x000ea80000300a00 */
[----:B------:R-:W3:Y:S04]  /*24480*/  LDL.LU.64 R122, [R1+0x248] ;  /* 0x00024800017a7983 */ /* 0x000ee80000300a00 */
[----:B------:R-:W4:Y:S04]  /*24490*/  LDL.LU R52, [R1+0x184] ;  /* 0x0001840001347983 */ /* 0x000f280000300800 */
[----:B------:R-:W4:Y:S04]  /*244a0*/  LDL.LU R48, [R1+0x164] ;  /* 0x0001640001307983 */ /* 0x000f280000300800 */
[----:B------:R-:W4:Y:S04]  /*244b0*/  LDL.LU.64 R124, [R1+0x228] ;  /* 0x00022800017c7983 */ /* 0x000f280000300a00 */
[----:B------:R-:W4:Y:S04]  /*244c0*/  LDL.LU.64 R120, [R1+0x220] ;  /* 0x0002200001787983 */ /* 0x000f280000300a00 */
[----:B------:R-:W4:Y:S01]  /*244d0*/  LDL.LU R44, [R1+0x144] ;  /* 0x00014400012c7983 */ /* 0x000f220000300800 */
[----:B------:R-:W-:-:S02]  /*244e0*/  PRMT R56, R56, 0x7632, R56 ;  /* 0x0000763238387816 */ /* 0x000fc40000000038 */
[----:B------:R-:W-:Y:S01]  /*244f0*/  PRMT R60, R60, 0x7632, R60 ;  /* 0x000076323c3c7816 */ /* 0x000fe2000000003c */
[----:B------:R-:W4:Y:S01]  /*24500*/  LDL.LU R40, [R1+0x134] ;  /* 0x0001340001287983 */ /* 0x000f220000300800 */
[----:B------:R-:W-:Y:S02]  /*24510*/  PRMT R64, R64, 0x7632, R64 ;  /* 0x0000763240407816 */ /* 0x000fe40000000040 */
[----:B------:R-:W-:Y:S01]  /*24520*/  PRMT R68, R68, 0x7632, R68 ;  /* 0x0000763244447816 */ /* 0x000fe20000000044 */
[----:B------:R-:W4:Y:S01]  /*24530*/  LDL.LU.64 R116, [R1+0x200] ;  /* 0x0002000001747983 */ /* 0x000f220000300a00 */
[----:B------:R-:W-:-:S03]  /*24540*/  PRMT R72, R72, 0x7632, R72 ;  /* 0x0000763248487816 */ /* 0x000fc60000000048 */
[----:B------:R-:W4:Y:S01]  /*24550*/  LDL.LU R36, [R1+0x174] ;  /* 0x0001740001247983 */ /* 0x000f220000300800 */
[----:B------:R-:W-:Y:S02]  /*24560*/  PRMT R76, R76, 0x7632, R76 ;  /* 0x000076324c4c7816 */ /* 0x000fe4000000004c */
[----:B------:R-:W-:Y:S01]  /*24570*/  PRMT R80, R80, 0x7632, R80 ;  /* 0x0000763250507816 */ /* 0x000fe20000000050 */
[----:B------:R-:W-:Y:S01]  /*24580*/  STG.E.U16 [R26.64], R56 ;  /* 0x000000381a007986 */ /* 0x000fe2000c101506 */
[----:B------:R-:W-:-:S03]  /*24590*/  PRMT R84, R84, 0x7632, R84 ;  /* 0x0000763254547816 */ /* 0x000fc60000000054 */
[----:B------:R-:W-:Y:S04]  /*245a0*/  STG.E.U16 [R22.64], R60 ;  /* 0x0000003c16007986 */ /* 0x000fe8000c101506 */
[----:B------:R-:W-:Y:S04]  /*245b0*/  STG.E.U16 [R18.64], R64 ;  /* 0x0000004012007986 */ /* 0x000fe8000c101506 */
[----:B------:R-:W-:Y:S04]  /*245c0*/  STG.E.U16 [R14.64], R68 ;  /* 0x000000440e007986 */ /* 0x000fe8000c101506 */
[----:B------:R-:W-:Y:S04]  /*245d0*/  STG.E.U16 [R10.64], R72 ;  /* 0x000000480a007986 */ /* 0x000fe8000c101506 */
[----:B------:R-:W-:Y:S04]  /*245e0*/  STG.E.U16 [R6.64], R76 ;  /* 0x0000004c06007986 */ /* 0x000fe8000c101506 */
[----:B------:R-:W4:Y:S04]  /*245f0*/  LDL.LU R32, [R1+0x154] ;  /* 0x0001540001207983 */ /* 0x000f280000300800 */
[----:B--2---:R0:W-:Y:S04]  /*24600*/  STG.E.U16 [R118.64], R80 ;  /* 0x0000005076007986 */ /* 0x0041e8000c101506 */
[----:B---3--:R1:W-:Y:S04]  /*24610*/  STG.E.U16 [R122.64], R84 ;  /* 0x000000547a007986 */ /* 0x0083e8000c101506 */
[----:B0-----:R-:W2:Y:S04]  /*24620*/  LDL.LU.64 R118, [R1+0x1f0] ;  /* 0x0001f00001767983 */ /* 0x001ea80000300a00 */
[----:B------:R-:W3:Y:S04]  /*24630*/  LDL.LU R28, [R1+0x124] ;  /* 0x00012400011c7983 */ /* 0x000ee80000300800 */
[----:B-1----:R-:W3:Y:S04]  /*24640*/  LDL.LU.64 R122, [R1+0x1e0] ;  /* 0x0001e000017a7983 */ /* 0x002ee80000300a00 */
[----:B----4-:R-:W-:Y:S04]  /*24650*/  STG.E.U16 [R34.64], R52 ;  /* 0x0000003422007986 */ /* 0x010fe8000c101506 */
[----:B------:R-:W4:Y:S04]  /*24660*/  LDL.LU R24, [R1+0x114] ;  /* 0x0001140001187983 */ /* 0x000f280000300800 */
[----:B------:R-:W4:Y:S04]  /*24670*/  LDL.LU R20, [R1+0x104] ;  /* 0x0001040001147983 */ /* 0x000f280000300800 */
[----:B------:R0:W-:Y:S04]  /*24680*/  STG.E.U16 [R124.64], R48 ;  /* 0x000000307c007986 */ /* 0x0001e8000c101506 */
[----:B0-----:R-:W4:Y:S04]  /*24690*/  LDL.LU.64 R124, [R1+0x1d8] ;  /* 0x0001d800017c7983 */ /* 0x001f280000300a00 */
[----:B------:R-:W4:Y:S04]  /*246a0*/  LDL.LU R16, [R1+0xf4] ;  /* 0x0000f40001107983 */ /* 0x000f280000300800 */
[----:B------:R0:W-:Y:S04]  /*246b0*/  STG.E.U16 [R120.64], R44 ;  /* 0x0000002c78007986 */ /* 0x0001e8000c101506 */
[----:B0-----:R-:W4:Y:S01]  /*246c0*/  LDL.LU.64 R120, [R1+0x1c0] ;  /* 0x0001c00001787983 */ /* 0x001f220000300a00 */
[----:B------:R-:W-:-:S04]  /*246d0*/  LEA R8, R12, R4, 0x1 ;  /* 0x000000040c087211 */ /* 0x000fc800078e08ff */
[----:B------:R-:W-:Y:S01]  /*246e0*/  LEA R88, P2, R8, R3, 0x1 ;  /* 0x0000000308587211 */ /* 0x000fe200078408ff */
[----:B------:R-:W-:-:S03]  /*246f0*/  IMAD R0, R12, 0x2, R8 ;  /* 0x000000020c007824 */ /* 0x000fc600078e0208 */
[----:B------:R-:W-:Y:S02]  /*24700*/  LEA.HI.X.SX32 R89, R8, R2, 0x1, P2 ;  /* 0x0000000208597211 */ /* 0x000fe400010f0eff */
[-C--:B------:R-:W-:Y:S02]  /*24710*/  LEA R90, P2, R0, R3.reuse, 0x1 ;  /* 0x00000003005a7211 */ /* 0x080fe400078408ff */
[----:B------:R-:W-:Y:S02]  /*24720*/  LEA R4, R12, R0, 0x1 ;  /* 0x000000000c047211 */ /* 0x000fe400078e08ff */
[----:B------:R-:W-:Y:S02]  /*24730*/  LEA.HI.X.SX32 R91, R0, R2, 0x1, P2 ;  /* 0x00000002005b7211 */ /* 0x000fe400010f0eff */
[----:B------:R-:W-:Y:S01]  /*24740*/  LEA R92, P2, R4, R3, 0x1 ;  /* 0x00000003045c7211 */ /* 0x000fe200078408ff */
[----:B------:R-:W-:-:S03]  /*24750*/  IMAD R0, R12, 0x2, R4 ;  /* 0x000000020c007824 */ /* 0x000fc600078e0204 */
[----:B------:R-:W-:Y:S02]  /*24760*/  LEA.HI.X.SX32 R93, R4, R2, 0x1, P2 ;  /* 0x00000002045d7211 */ /* 0x000fe400010f0eff */
[----:B------:R-:W-:Y:S02]  /*24770*/  LEA R26, P2, R0, R3, 0x1 ;  /* 0x00000003001a7211 */ /* 0x000fe400078408ff */
[----:B------:R-:W-:Y:S02]  /*24780*/  LEA R4, R12, R0, 0x1 ;  /* 0x000000000c047211 */ /* 0x000fe400078e08ff */
[----:B------:R-:W-:-:S03]  /*24790*/  LEA.HI.X.SX32 R27, R0, R2, 0x1, P2 ;  /* 0x00000002001b7211 */ /* 0x000fc600010f0eff */
[----:B------:R-:W-:Y:S01]  /*247a0*/  IMAD R0, R12, 0x2, R4 ;  /* 0x000000020c007824 */ /* 0x000fe200078e0204 */
[----:B------:R-:W-:-:S04]  /*247b0*/  LEA R22, P2, R4, R3, 0x1 ;  /* 0x0000000304167211 */ /* 0x000fc800078408ff */
[----:B------:R-:W-:Y:S02]  /*247c0*/  LEA R8, R12, R0, 0x1 ;  /* 0x000000000c087211 */ /* 0x000fe400078e08ff */
[----:B------:R-:W-:-:S03]  /*247d0*/  LEA.HI.X.SX32 R23, R4, R2, 0x1, P2 ;  /* 0x0000000204177211 */ /* 0x000fc600010f0eff */
[----:B------:R-:W-:Y:S02]  /*247e0*/  IMAD R4, R12, 0x2, R8 ;  /* 0x000000020c047824 */ /* 0x000fe400078e0208 */
[----:B------:R-:W4:Y:S04]  /*247f0*/  LDL.LU R12, [R1+0xe4] ;  /* 0x0000e400010c7983 */ /* 0x000f280000300800 */
[----:B------:R-:W4:Y:S04]  /*24800*/  LDL.LU.64 R94, [R1+0x1a0] ;  /* 0x0001a000015e7983 */ /* 0x000f280000300a00 */
[----:B------:R-:W-:Y:S04]  /*24810*/  STG.E.U16 [R30.64], R40 ;  /* 0x000000281e007986 */ /* 0x000fe8000c101506 */
[----:B------:R-:W4:Y:S04]  /*24820*/  LDL.LU.64 R96, [R1+0x198] ;  /* 0x0001980001607983 */ /* 0x000f280000300a00 */
[----:B------:R0:W-:Y:S04]  /*24830*/  STG.E.U16 [R116.64], R36 ;  /* 0x0000002474007986 */ /* 0x0001e8000c101506 */
[----:B------:R-:W4:Y:S04]  /*24840*/  LDL.LU.64 R98, [R1+0xd8] ;  /* 0x0000d80001627983 */ /* 0x000f280000300a00 */
[----:B0-----:R-:W4:Y:S01]  /*24850*/  LDL.LU.64 R116, [R1+0xc8] ;  /* 0x0000c80001747983 */ /* 0x001f220000300a00 */
[----:B------:R-:W-:-:S04]  /*24860*/  LEA R18, P2, R0, R3, 0x1 ;  /* 0x0000000300127211 */ /* 0x000fc800078408ff */
[----:B------:R-:W-:Y:S02]  /*24870*/  LEA.HI.X.SX32 R19, R0, R2, 0x1, P2 ;  /* 0x0000000200137211 */ /* 0x000fe400010f0eff */
[----:B------:R-:W-:-:S04]  /*24880*/  LEA R14, P2, R8, R3, 0x1 ;  /* 0x00000003080e7211 */ /* 0x000fc800078408ff */
[----:B------:R-:W-:Y:S02]  /*24890*/  LEA.HI.X.SX32 R15, R8, R2, 0x1, P2 ;  /* 0x00000002080f7211 */ /* 0x000fe400010f0eff */
[----:B------:R-:W-:Y:S01]  /*248a0*/  MOV R8, c[0x0][0x1c8] ;  /* 0x0000720000087a02 */ /* 0x000fe20000000f00 */
[----:B--2---:R-:W-:Y:S04]  /*248b0*/  STG.E.U16 [R118.64], R32 ;  /* 0x0000002076007986 */ /* 0x004fe8000c101506 */
[----:B---3--:R0:W-:Y:S04]  /*248c0*/  STG.E.U16 [R122.64], R28 ;  /* 0x0000001c7a007986 */ /* 0x0081e8000c101506 */
[----:B0-----:R-:W2:Y:S04]  /*248d0*/  LDL.LU.64 R122, [R1+0xc0] ;  /* 0x0000c000017a7983 */ /* 0x001ea80000300a00 */
[----:B----4-:R0:W-:Y:S04]  /*248e0*/  STG.E.U16 [R124.64], R24 ;  /* 0x000000187c007986 */ /* 0x0101e8000c101506 */
[----:B0-----:R-:W3:Y:S01]  /*248f0*/  LDL.LU.64 R124, [R1+0xa8] ;  /* 0x0000a800017c7983 */ /* 0x001ee20000300a00 */
        /* <DEDUP_REMOVED lines=35> */
[-C--:B------:R-:W-:Y:S02]  /*24b30*/  LEA.HI.X.SX32 R111, R0, R2.reuse, 0x1, P2 ;  /* 0x00000002006f7211 */ /* 0x080fe400010f0eff */
[----:B------:R-:W-:Y:S01]  /*24b40*/  LEA R118, P2, R4, R3, 0x1 ;  /* 0x0000000304767211 */ /* 0x000fe200078408ff */
[----:B------:R-:W-:Y:S01]  /*24b50*/  IMAD R0, R8, 0x2, R4 ;  /* 0x0000000208007824 */ /* 0x000fe200078e0204 */
[----:B------:R0:W-:Y:S02]  /*24b60*/  STG.E.U16 [R120.64], R20 ;  /* 0x0000001478007986 */ /* 0x0001e4000c101506 */
[----:B------:R-:W-:-:S02]  /*24b70*/  LEA.HI.X.SX32 R119, R4, R2, 0x1, P2 ;  /* 0x0000000204777211 */ /* 0x000fc400010f0eff */
[----:B------:R-:W-:Y:S01]  /*24b80*/  LEA R4, R8, R0, 0x1 ;  /* 0x0000000008047211 */ /* 0x000fe200078e08ff */
[----:B------:R1:W-:Y:S01]  /*24b90*/  STG.E.U16 [R50.64], R16 ;  /* 0x0000001032007986 */ /* 0x0003e2000c101506 */
[----:B0-----:R-:W-:-:S04]  /*24ba0*/  LEA R120, P2, R0, R3, 0x1 ;  /* 0x0000000300787211 */ /* 0x001fc800078408ff */
[----:B------:R-:W-:Y:S02]  /*24bb0*/  LEA.HI.X.SX32 R121, R0, R2, 0x1, P2 ;  /* 0x0000000200797211 */ /* 0x000fe400010f0eff */
[----:B-1----:R-:W-:Y:S01]  /*24bc0*/  LEA R50, P2, R4, R3, 0x1 ;  /* 0x0000000304327211 */ /* 0x002fe200078408ff */
[----:B------:R-:W-:-:S03]  /*24bd0*/  IMAD R0, R8, 0x2, R4 ;  /* 0x0000000208007824 */ /* 0x000fc600078e0204 */
[----:B------:R-:W-:-:S05]  /*24be0*/  LEA.HI.X.SX32 R51, R4, R2, 0x1, P2 ;  /* 0x0000000204337211 */ /* 0x000fca00010f0eff */
[----:B------:R0:W-:Y:S01]  /*24bf0*/  STL.64 [R1+0x208], R50 ;  /* 0x0002083201007387 */ /* 0x0001e20000100a00 */
[----:B------:R-:W-:Y:S02]  /*24c00*/  LEA R4, R8, R0, 0x1 ;  /* 0x0000000008047211 */ /* 0x000fe400078e08ff */
[----:B0-----:R-:W-:-:S04]  /*24c10*/  LEA R50, P2, R0, R3, 0x1 ;  /* 0x0000000300327211 */ /* 0x001fc800078408ff */
[----:B------:R-:W-:-:S05]  /*24c20*/  LEA.HI.X.SX32 R51, R0, R2, 0x1, P2 ;  /* 0x0000000200337211 */ /* 0x000fca00010f0eff */
[----:B------:R0:W-:Y:S01]  /*24c30*/  STL.64 [R1+0x200], R50 ;  /* 0x0002003201007387 */ /* 0x0001e20000100a00 */
[----:B------:R-:W-:Y:S01]  /*24c40*/  IMAD R0, R8, 0x2, R4 ;  /* 0x0000000208007824 */ /* 0x000fe200078e0204 */
[----:B0-----:R-:W-:-:S04]  /*24c50*/  LEA R50, P2, R4, R3, 0x1 ;  /* 0x0000000304327211 */ /* 0x001fc800078408ff */
        /* <DEDUP_REMOVED lines=9> */
[----:B------:R0:W-:Y:S04]  /*24cf0*/  STL.64 [R1+0x1e0], R50 ;  /* 0x0001e03201007387 */ /* 0x0001e80000100a00 */
[----:B------:R-:W-:Y:S01]  /*24d00*/  STG.E.U16 [R94.64], R12 ;  /* 0x0000000c5e007986 */ /* 0x000fe2000c101506 */
[----:B0-----:R-:W-:-:S03]  /*24d10*/  LEA R50, P2, R0, R3, 0x1 ;  /* 0x0000000300327211 */ /* 0x001fc600078408ff */
[----:B------:R-:W-:Y:S01]  /*24d20*/  STG.E.U16 [R96.64], R5 ;  /* 0x0000000560007986 */ /* 0x000fe2000c101506 */
[----:B------:R-:W-:-:S03]  /*24d30*/  LEA.HI.X.SX32 R51, R0, R2, 0x1, P2 ;  /* 0x0000000200337211 */ /* 0x000fc600010f0eff */
[----:B------:R-:W-:Y:S04]  /*24d40*/  STG.E.U16 [R98.64], R9 ;  /* 0x0000000962007986 */ /* 0x000fe8000c101506 */
[----:B------:R0:W-:Y:S04]  /*24d50*/  STG.E.U16 [R116.64], R13 ;  /* 0x0000000d74007986 */ /* 0x0001e8000c101506 */
[----:B------:R-:W-:Y:S04]  /*24d60*/  STL.64 [R1+0x1d8], R50 ;  /* 0x0001d83201007387 */ /* 0x000fe80000100a00 */
[----:B0-----:R-:W4:Y:S04]  /*24d70*/  LDL.LU.64 R116, [R1+0x18] ;  /* 0x0000180001747983 */ /* 0x001f280000300a00 */
[----:B------:R-:W4:Y:S04]  /*24d80*/  LDL.LU.64 R98, [R1+0x50] ;  /* 0x0000500001627983 */ /* 0x000f280000300a00 */
[----:B--2---:R0:W-:Y:S04]  /*24d90*/  STG.E.U16 [R122.64], R17 ;  /* 0x000000117a007986 */ /* 0x0041e8000c101506 */
[----:B0-----:R-:W2:Y:S04]  /*24da0*/  LDL.LU.64 R122, [R1+0x30] ;  /* 0x00003000017a7983 */ /* 0x001ea80000300a00 */
[----:B---3--:R0:W-:Y:S04]  /*24db0*/  STG.E.U16 [R124.64], R21 ;  /* 0x000000157c007986 */ /* 0x0081e8000c101506 */
[----:B0-----:R-:W3:Y:S01]  /*24dc0*/  LDL.LU.64 R124, [R1+0x28] ;  /* 0x00002800017c7983 */ /* 0x001ee20000300a00 */
[----:B------:R-:W-:-:S03]  /*24dd0*/  LEA R4, R8, R0, 0x1 ;  /* 0x0000000008047211 */ /* 0x000fc600078e08ff */
[----:B------:R0:W-:Y:S01]  /*24de0*/  STG.E.U16 [R38.64], R25 ;  /* 0x0000001926007986 */ /* 0x0001e2000c101506 */
[-C--:B------:R-:W-:Y:S01]  /*24df0*/  LEA R50, P2, R4, R3.reuse, 0x1 ;  /* 0x0000000304327211 */ /* 0x080fe200078408ff */
[----:B------:R-:W-:Y:S02]  /*24e00*/  IMAD R0, R8, 0x2, R4 ;  /* 0x0000000208007824 */ /* 0x000fe400078e0204 */
[----:B------:R-:W3:Y:S01]  /*24e10*/  LDL.LU.64 R94, [R1+0x48] ;  /* 0x00004800015e7983 */ /* 0x000ee20000300a00 */
[----:B------:R-:W-:Y:S02]  /*24e20*/  LEA.HI.X.SX32 R51, R4, R2, 0x1, P2 ;  /* 0x0000000204337211 */ /* 0x000fe400010f0eff */
[----:B------:R-:W-:Y:S01]  /*24e30*/  LEA R4, R8, R0, 0x1 ;  /* 0x0000000008047211 */ /* 0x000fe200078e08ff */
[----:B------:R1:W-:Y:S01]  /*24e40*/  STG.E.U16 [R42.64], R29 ;  /* 0x0000001d2a007986 */ /* 0x0003e2000c101506 */
[----:B0-----:R-:W-:-:S03]  /*24e50*/  LEA R38, P2, R0, R3, 0x1 ;  /* 0x0000000300267211 */ /* 0x001fc600078408ff */
[----:B------:R-:W3:Y:S01]  /*24e60*/  LDL.LU.64 R96, [R1+0x38] ;  /* 0x0000380001607983 */ /* 0x000ee20000300a00 */
[-C--:B------:R-:W-:Y:S01]  /*24e70*/  LEA.HI.X.SX32 R39, R0, R2.reuse, 0x1, P2 ;  /* 0x0000000200277211 */ /* 0x080fe200010f0eff */
[----:B------:R-:W-:Y:S01]  /*24e80*/  IMAD R0, R8, 0x2, R4 ;  /* 0x0000000208007824 */ /* 0x000fe200078e0204 */
[CC--:B-1----:R-:W-:Y:S01]  /*24e90*/  LEA R42, P2, R4.reuse, R3.reuse, 0x1 ;  /* 0x00000003042a7211 */ /* 0x0c2fe200078408ff */
[----:B------:R0:W-:Y:S03]  /*24ea0*/  STG.E.U16 [R46.64], R33 ;  /* 0x000000212e007986 */ /* 0x0001e6000c101506 */
[----:B------:R-:W-:Y:S02]  /*24eb0*/  LEA.HI.X.SX32 R43, R4, R2, 0x1, P2 ;  /* 0x00000002042b7211 */ /* 0x000fe400010f0eff */
[----:B------:R-:W-:Y:S01]  /*24ec0*/  LEA R4, R8, R0, 0x1 ;  /* 0x0000000008047211 */ /* 0x000fe200078e08ff */
[----:B------:R1:W-:Y:S01]  /*24ed0*/  STG.E.U16 [R54.64], R37 ;  /* 0x0000002536007986 */ /* 0x0003e2000c101506 */
[----:B0-----:R-:W-:-:S04]  /*24ee0*/  LEA R46, P2, R0, R3, 0x1 ;  /* 0x00000003002e7211 */ /* 0x001fc800078408ff */
        /* <DEDUP_REMOVED lines=36> */
[----:B------:R-:W-:Y:S01]  /*25130*/  LEA R4, R8, R0, 0x1 ;  /* 0x0000000008047211 */ /* 0x000fe200078e08ff */
[----:B----4-:R0:W-:Y:S04]  /*25140*/  STG.E.U16 [R116.64], R73 ;  /* 0x0000004974007986 */ /* 0x0101e8000c101506 */
[----:B------:R1:W-:Y:S01]  /*25150*/  STG.E.U16 [R98.64], R77 ;  /* 0x0000004d62007986 */ /* 0x0003e2000c101506 */
[----:B0-----:R-:W-:-:S03]  /*25160*/  LEA R116, P2, R0, R3, 0x1 ;  /* 0x0000000300747211 */ /* 0x001fc600078408ff */
[----:B-1----:R-:W4:Y:S01]  /*25170*/  LDL.LU.64 R98, [R1+0x40] ;  /* 0x0000400001627983 */ /* 0x002f220000300a00 */
[----:B------:R-:W-:-:S05]  /*25180*/  LEA.HI.X.SX32 R117, R0, R2, 0x1, P2 ;  /* 0x0000000200757211 */ /* 0x000fca00010f0eff */
[----:B------:R0:W-:Y:S02]  /*25190*/  STL.64 [R1+0x2d0], R116 ;  /* 0x0002d07401007387 */ /* 0x0001e40000100a00 */
[----:B0-----:R-:W-:-:S04]  /*251a0*/  LEA R116, P2, R4, R3, 0x1 ;  /* 0x0000000304747211 */ /* 0x001fc800078408ff */
[----:B------:R-:W-:Y:S01]  /*251b0*/  LEA.HI.X.SX32 R117, R4, R2, 0x1, P2 ;  /* 0x0000000204757211 */ /* 0x000fe200010f0eff */
[----:B--2---:R0:W-:Y:S04]  /*251c0*/  STG.E.U16 [R122.64], R81 ;  /* 0x000000517a007986 */ /* 0x0041e8000c101506 */
[----:B0-----:R-:W2:Y:S04]  /*251d0*/  LDL.LU.64 R122, [R1+0x8] ;  /* 0x00000800017a7983 */ /* 0x001ea80000300a00 */
[----:B------:R-:W-:Y:S04]  /*251e0*/  STL.64 [R1+0x2c8], R116 ;  /* 0x0002c87401007387 */ /* 0x000fe80000100a00 */
[----:B---3--:R0:W-:Y:S04]  /*251f0*/  STG.E.U16 [R124.64], R85 ;  /* 0x000000557c007986 */ /* 0x0081e8000c101506 */
[----:B0-----:R-:W3:Y:S01]  /*25200*/  LDL.LU.64 R124, [R1] ;  /* 0x00000000017c7983 */ /* 0x001ee20000300a00 */
[----:B------:R-:W-:-:S05]  /*25210*/  IMAD R0, R8, 0x2, R4 ;  /* 0x0000000208007824 */ /* 0x000fca00078e0204 */
[----:B------:R-:W-:Y:S02]  /*25220*/  LEA R116, P2, R0, R3, 0x1 ;  /* 0x0000000300747211 */ /* 0x000fe400078408ff */
[----:B------:R-:W-:Y:S02]  /*25230*/  LEA R4, R8, R0, 0x1 ;  /* 0x0000000008047211 */ /* 0x000fe400078e08ff */
[----:B------:R-:W-:-:S05]  /*25240*/  LEA.HI.X.SX32 R117, R0, R2, 0x1, P2 ;  /* 0x0000000200757211 */ /* 0x000fca00010f0eff */
[----:B------:R0:W-:Y:S01]  /*25250*/  STL.64 [R1+0x2c0], R116 ;  /* 0x0002c07401007387 */ /* 0x0001e20000100a00 */
[----:B------:R-:W-:Y:S01]  /*25260*/  IMAD R0, R8, 0x2, R4 ;  /* 0x0000000208007824 */ /* 0x000fe200078e0204 */
[----:B0-----:R-:W-:-:S04]  /*25270*/  LEA R116, P2, R4, R3, 0x1 ;  /* 0x0000000304747211 */ /* 0x001fc800078408ff */
[----:B------:R-:W-:Y:S02]  /*25280*/  LEA.HI.X.SX32 R117, R4, R2, 0x1, P2 ;  /* 0x0000000204757211 */ /* 0x000fe400010f0eff */
[----:B------:R-:W-:-:S03]  /*25290*/  PRMT R5, R52, 0x7632, R5 ;  /* 0x0000763234057816 */ /* 0x000fc60000000005 */
[----:B------:R0:W-:Y:S01]  /*252a0*/  STL.64 [R1+0x2b8], R116 ;  /* 0x0002b87401007387 */ /* 0x0001e20000100a00 */
[----:B------:R-:W-:-:S03]  /*252b0*/  LEA R4, R8, R0, 0x1 ;  /* 0x0000000008047211 */ /* 0x000fc600078e08ff */
[----:B------:R1:W-:Y:S01]  /*252c0*/  STG.E.U16 [R94.64], R5 ;  /* 0x000000055e007986 */ /* 0x0003e2000c101506 */
[----:B0-----:R-:W-:-:S04]  /*252d0*/  LEA R116, P2, R0, R3, 0x1 ;  /* 0x0000000300747211 */ /* 0x001fc800078408ff */
[----:B------:R-:W-:Y:S01]  /*252e0*/  LEA.HI.X.SX32 R117, R0, R2, 0x1, P2 ;  /* 0x0000000200757211 */ /* 0x000fe200010f0eff */
[----:B-1----:R-:W3:Y:S01]  /*252f0*/  LDL.LU.64 R94, [R1+0xc98] ;  /* 0x000c9800015e7983 */ /* 0x002ee20000300a00 */
[----:B------:R-:W-:-:S03]  /*25300*/  PRMT R5, R48, 0x7632, R5 ;  /* 0x0000763230057816 */ /* 0x000fc60000000005 */
[----:B------:R0:W-:Y:S01]  /*25310*/  STL.64 [R1+0x328], R116 ;  /* 0x0003287401007387 */ /* 0x0001e20000100a00 */
[----:B------:R-:W-:-:S03]  /*25320*/  IMAD R0, R8, 0x2, R4 ;  /* 0x0000000208007824 */ /* 0x000fc600078e0204 */
[----:B------:R1:W-:Y:S01]  /*25330*/  STG.E.U16 [R96.64], R5 ;  /* 0x0000000560007986 */ /* 0x0003e2000c101506 */
[----:B0-----:R-:W-:-:S04]  /*25340*/  LEA R116, P2, R4, R3, 0x1 ;  /* 0x0000000304747211 */ /* 0x001fc800078408ff */
[----:B------:R-:W-:Y:S01]  /*25350*/  LEA.HI.X.SX32 R117, R4, R2, 0x1, P2 ;  /* 0x0000000204757211 */ /* 0x000fe200010f0eff */
[----:B-1----:R-:W3:Y:S04]  /*25360*/  LDL.LU.64 R96, [R1+0xc90] ;  /* 0x000c900001607983 */ /* 0x002ee80000300a00 */
[----:B------:R0:W-:Y:S01]  /*25370*/  STL.64 [R1+0x338], R116 ;  /* 0x0003387401007387 */ /* 0x0001e20000100a00 */
[----:B------:R-:W-:Y:S02]  /*25380*/  LEA R4, R8, R0, 0x1 ;  /* 0x0000000008047211 */ /* 0x000fe400078e08ff */
[----:B0-----:R-:W-:-:S04]  /*25390*/  LEA R116, P2, R0, R3, 0x1 ;  /* 0x0000000300747211 */ /* 0x001fc800078408ff */
[----:B------:R-:W-:Y:S02]  /*253a0*/  LEA.HI.X.SX32 R117, R0, R2, 0x1, P2 ;  /* 0x0000000200757211 */ /* 0x000fe400010f0eff */
[----:B------:R-:W-:-:S03]  /*253b0*/  PRMT R5, R44, 0x7632, R5 ;  /* 0x000076322c057816 */ /* 0x000fc60000000005 */
[----:B------:R0:W-:Y:S01]  /*253c0*/  STL.64 [R1+0x358], R116 ;  /* 0x0003587401007387 */ /* 0x0001e20000100a00 */
[----:B------:R-:W-:Y:S01]  /*253d0*/  IMAD R0, R8, 0x2, R4 ;  /* 0x0000000208007824 */ /* 0x000fe200078e0204 */
[----:B0-----:R-:W-:-:S04]  /*253e0*/  LEA R116, P2, R4, R3, 0x1 ;  /* 0x0000000304747211 */ /* 0x001fc800078408ff */
[----:B------:R-:W-:Y:S02]  /*253f0*/  LEA.HI.X.SX32 R117, R4, R2, 0x1, P2 ;  /* 0x0000000204757211 */ /* 0x000fe400010f0eff */
[----:B------:R-:W-:Y:S01]  /*25400*/  LEA R4, R8, R0, 0x1 ;  /* 0x0000000008047211 */ /* 0x000fe200078e08ff */
[----:B----4-:R0:W-:Y:S04]  /*25410*/  STG.E.U16 [R98.64], R5 ;  /* 0x0000000562007986 */ /* 0x0101e8000c101506 */
[----:B0-----:R-:W4:Y:S01]  /*25420*/  LDL.LU.64 R98, [R1+0xc88] ;  /* 0x000c880001627983 */ /* 0x001f220000300a00 */
[----:B------:R-:W-:-:S03]  /*25430*/  PRMT R5, R40, 0x7632, R5 ;  /* 0x0000763228057816 */ /* 0x000fc60000000005 */
[----:B------:R0:W-:Y:S02]  /*25440*/  STL.64 [R1+0x350], R116 ;  /* 0x0003507401007387 */ /* 0x0001e40000100a00 */
[----:B0-----:R-:W-:-:S04]  /*25450*/  LEA R116, P2, R0, R3, 0x1 ;  /* 0x0000000300747211 */ /* 0x001fc800078408ff */
[----:B------:R-:W-:Y:S01]  /*25460*/  LEA.HI.X.SX32 R117, R0, R2, 0x1, P2 ;  /* 0x0000000200757211 */ /* 0x000fe200010f0eff */
[----:B--2---:R0:W-:Y:S04]  /*25470*/  STG.E.U16 [R122.64], R5 ;  /* 0x000000057a007986 */ /* 0x0041e8000c101506 */
[----:B0-----:R-:W2:Y:S04]  /*25480*/  LDL.LU.64 R122, [R1+0xc80] ;  /* 0x000c8000017a7983 */ /* 0x001ea80000300a00 */
[----:B------:R0:W-:Y:S01]  /*25490*/  STL.64 [R1+0x348], R116 ;  /* 0x0003487401007387 */ /* 0x0001e20000100a00 */
[----:B------:R-:W-:-:S02]  /*254a0*/  PRMT R5, R36, 0x7632, R5 ;  /* 0x0000763224057816 */ /* 0x000fc40000000005 */
[----:B0-----:R-:W-:-:S04]  /*254b0*/  LEA R116, P2, R4, R3, 0x1 ;  /* 0x0000000304747211 */ /* 0x001fc800078408ff */
[----:B------:R-:W-:Y:S01]  /*254c0*/  LEA.HI.X.SX32 R117, R4, R2, 0x1, P2 ;  /* 0x0000000204757211 */ /* 0x000fe200010f0eff */
[----:B---3--:R0:W-:Y:S04]  /*254d0*/  STG.E.U16 [R124.64], R5 ;  /* 0x000000057c007986 */ /* 0x0081e8000c101506 */
[----:B------:R1:W-:Y:S04]  /*254e0*/  STL.64 [R1+0x340], R116 ;  /* 0x0003407401007387 */ /* 0x0003e80000100a00 */
[----:B0-----:R-:W3:Y:S01]  /*254f0*/  LDL.LU.64 R124, [R1+0xc78] ;  /* 0x000c7800017c7983 */ /* 0x001ee20000300a00 */
[----:B------:R-:W-:-:S05]  /*25500*/  IMAD R0, R8, 0x2, R4 ;  /* 0x0000000208007824 */ /* 0x000fca00078e0204 */
[----:B-1----:R-:W-:Y:S02]  /*25510*/  LEA R116, P2, R0, R3, 0x1 ;  /* 0x0000000300747211 */ /* 0x002fe400078408ff */
[----:B------:R-:W-:Y:S02]  /*25520*/  LEA R4, R8, R0, 0x1 ;  /* 0x0000000008047211 */ /* 0x000fe400078e08ff */
[----:B------:R-:W-:Y:S02]  /*25530*/  LEA.HI.X.SX32 R117, R0, R2, 0x1, P2 ;  /* 0x0000000200757211 */ /* 0x000fe400010f0eff */
[----:B------:R-:W-:-:S03]  /*25540*/  PRMT R5, R32, 0x7632, R5 ;  /* 0x0000763220057816 */ /* 0x000fc60000000005 */
[----:B------:R0:W-:Y:S01]  /*25550*/  STL.64 [R1+0x330], R116 ;  /* 0x0003307401007387 */ /* 0x0001e20000100a00 */
[----:B------:R-:W-:Y:S01]  /*25560*/  IMAD R0, R8, 0x2, R4 ;  /* 0x0000000208007824 */ /* 0x000fe200078e0204 */
[----:B0-----:R-:W-:-:S04]  /*25570*/  LEA R116, P2, R4, R3, 0x1 ;  /* 0x0000000304747211 */ /* 0x001fc800078408ff */
[----:B------:R-:W-:Y:S02]  /*25580*/  LEA.HI.X.SX32 R117, R4, R2, 0x1, P2 ;  /* 0x0000000204757211 */ /* 0x000fe400010f0eff */
[----:B------:R-:W-:Y:S01]  /*25590*/  LEA R4, R8, R0, 0x1 ;  /* 0x0000000008047211 */ /* 0x000fe200078e08ff */
[----:B---3--:R0:W-:Y:S02]  /*255a0*/  STG.E.U16 [R124.64], R5 ;  /* 0x000000057c007986 */ /* 0x0081e4000c101506 */
[----:B0-----:R-:W-:Y:S01]  /*255b0*/  MOV R124, R120 ;  /* 0x00000078007c7202 */ /* 0x001fe20000000f00 */
[----:B------:R-:W-:Y:S02]  /*255c0*/  IMAD.MOV.U32 R125, RZ, RZ, R121 ;  /* 0x000000ffff7d7224 */ /* 0x000fe400078e0079 */
[----:B------:R-:W3:Y:S04]  /*255d0*/  LDL.LU.64 R120, [R1+0xc70] ;  /* 0x000c700001787983 */ /* 0x000ee80000300a00 */
[----:B------:R0:W-:Y:S01]  /*255e0*/  STL.64 [R1+0x2b0], R116 ;  /* 0x0002b07401007387 */ /* 0x0001e20000100a00 */
[----:B------:R-:W-:-:S02]  /*255f0*/  PRMT R5, R28, 0x7632, R5 ;  /* 0x000076321c057816 */ /* 0x000fc40000000005 */
[----:B0-----:R-:W-:-:S04]  /*25600*/  LEA R116, P2, R0, R3, 0x1 ;  /* 0x0000000300747211 */ /* 0x001fc800078408ff */
[----:B------:R-:W-:-:S05]  /*25610*/  LEA.HI.X.SX32 R117, R0, R2, 0x1, P2 ;  /* 0x0000000200757211 */ /* 0x000fca00010f0eff */
[----:B------:R0:W-:Y:S01]  /*25620*/  STL.64 [R1+0x2a0], R116 ;  /* 0x0002a07401007387 */ /* 0x0001e20000100a00 */
[----:B------:R-:W-:-:S03]  /*25630*/  IMAD R0, R8, 0x2, R4 ;  /* 0x0000000208007824 */ /* 0x000fc600078e0204 */
[----:B--2---:R1:W-:Y:S01]  /*25640*/  STG.E.U16 [R122.64], R5 ;  /* 0x000000057a007986 */ /* 0x0043e2000c101506 */
[----:B0-----:R-:W-:-:S04]  /*25650*/  LEA R116, P2, R4, R3, 0x1 ;  /* 0x0000000304747211 */ /* 0x001fc800078408ff */
[----:B------:R-:W-:Y:S01]  /*25660*/  LEA.HI.X.SX32 R117, R4, R2, 0x1, P2 ;  /* 0x0000000204757211 */ /* 0x000fe200010f0eff */
[----:B-1----:R-:W-:Y:S01]  /*25670*/  IMAD.MOV.U32 R123, RZ, RZ, R119 ;  /* 0x000000ffff7b7224 */ /* 0x002fe200078e0077 */
[----:B------:R-:W-:Y:S02]  /*25680*/  MOV R122, R118 ;  /* 0x00000076007a7202 */ /* 0x000fe40000000f00 */
[----:B------:R-:W2:Y:S04]  /*25690*/  LDL.LU.64 R118, [R1+0xc68] ;  /* 0x000c680001767983 */ /* 0x000ea80000300a00 */
[----:B------:R0:W-:Y:S02]  /*256a0*/  STL.64 [R1+0x290], R116 ;  /* 0x0002907401007387 */ /* 0x0001e40000100a00 */
[----:B0-----:R-:W-:-:S04]  /*256b0*/  LEA R116, P2, R0, R3, 0x1 ;  /* 0x0000000300747211 */ /* 0x001fc800078408ff */
[----:B------:R-:W-:-:S05]  /*256c0*/  LEA.HI.X.SX32 R117, R0, R2, 0x1, P2 ;  /* 0x0000000200757211 */ /* 0x000fca00010f0eff */
[----:B------:R0:W-:Y:S04]  /*256d0*/  STL.64 [R1+0x280], R116 ;  /* 0x0002807401007387 */ /* 0x0001e80000100a00 */
[----:B0-----:R-:W4:Y:S01]  /*256e0*/  LDL.LU.64 R116, [R1+0xc60] ;  /* 0x000c600001747983 */ /* 0x001f220000300a00 */
[----:B------:R-:W-:Y:S02]  /*256f0*/  PRMT R5, R24, 0x7632, R5 ;  /* 0x0000763218057816 */ /* 0x000fe40000000005 */
[----:B------:R-:W-:-:S05]  /*25700*/  LEA R4, R8, R0, 0x1 ;  /* 0x0000000008047211 */ /* 0x000fca00078e08ff */
[----:B------:R-:W-:Y:S01]  /*25710*/  IMAD R0, R8, 0x2, R4 ;  /* 0x0000000208007824 */ /* 0x000fe200078e0204 */
[----:B---3--:R0:W-:Y:S02]  /*25720*/  STG.E.U16 [R120.64], R5 ;  /* 0x0000000578007986 */ /* 0x0081e4000c101506 */
[----:B0-----:R-:W-:Y:S01]  /*25730*/  IMAD.MOV.U32 R120, RZ, RZ, R124 ;  /* 0x000000ffff787224 */ /* 0x001fe200078e007c */
[C---:B------:R-:W-:Y:S02]  /*25740*/  LEA R124, P2, R4.reuse, R3, 0x1 ;  /* 0x00000003047c7211 */ /* 0x040fe400078408ff */
[----:B------:R-:W-:Y:S02]  /*25750*/  MOV R121, R125 ;  /* 0x0000007d00797202 */ /* 0x000fe40000000f00 */
[----:B------:R-:W-:Y:S02]  /*25760*/  LEA.HI.X.SX32 R125, R4, R2, 0x1, P2 ;  /* 0x00000002047d7211 */ /* 0x000fe400010f0eff */
[----:B------:R-:W-:-:S03]  /*25770*/  PRMT R5, R20, 0x7632, R5 ;  /* 0x0000763214057816 */ /* 0x000fc60000000005 */
[----:B------:R0:W-:Y:S02]  /*25780*/  STL.64 [R1+0x270], R124 ;  /* 0x0002707c01007387 */ /* 0x0001e40000100a00 */
[----:B0-----:R-:W-:-:S04]  /*25790*/  LEA R124, P2, R0, R3, 0x1 ;  /* 0x00000003007c7211 */ /* 0x001fc800078408ff */
[----:B------:R-:W-:Y:S01]  /*257a0*/  LEA.HI.X.SX32 R125, R0, R2, 0x1, P2 ;  /* 0x00000002007d7211 */ /* 0x000fe200010f0eff */
[----:B--2---:R0:W-:Y:S02]  /*257b0*/  STG.E.U16 [R118.64], R5 ;  /* 0x0000000576007986 */ /* 0x0041e4000c101506 */
[----:B0-----:R-:W-:Y:S01]  /*257c0*/  PRMT R5, R16, 0x7632, R5 ;  /* 0x0000763210057816 */ /* 0x001fe20000000005 */
[----:B------:R-:W-:Y:S01]  /*257d0*/  IMAD.MOV.U32 R118, RZ, RZ, R112 ;  /* 0x000000ffff767224 */ /* 0x000fe200078e0070 */
[----:B------:R-:W-:Y:S02]  /*257e0*/  MOV R119, R113 ;  /* 0x0000007100777202 */ /* 0x000fe40000000f00 */
[----:B------:R-:W2:Y:S04]  /*257f0*/  LDL.LU.64 R112, [R1+0xc58] ;  /* 0x000c580001707983 */ /* 0x000ea80000300a00 */
[----:B------:R-:W-:Y:S04]  /*25800*/  STL.64 [R1+0x1c0], R124 ;  /* 0x0001c07c01007387 */ /* 0x000fe80000100a00 */
[----:B----4-:R0:W-:Y:S02]  /*25810*/  STG.E.U16 [R116.64], R5 ;  /* 0x0000000574007986 */ /* 0x0101e4000c101506 */
[----:B0-----:R-:W-:Y:S01]  /*25820*/  MOV R116, R114 ;  /* 0x0000007200747202 */ /* 0x001fe20000000f00 */
[----:B------:R-:W-:-:S02]  /*25830*/  IMAD.MOV.U32 R117, RZ, RZ, R115 ;  /* 0x000000ffff757224 */ /* 0x000fc400078e0073 */
[----:B------:R-:W3:Y:S01]  /*25840*/  LDL.LU.64 R114, [R1+0xc50] ;  /* 0x000c500001727983 */ /* 0x000ee20000300a00 */
[----:B------:R-:W-:-:S04]  /*25850*/  LEA R4, R8, R0, 0x1 ;  /* 0x0000000008047211 */ /* 0x000fc800078e08ff */
[----:B------:R-:W-:Y:S01]  /*25860*/  LEA R124, P2, R4, R3, 0x1 ;  /* 0x00000003047c7211 */ /* 0x000fe200078408ff */
[----:B------:R-:W-:-:S03]  /*25870*/  IMAD R0, R8, 0x2, R4 ;  /* 0x0000000208007824 */ /* 0x000fc600078e0204 */
[----:B------:R-:W-:-:S05]  /*25880*/  LEA.HI.X.SX32 R125, R4, R2, 0x1, P2 ;  /* 0x00000002047d7211 */ /* 0x000fca00010f0eff */
[----:B------:R0:W-:Y:S01]  /*25890*/  STL.64 [R1+0x1b8], R124 ;  /* 0x0001b87c01007387 */ /* 0x0001e20000100a00 */
[----:B------:R-:W-:Y:S02]  /*258a0*/  LEA R4, R8, R0, 0x1 ;  /* 0x0000000008047211 */ /* 0x000fe400078e08ff */
[----:B0-----:R-:W-:-:S04]  /*258b0*/  LEA R124, P2, R0, R3, 0x1 ;  /* 0x00000003007c7211 */ /* 0x001fc800078408ff */
[----:B------:R-:W-:Y:S02]  /*258c0*/  LEA.HI.X.SX32 R125, R0, R2, 0x1, P2 ;  /* 0x00000002007d7211 */ /* 0x000fe400010f0eff */
[----:B------:R-:W-:-:S03]  /*258d0*/  PRMT R5, R12, 0x7632, R5 ;  /* 0x000076320c057816 */ /* 0x000fc60000000005 */
[----:B------:R0:W-:Y:S01]  /*258e0*/  STL.64 [R1+0x1a0], R124 ;  /* 0x0001a07c01007387 */ /* 0x0001e20000100a00 */
[----:B------:R-:W-:Y:S02]  /*258f0*/  IMAD R0, R8, 0x2, R4 ;  /* 0x0000000208007824 */ /* 0x000fe400078e0204 */
[----:B0-----:R-:W-:Y:S01]  /*25900*/  IMAD.MOV.U32 R124, RZ, RZ, R110 ;  /* 0x000000ffff7c7224 */ /* 0x001fe200078e006e */
[C---:B------:R-:W-:Y:S02]  /*25910*/  LEA R110, P2, R4.reuse, R3, 0x1 ;  /* 0x00000003046e7211 */ /* 0x040fe400078408ff */
[----:B------:R-:W-:Y:S02]  /*25920*/  MOV R125, R111 ;  /* 0x0000006f007d7202 */ /* 0x000fe40000000f00 */
[----:B------:R-:W-:Y:S01]  /*25930*/  LEA.HI.X.SX32 R111, R4, R2, 0x1, P2 ;  /* 0x00000002046f7211 */ /* 0x000fe200010f0eff */
[----:B---3--:R0:W-:Y:S02]  /*25940*/  STG.E.U16 [R114.64], R5 ;  /* 0x0000000572007986 */ /* 0x0081e4000c101506 */
[----:B0-----:R-:W-:Y:S01]  /*25950*/  MOV R114, R108 ;  /* 0x0000006c00727202 */ /* 0x001fe20000000f00 */
[----:B------:R-:W-:-:S02]  /*25960*/  IMAD.MOV.U32 R115, RZ, RZ, R109 ;  /* 0x000000ffff737224 */ /* 0x000fc400078e006d */
[----:B------:R-:W3:Y:S04]  /*25970*/  LDL.LU.64 R108, [R1+0xc48] ;  /* 0x000c4800016c7983 */ /* 0x000ee80000300a00 */
[----:B------:R0:W-:Y:S02]  /*25980*/  STL.64 [R1+0x198], R110 ;  /* 0x0001986e01007387 */ /* 0x0001e40000100a00 */
[----:B0-----:R-:W-:-:S04]  /*25990*/  LEA R110, P2, R0, R3, 0x1 ;  /* 0x00000003006e7211 */ /* 0x001fc800078408ff */
[----:B------:R-:W-:-:S05]  /*259a0*/  LEA.HI.X.SX32 R111, R0, R2, 0x1, P2 ;  /* 0x00000002006f7211 */ /* 0x000fca00010f0eff */
[----:B------:R0:W-:Y:S04]  /*259b0*/  STL.64 [R1+0x180], R110 ;  /* 0x0001806e01007387 */ /* 0x0001e80000100a00 */
[----:B0-----:R-:W4:Y:S01]  /*259c0*/  LDL.LU.64 R110, [R1+0xc40] ;  /* 0x000c4000016e7983 */ /* 0x001f220000300a00 */
[----:B------:R-:W-:Y:S02]  /*259d0*/  PRMT R5, R5, 0x7632, R5 ;  /* 0x0000763205057816 */ /* 0x000fe40000000005 */
[----:B------:R-:W-:-:S03]  /*259e0*/  LEA R4, R8, R0, 0x1 ;  /* 0x0000000008047211 */ /* 0x000fc600078e08ff */
[----:B--2---:R0:W-:Y:S02]  /*259f0*/  STG.E.U16 [R112.64], R5 ;  /* 0x0000000570007986 */ /* 0x0041e4000c101506 */
[----:B------:R-:W-:Y:S02]  /*25a00*/  IMAD R0, R8, 0x2, R4 ;  /* 0x0000000208007824 */ /* 0x000fe400078e0204 */
[----:B0-----:R-:W-:Y:S01]  /*25a10*/  IMAD.MOV.U32 R112, RZ, RZ, R116 ;  /* 0x000000ffff707224 */ /* 0x001fe200078e0074 */
[C---:B------:R-:W-:Y:S02]  /*25a20*/  LEA R116, P2, R4.reuse, R3, 0x1 ;  /* 0x0000000304747211 */ /* 0x040fe400078408ff */
[----:B------:R-:W-:Y:S02]  /*25a30*/  MOV R113, R117 ;  /* 0x0000007500717202 */ /* 0x000fe40000000f00 */
[----:B------:R-:W-:Y:S02]  /*25a40*/  LEA.HI.X.SX32 R117, R4, R2, 0x1, P2 ;  /* 0x0000000204757211 */ /* 0x000fe400010f0eff */
[----:B------:R-:W-:-:S03]  /*25a50*/  PRMT R9, R9, 0x7632, R9 ;  /* 0x0000763209097816 */ /* 0x000fc60000000009 */
[----:B------:R0:W-:Y:S01]  /*25a60*/  STL.64 [R1+0x170], R116 ;  /* 0x0001707401007387 */ /* 0x0001e20000100a00 */
[----:B------:R-:W-:Y:S02]  /*25a70*/  LEA R4, R8, R0, 0x1 ;  /* 0x0000000008047211 */ /* 0x000fe400078e08ff */
[----:B0-----:R-:W-:-:S04]  /*25a80*/  LEA R116, P2, R0, R3, 0x1 ;  /* 0x0000000300747211 */ /* 0x001fc800078408ff */
[----:B------:R-:W-:Y:S02]  /*25a90*/  LEA.HI.X.SX32 R117, R0, R2, 0x1, P2 ;  /* 0x0000000200757211 */ /* 0x000fe400010f0eff */
[----:B------:R-:W-:Y:S02]  /*25aa0*/  PRMT R13, R13, 0x7632, R13 ;  /* 0x000076320d0d7816 */ /* 0x000fe4000000000d */
[----:B------:R-:W-:Y:S01]  /*25ab0*/  MOV R12, R102 ;  /* 0x00000066000c7202 */ /* 0x000fe20000000f00 */
[----:B----4-:R0:W-:Y:S02]  /*25ac0*/  STG.E.U16 [R110.64], R9 ;  /* 0x000000096e007986 */ /* 0x0101e4000c101506 */
[----:B0-----:R-:W-:Y:S01]  /*25ad0*/  IMAD.MOV.U32 R110, RZ, RZ, R100 ;  /* 0x000000ffff6e7224 */ /* 0x001fe200078e0064 */
[----:B------:R-:W-:Y:S02]  /*25ae0*/  MOV R111, R101 ;  /* 0x00000065006f7202 */ /* 0x000fe40000000f00 */
[----:B------:R-:W2:Y:S04]  /*25af0*/  LDL.LU.64 R100, [R1+0xc38] ;  /* 0x000c380001647983 */ /* 0x000ea80000300a00 */
[----:B------:R0:W-:Y:S04]  /*25b00*/  STL.64 [R1+0x160], R116 ;  /* 0x0001607401007387 */ /* 0x0001e80000100a00 */
[----:B---3--:R1:W-:Y:S01]  /*25b10*/  STG.E.U16 [R108.64], R13 ;  /* 0x0000000d6c007986 */ /* 0x0083e2000c101506 */
[----:B0-----:R-:W-:Y:S01]  /*25b20*/  IMAD.MOV.U32 R116, RZ, RZ, R106 ;  /* 0x000000ffff747224 */ /* 0x001fe200078e006a */
[----:B------:R-:W-:-:S02]  /*25b30*/  LEA R106, P2, R4, R3, 0x1 ;  /* 0x00000003046a7211 */ /* 0x000fc400078408ff */
[----:B------:R-:W-:Y:S02]  /*25b40*/  MOV R117, R107 ;  /* 0x0000006b00757202 */ /* 0x000fe40000000f00 */
[----:B------:R-:W-:Y:S01]  /*25b50*/  LEA.HI.X.SX32 R107, R4, R2, 0x1, P2 ;  /* 0x00000002046b7211 */ /* 0x000fe200010f0eff */
[----:B-1----:R-:W-:Y:S02]  /*25b60*/  IMAD.MOV.U32 R13, RZ, RZ, R103 ;  /* 0x000000ffff0d7224 */ /* 0x002fe400078e0067 */
[----:B------:R-:W3:Y:S04]  /*25b70*/  LDL.LU.64 R102, [R1+0xc30] ;  /* 0x000c300001667983 */ /* 0x000ee80000300a00 */
[----:B------:R0:W-:Y:S04]  /*25b80*/  STL.64 [R1+0x150], R106 ;  /* 0x0001506a01007387 */ /* 0x0001e80000100a00 */
[----:B0-----:R-:W4:Y:S01]  /*25b90*/  LDL.LU.64 R106, [R1+0xc28] ;  /* 0x000c2800016a7983 */ /* 0x001f220000300a00 */
[----:B------:R-:W-:Y:S01]  /*25ba0*/  IMAD R0, R8, 0x2, R4 ;  /* 0x0000000208007824 */ /* 0x000fe200078e0204 */
[----:B------:R-:W-:Y:S01]  /*25bb0*/  MOV R108, R34 ;  /* 0x00000022006c7202 */ /* 0x000fe20000000f00 */
[----:B------:R-:W-:-:S03]  /*25bc0*/  IMAD.MOV.U32 R109, RZ, RZ, R35 ;  /* 0x000000ffff6d7224 */ /* 0x000fc600078e0023 */
[C---:B------:R-:W-:Y:S02]  /*25bd0*/  LEA R34, P2, R0.reuse, R3, 0x1 ;  /* 0x0000000300227211 */ /* 0x040fe400078408ff */
[----:B------:R-:W-:Y:S02]  /*25be0*/  PRMT R17, R17, 0x7632, R17 ;  /* 0x0000763211117816 */ /* 0x000fe40000000011 */
[----:B------:R-:W-:-:S05]  /*25bf0*/  LEA.HI.X.SX32 R35, R0, R2, 0x1, P2 ;  /* 0x0000000200237211 */ /* 0x000fca00010f0eff */
[----:B------:R-:W-:Y:S01]  /*25c00*/  STL.64 [R1+0x140], R34 ;  /* 0x0001402201007387 */ /* 0x000fe20000100a00 */
[----:B------:R-:W-:-:S03]  /*25c10*/  LEA R4, R8, R0, 0x1 ;  /* 0x0000000008047211 */ /* 0x000fc600078e08ff */
[----:B----4-:R0:W-:Y:S02]  /*25c20*/  STG.E.U16 [R106.64], R17 ;  /* 0x000000116a007986 */ /* 0x0101e4000c101506 */
[----:B0-----:R-:W-:Y:S01]  /*25c30*/  MOV R106, R104 ;  /* 0x00000068006a7202 */ /* 0x001fe20000000f00 */
[----:B------:R-:W-:Y:S02]  /*25c40*/  IMAD.MOV.U32 R107, RZ, RZ, R105 ;  /* 0x000000ffff6b7224 */ /* 0x000fe400078e0069 */
[----:B------:R-:W4:Y:S01]  /*25c50*/  LDL.LU.64 R104, [R1+0xc20] ;  /* 0x000c200001687983 */ /* 0x000f220000300a00 */
[----:B------:R-:W-:Y:S01]  /*25c60*/  LEA R34, P2, R4, R3, 0x1 ;  /* 0x0000000304227211 */ /* 0x000fe200078408ff */
[----:B------:R-:W-:Y:S01]  /*25c70*/  IMAD R0, R8, 0x2, R4 ;  /* 0x0000000208007824 */ /* 0x000fe200078e0204 */
[----:B------:R-:W-:Y:S02]  /*25c80*/  MOV R16, R118 ;  /* 0x0000007600107202 */ /* 0x000fe40000000f00 */
[----:B------:R-:W-:-:S02]  /*25c90*/  LEA.HI.X.SX32 R35, R4, R2, 0x1, P2 ;  /* 0x0000000204237211 */ /* 0x000fc400010f0eff */
[----:B------:R-:W-:Y:S02]  /*25ca0*/  MOV R118, R30 ;  /* 0x0000001e00767202 */ /* 0x000fe40000000f00 */
[-C--:B------:R-:W-:Y:S01]  /*25cb0*/  LEA R30, P2, R0, R3.reuse, 0x1 ;  /* 0x00000003001e7211 */ /* 0x080fe200078408ff */
[----:B------:R-:W-:Y:S01]  /*25cc0*/  IMAD.MOV.U32 R17, RZ, RZ, R119 ;  /* 0x000000ffff117224 */ /* 0x000fe200078e0077 */
[----:B------:R-:W-:Y:S01]  /*25cd0*/  LEA R4, R8, R0, 0x1 ;  /* 0x0000000008047211 */ /* 0x000fe200078e08ff */
[----:B------:R-:W-:Y:S01]  /*25ce0*/  IMAD.MOV.U32 R119, RZ, RZ, R31 ;  /* 0x000000ffff777224 */ /* 0x000fe200078e001f */
[----:B------:R-:W-:Y:S02]  /*25cf0*/  PRMT R21, R21, 0x7632, R21 ;  /* 0x0000763215157816 */ /* 0x000fe40000000015 */
[----:B------:R-:W-:Y:S02]  /*25d00*/  LEA.HI.X.SX32 R31, R0, R2, 0x1, P2 ;  /* 0x00000002001f7211 */ /* 0x000fe400010f0eff */
[----:B------:R-:W-:Y:S01]  /*25d10*/  LEA R20, P2, R4, R3, 0x1 ;  /* 0x0000000304147211 */ /* 0x000fe200078408ff */
[----:B------:R0:W-:Y:S01]  /*25d20*/  STL.64 [R1+0x130], R34 ;  /* 0x0001302201007387 */ /* 0x0001e20000100a00 */
[----:B------:R-:W-:-:S03]  /*25d30*/  IMAD R5, R8, 0x2, R4 ;  /* 0x0000000208057824 */ /* 0x000fc600078e0204 */
[----:B0-----:R-:W2:Y:S04]  /*25d40*/  LDL.LU R34, [R1+0xc1c] ;  /* 0x000c1c0001227983 */ /* 0x001ea80000300800 */
[----:B------:R0:W-:Y:S01]  /*25d50*/  STL.64 [R1+0x120], R30 ;  /* 0x0001201e01007387 */ /* 0x0001e20000100a00 */
[----:B------:R-:W-:-:S03]  /*25d60*/  LEA R0, R8, R5, 0x1 ;  /* 0x0000000508007211 */ /* 0x000fc600078e08ff */
[----:B0-----:R-:W2:Y:S01]  /*25d70*/  LDL.LU R30, [R1+0xc18] ;  /* 0x000c1800011e7983 */ /* 0x001ea20000300800 */
[----:B------:R-:W-:Y:S02]  /*25d80*/  PRMT R25, R25, 0x7632, R25 ;  /* 0x0000763219197816 */ /* 0x000fe40000000019 */
[----:B------:R-:W-:Y:S02]  /*25d90*/  PRMT R29, R29, 0x7632, R29 ;  /* 0x000076321d1d7816 */ /* 0x000fe4000000001d */
[----:B------:R-:W-:Y:S02]  /*25da0*/  PRMT R33, R33, 0x7632, R33 ;  /* 0x0000763221217816 */ /* 0x000fe40000000021 */
[----:B------:R-:W-:Y:S02]  /*25db0*/  PRMT R37, R37, 0x7632, R37 ;  /* 0x0000763225257816 */ /* 0x000fe40000000025 */
[----:B------:R-:W-:Y:S02]  /*25dc0*/  PRMT R41, R41, 0x7632, R41 ;  /* 0x0000763229297816 */ /* 0x000fe40000000029 */
[----:B------:R-:W-:-:S02]  /*25dd0*/  PRMT R45, R45, 0x7632, R45 ;  /* 0x000076322d2d7816 */ /* 0x000fc4000000002d */
[----:B------:R-:W-:Y:S02]  /*25de0*/  PRMT R49, R49, 0x7632, R49 ;  /* 0x0000763231317816 */ /* 0x000fe40000000031 */
[----:B------:R-:W-:Y:S02]  /*25df0*/  PRMT R53, R53, 0x7632, R53 ;  /* 0x0000763235357816 */ /* 0x000fe40000000035 */
[----:B------:R-:W-:Y:S02]  /*25e00*/  PRMT R57, R57, 0x7632, R57 ;  /* 0x0000763239397816 */ /* 0x000fe40000000039 */
[----:B------:R-:W-:Y:S02]  /*25e10*/  PRMT R61, R61, 0x7632, R61 ;  /* 0x000076323d3d7816 */ /* 0x000fe4000000003d */
[----:B------:R-:W-:Y:S02]  /*25e20*/  PRMT R65, R65, 0x7632, R65 ;  /* 0x0000763241417816 */ /* 0x000fe40000000041 */
[----:B------:R-:W-:-:S02]  /*25e30*/  PRMT R69, R69, 0x7632, R69 ;  /* 0x0000763245457816 */ /* 0x000fc40000000045 */
[----:B------:R-:W-:Y:S02]  /*25e40*/  PRMT R73, R73, 0x7632, R73 ;  /* 0x0000763249497816 */ /* 0x000fe40000000049 */
[----:B------:R-:W-:Y:S01]  /*25e50*/  PRMT R77, R77, 0x7632, R77 ;  /* 0x000076324d4d7816 */ /* 0x000fe2000000004d */
[----:B----4-:R0:W-:Y:S02]  /*25e60*/  STG.E.U16 [R104.64], R21 ;  /* 0x0000001568007986 */ /* 0x0101e4000c101506 */
[----:B0-----:R-:W-:-:S05]  /*25e70*/  LEA.HI.X.SX32 R21, R4, R2, 0x1, P2 ;  /* 0x0000000204157211 */ /* 0x001fca00010f0eff */
[----:B------:R0:W-:Y:S02]  /*25e80*/  STL.64 [R1+0x110], R20 ;  /* 0x0001101401007387 */ /* 0x0001e40000100a00 */
        /* <DEDUP_REMOVED lines=45> */
[----:B------:R-:W-:Y:S01]  /*26160*/  LEA.HI.X.SX32 R21, R4, R2, 0x1, P2 ;  /* 0x0000000204157211 */ /* 0x000fe200010f0eff */
[----:B---3--:R-:W-:Y:S04]  /*26170*/  STG.E.U16 [R102.64], R25 ;  /* 0x0000001966007986 */ /* 0x008fe8000c101506 */
[----:B------:R0:W-:Y:S04]  /*26180*/  STL.64 [R1+0x98], R20 ;  /* 0x0000981401007387 */ /* 0x0001e80000100a00 */
[----:B--2---:R-:W-:Y:S04]  /*26190*/  STG.E.U16 [R100.64], R29 ;  /* 0x0000001d64007986 */ /* 0x004fe8000c101506 */
[----:B------:R-:W-:Y:S01]  /*261a0*/  STG.E.U16 [R98.64], R33 ;  /* 0x0000002162007986 */ /* 0x000fe2000c101506 */
[----:B0-----:R-:W-:-:S03]  /*261b0*/  LEA R20, P2, R0, R3, 0x1 ;  /* 0x0000000300147211 */ /* 0x001fc600078408ff */
[----:B------:R-:W-:Y:S01]  /*261c0*/  STG.E.U16 [R96.64], R37 ;  /* 0x0000002560007986 */ /* 0x000fe2000c101506 */
[----:B------:R-:W-:Y:S02]  /*261d0*/  LEA R4, R8, R0, 0x1 ;  /* 0x0000000008047211 */ /* 0x000fe400078e08ff */
[----:B------:R-:W-:Y:S01]  /*261e0*/  LEA.HI.X.SX32 R21, R0, R2, 0x1, P2 ;  /* 0x0000000200157211 */ /* 0x000fe200010f0eff */
[----:B------:R-:W-:Y:S04]  /*261f0*/  STG.E.U16 [R94.64], R41 ;  /* 0x000000295e007986 */ /* 0x000fe8000c101506 */
[----:B------:R-:W-:Y:S04]  /*26200*/  STG.E.U16 [R88.64], R45 ;  /* 0x0000002d58007986 */ /* 0x000fe8000c101506 */
[----:B------:R-:W-:Y:S04]  /*26210*/  STG.E.U16 [R90.64], R49 ;  /* 0x000000315a007986 */ /* 0x000fe8000c101506 */
[----:B------:R-:W-:Y:S04]  /*26220*/  STG.E.U16 [R92.64], R53 ;  /* 0x000000355c007986 */ /* 0x000fe8000c101506 */
[----:B------:R0:W-:Y:S01]  /*26230*/  STG.E.U16 [R26.64], R57 ;  /* 0x000000391a007986 */ /* 0x0001e2000c101506 */
[----:B------:R-:W-:-:S03]  /*26240*/  IMAD R0, R8, 0x2, R4 ;  /* 0x0000000208007824 */ /* 0x000fc600078e0204 */
[----:B0-----:R-:W2:Y:S04]  /*26250*/  LDL.LU R26, [R1+0xc14] ;  /* 0x000c1400011a7983 */ /* 0x001ea80000300800 */
[----:B------:R0:W-:Y:S04]  /*26260*/  STL.64 [R1+0x90], R20 ;  /* 0x0000901401007387 */ /* 0x0001e80000100a00 */
[----:B------:R1:W-:Y:S01]  /*26270*/  STG.E.U16 [R22.64], R61 ;  /* 0x0000003d16007986 */ /* 0x0003e2000c101506 */
[----:B0-----:R-:W-:-:S04]  /*26280*/  LEA R20, P2, R4, R3, 0x1 ;  /* 0x0000000304147211 */ /* 0x001fc800078408ff */
[----:B------:R-:W-:Y:S01]  /*26290*/  LEA.HI.X.SX32 R21, R4, R2, 0x1, P2 ;  /* 0x0000000204157211 */ /* 0x000fe200010f0eff */
[----:B-1----:R-:W3:Y:S04]  /*262a0*/  LDL.LU R22, [R1+0xc10] ;  /* 0x000c100001167983 */ /* 0x002ee80000300800 */
[----:B------:R0:W-:Y:S01]  /*262b0*/  STL.64 [R1+0x88], R20 ;  /* 0x0000881401007387 */ /* 0x0001e20000100a00 */
[----:B------:R-:W-:Y:S02]  /*262c0*/  LEA R4, R8, R0, 0x1 ;  /* 0x0000000008047211 */ /* 0x000fe400078e08ff */
[----:B0-----:R-:W-:-:S04]  /*262d0*/  LEA R20, P2, R0, R3, 0x1 ;  /* 0x0000000300147211 */ /* 0x001fc800078408ff */
[----:B------:R-:W-:-:S05]  /*262e0*/  LEA.HI.X.SX32 R21, R0, R2, 0x1, P2 ;  /* 0x0000000200157211 */ /* 0x000fca00010f0eff */
[----:B------:R0:W-:Y:S01]  /*262f0*/  STL.64 [R1+0x80], R20 ;  /* 0x0000801401007387 */ /* 0x0001e20000100a00 */
[----:B------:R-:W-:-:S03]  /*26300*/  IMAD R0, R8, 0x2, R4 ;  /* 0x0000000208007824 */ /* 0x000fc600078e0204 */
[----:B------:R1:W-:Y:S01]  /*26310*/  STG.E.U16 [R18.64], R65 ;  /* 0x0000004112007986 */ /* 0x0003e2000c101506 */
[----:B0-----:R-:W-:-:S04]  /*26320*/  LEA R20, P2, R4, R3, 0x1 ;  /* 0x0000000304147211 */ /* 0x001fc800078408ff */
[----:B------:R-:W-:Y:S01]  /*26330*/  LEA.HI.X.SX32 R21, R4, R2, 0x1, P2 ;  /* 0x0000000204157211 */ /* 0x000fe200010f0eff */
[----:B-1----:R-:W4:Y:S04]  /*26340*/  LDL.LU R18, [R1+0xc0c] ;  /* 0x000c0c0001127983 */ /* 0x002f280000300800 */
[----:B------:R0:W-:Y:S01]  /*26350*/  STL.64 [R1+0x78], R20 ;  /* 0x0000781401007387 */ /* 0x0001e20000100a00 */
[----:B------:R-:W-:-:S03]  /*26360*/  LEA R4, R8, R0, 0x1 ;  /* 0x0000000008047211 */ /* 0x000fc600078e08ff */
[----:B------:R1:W-:Y:S01]  /*26370*/  STG.E.U16 [R14.64], R69 ;  /* 0x000000450e007986 */ /* 0x0003e2000c101506 */
[----:B0-----:R-:W-:-:S04]  /*26380*/  LEA R20, P2, R0, R3, 0x1 ;  /* 0x0000000300147211 */ /* 0x001fc800078408ff */
[----:B------:R-:W-:Y:S01]  /*26390*/  LEA.HI.X.SX32 R21, R0, R2, 0x1, P2 ;  /* 0x0000000200157211 */ /* 0x000fe200010f0eff */
[----:B-1----:R-:W2:Y:S04]  /*263a0*/  LDL.LU R14, [R1+0xc08] ;  /* 0x000c0800010e7983 */ /* 0x002ea80000300800 */
[----:B------:R0:W-:Y:S01]  /*263b0*/  STL.64 [R1+0x70], R20 ;  /* 0x0000701401007387 */ /* 0x0001e20000100a00 */
[----:B------:R-:W-:Y:S01]  /*263c0*/  IMAD R0, R8, 0x2, R4 ;  /* 0x0000000208007824 */ /* 0x000fe200078e0204 */
[----:B0-----:R-:W-:-:S04]  /*263d0*/  LEA R20, P2, R4, R3, 0x1 ;  /* 0x0000000304147211 */ /* 0x001fc800078408ff */
[----:B------:R-:W-:Y:S02]  /*263e0*/  LEA.HI.X.SX32 R21, R4, R2, 0x1, P2 ;  /* 0x0000000204157211 */ /* 0x000fe400010f0eff */
[----:B------:R-:W-:-:S03]  /*263f0*/  LEA R4, R8, R0, 0x1 ;  /* 0x0000000008047211 */ /* 0x000fc600078e08ff */
[----:B------:R0:W-:Y:S01]  /*26400*/  STL.64 [R1+0x68], R20 ;  /* 0x0000681401007387 */ /* 0x0001e20000100a00 */
[----:B------:R-:W-:Y:S01]  /*26410*/  IMAD.MOV.U32 R104, RZ, RZ, R12 ;  /* 0x000000ffff687224 */ /* 0x000fe200078e000c */
[----:B------:R-:W-:Y:S02]  /*26420*/  MOV R102, R16 ;  /* 0x0000001000667202 */ /* 0x000fe40000000f00 */
[----:B------:R-:W-:Y:S01]  /*26430*/  MOV R105, R13 ;  /* 0x0000000d00697202 */ /* 0x000fe20000000f00 */
[----:B------:R-:W2:Y:S01]  /*26440*/  LDL.LU R16, [R1+0x188] ;  /* 0x0001880001107983 */ /* 0x000ea20000300800 */
[----:B0-----:R-:W-:-:S04]  /*26450*/  LEA R20, P2, R0, R3, 0x1 ;  /* 0x0000000300147211 */ /* 0x001fc800078408ff */
[-C--:B------:R-:W-:Y:S02]  /*26460*/  LEA.HI.X.SX32 R21, R0, R2.reuse, 0x1, P2 ;  /* 0x0000000200157211 */ /* 0x080fe400010f0eff */
[----:B------:R-:W-:Y:S01]  /*26470*/  LEA R12, P2, R4, R3, 0x1 ;  /* 0x00000003040c7211 */ /* 0x000fe200078408ff */
[----:B------:R0:W-:Y:S01]  /*26480*/  STG.E.U16 [R10.64], R73 ;  /* 0x000000490a007986 */ /* 0x0001e2000c101506 */
[----:B------:R-:W-:Y:S02]  /*26490*/  IMAD R0, R8, 0x2, R4 ;  /* 0x0000000208007824 */ /* 0x000fe400078e0204 */
[----:B------:R-:W-:Y:S01]  /*264a0*/  LEA.HI.X.SX32 R13, R4, R2, 0x1, P2 ;  /* 0x00000002040d7211 */ /* 0x000fe200010f0eff */
[----:B------:R1:W-:Y:S04]  /*264b0*/  STG.E.U16 [R6.64], R77 ;  /* 0x0000004d06007986 */ /* 0x0003e8000c101506 */
[----:B0-----:R-:W3:Y:S04]  /*264c0*/  LDL.LU R10, [R1+0xc04] ;  /* 0x000c0400010a7983 */ /* 0x001ee80000300800 */
[----:B------:R-:W3:Y:S04]  /*264d0*/  LDL.LU R28, [R1+0x168] ;  /* 0x00016800011c7983 */ /* 0x000ee80000300800 */
[----:B------:R0:W-:Y:S04]  /*264e0*/  STL.64 [R1+0x60], R20 ;  /* 0x0000601401007387 */ /* 0x0001e80000100a00 */
[----:B-1----:R-:W4:Y:S04]  /*264f0*/  LDL.LU R6, [R1+0xc00] ;  /* 0x000c000001067983 */ /* 0x002f280000300800 */
[----:B------:R1:W-:Y:S01]  /*26500*/  STL.64 [R1+0x58], R12 ;  /* 0x0000580c01007387 */ /* 0x0003e20000100a00 */
[----:B------:R-:W-:-:S03]  /*26510*/  LEA R4, R8, R0, 0x1 ;  /* 0x0000000008047211 */ /* 0x000fc600078e08ff */
[----:B0-----:R-:W4:Y:S04]  /*26520*/  LDL R20, [R1+0x148] ;  /* 0x0001480001147983 */ /* 0x001f280000100800 */
[----:B------:R-:W4:Y:S01]  /*26530*/  LDL.LU R35, [R1+0x138] ;  /* 0x0001380001237983 */ /* 0x000f220000300800 */
[----:B-1----:R-:W-:-:S04]  /*26540*/  LEA R12, P2, R0, R3, 0x1 ;  /* 0x00000003000c7211 */ /* 0x002fc800078408ff */
[----:B------:R-:W-:-:S05]  /*26550*/  LEA.HI.X.SX32 R13, R0, R2, 0x1, P2 ;  /* 0x00000002000d7211 */ /* 0x000fca00010f0eff */
[----:B------:R0:W-:Y:S04]  /*26560*/  STL.64 [R1+0x50], R12 ;  /* 0x0000500c01007387 */ /* 0x0001e80000100a00 */
[----:B------:R-:W4:Y:S01]  /*26570*/  LDL.LU R31, [R1+0x178] ;  /* 0x00017800011f7983 */ /* 0x000f220000300800 */
[----:B0-----:R-:W-:-:S04]  /*26580*/  LEA R12, P2, R4, R3, 0x1 ;  /* 0x00000003040c7211 */ /* 0x001fc800078408ff */
[----:B------:R-:W-:-:S05]  /*26590*/  LEA.HI.X.SX32 R13, R4, R2, 0x1, P2 ;  /* 0x00000002040d7211 */ /* 0x000fca00010f0eff */
[----:B------:R0:W-:Y:S04]  /*265a0*/  STL.64 [R1+0x48], R12 ;  /* 0x0000480c01007387 */ /* 0x0001e80000100a00 */
[----:B------:R-:W4:Y:S04]  /*265b0*/  LDL.LU R27, [R1+0x158] ;  /* 0x00015800011b7983 */ /* 0x000f280000300800 */
[----:B------:R-:W4:Y:S01]  /*265c0*/  LDL.LU R23, [R1+0x128] ;  /* 0x0001280001177983 */ /* 0x000f220000300800 */
[----:B------:R-:W-:-:S05]  /*265d0*/  IMAD R0, R8, 0x2, R4 ;  /* 0x0000000208007824 */ /* 0x000fca00078e0204 */
[----:B0-----:R-:W-:Y:S02]  /*265e0*/  LEA R12, P2, R0, R3, 0x1 ;  /* 0x00000003000c7211 */ /* 0x001fe400078408ff */
[----:B------:R-:W-:Y:S02]  /*265f0*/  LEA R4, R8, R0, 0x1 ;  /* 0x0000000008047211 */ /* 0x000fe400078e08ff */
[----:B------:R-:W-:-:S05]  /*26600*/  LEA.HI.X.SX32 R13, R0, R2, 0x1, P2 ;  /* 0x00000002000d7211 */ /* 0x000fca00010f0eff */
[----:B------:R0:W-:Y:S01]  /*26610*/  STL.64 [R1+0x40], R12 ;  /* 0x0000400c01007387 */ /* 0x0001e20000100a00 */
[----:B------:R-:W-:-:S03]  /*26620*/  IMAD R0, R8, 0x2, R4 ;  /* 0x0000000208007824 */ /* 0x000fc600078e0204 */
[----:B------:R-:W4:Y:S04]  /*26630*/  LDL.LU R19, [R1+0x118] ;  /* 0x0001180001137983 */ /* 0x000f280000300800 */
[----:B------:R-:W4:Y:S01]  /*26640*/  LDL.LU R15, [R1+0x108] ;  /* 0x00010800010f7983 */ /* 0x000f220000300800 */
[----:B0-----:R-:W-:-:S04]  /*26650*/  LEA R12, P2, R4, R3, 0x1 ;  /* 0x00000003040c7211 */ /* 0x001fc800078408ff */
[----:B------:R-:W-:-:S05]  /*26660*/  LEA.HI.X.SX32 R13, R4, R2, 0x1, P2 ;  /* 0x00000002040d7211 */ /* 0x000fca00010f0eff */
[----:B------:R0:W-:Y:S01]  /*26670*/  STL.64 [R1+0x38], R12 ;  /* 0x0000380c01007387 */ /* 0x0001e20000100a00 */
[----:B------:R-:W-:-:S03]  /*26680*/  LEA R4, R8, R0, 0x1 ;  /* 0x0000000008047211 */ /* 0x000fc600078e08ff */
[----:B------:R-:W4:Y:S01]  /*26690*/  LDL.LU R11, [R1+0xf8] ;  /* 0x0000f800010b7983 */ /* 0x000f220000300800 */
[----:B0-----:R-:W-:-:S04]  /*266a0*/  LEA R12, P2, R0, R3, 0x1 ;  /* 0x00000003000c7211 */ /* 0x001fc800078408ff */
[----:B------:R-:W-:-:S05]  /*266b0*/  LEA.HI.X.SX32 R13, R0, R2, 0x1, P2 ;  /* 0x00000002000d7211 */ /* 0x000fca00010f0eff */
[----:B------:R0:W-:Y:S01]  /*266c0*/  STL.64 [R1+0x30], R12 ;  /* 0x0000300c01007387 */ /* 0x0001e20000100a00 */
[----:B------:R-:W-:-:S03]  /*266d0*/  IMAD R0, R8, 0x2, R4 ;  /* 0x0000000208007824 */ /* 0x000fc600078e0204 */
[----:B------:R-:W4:Y:S01]  /*266e0*/  LDL.LU R7, [R1+0xe8] ;  /* 0x0000e80001077983 */ /* 0x000f220000300800 */
[----:B0-----:R-:W-:-:S04]  /*266f0*/  LEA R12, P2, R4, R3, 0x1 ;  /* 0x00000003040c7211 */ /* 0x001fc800078408ff */
[----:B------:R-:W-:-:S05]  /*26700*/  LEA.HI.X.SX32 R13, R4, R2, 0x1, P2 ;  /* 0x00000002040d7211 */ /* 0x000fca00010f0eff */
[----:B------:R0:W-:Y:S01]  /*26710*/  STL.64 [R1+0x28], R12 ;  /* 0x0000280c01007387 */ /* 0x0001e20000100a00 */
[----:B------:R-:W-:Y:S01]  /*26720*/  IMAD.MOV.U32 R103, RZ, RZ, R17 ;  /* 0x000000ffff677224 */ /* 0x000fe200078e0011 */
[----:B------:R-:W-:Y:S02]  /*26730*/  PRMT R81, R81, 0x7632, R81 ;  /* 0x0000763251517816 */ /* 0x000fe40000000051 */
[----:B------:R-:W-:Y:S02]  /*26740*/  LEA R4, R8, R0, 0x1 ;  /* 0x0000000008047211 */ /* 0x000fe400078e08ff */
[----:B0-----:R-:W-:-:S04]  /*26750*/  LEA R12, P2, R0, R3, 0x1 ;  /* 0x00000003000c7211 */ /* 0x001fc800078408ff */
[----:B------:R-:W-:Y:S02]  /*26760*/  LEA.HI.X.SX32 R13, R0, R2, 0x1, P2 ;  /* 0x00000002000d7211 */ /* 0x000fe400010f0eff */
[----:B------:R-:W-:Y:S01]  /*26770*/  PRMT R85, R85, 0x7632, R85 ;  /* 0x0000763255557816 */ /* 0x000fe20000000055 */
[----:B------:R-:W-:Y:S04]  /*26780*/  STG.E.U16 [R102.64], R81 ;  /* 0x0000005166007986 */ /* 0x000fe8000c101506 */
[----:B------:R0:W-:Y:S01]  /*26790*/  STL.64 [R1+0x20], R12 ;  /* 0x0000200c01007387 */ /* 0x0001e20000100a00 */
[----:B------:R-:W-:-:S03]  /*267a0*/  IMAD R0, R8, 0x2, R4 ;  /* 0x0000000208007824 */ /* 0x000fc600078e0204 */
[----:B------:R-:W-:Y:S01]  /*267b0*/  STG.E.U16 [R104.64], R85 ;  /* 0x0000005568007986 */ /* 0x000fe2000c101506 */
[----:B0-----:R-:W-:-:S04]  /*267c0*/  LEA R12, P2, R4, R3, 0x1 ;  /* 0x00000003040c7211 */ /* 0x001fc800078408ff */
[----:B------:R-:W-:Y:S02]  /*267d0*/  LEA.HI.X.SX32 R13, R4, R2, 0x1, P2 ;  /* 0x00000002040d7211 */ /* 0x000fe400010f0eff */
[----:B------:R-:W-:Y:S01]  /*267e0*/  LEA R4, R8, R0, 0x1 ;  /* 0x0000000008047211 */ /* 0x000fe200078e08ff */
[----:B--2---:R-:W-:Y:S04]  /*267f0*/  STG.E.U16 [R106.64], R16 ;  /* 0x000000106a007986 */ /* 0x004fe8000c101506 */
[----:B---3--:R-:W-:Y:S04]  /*26800*/  STG.E.U16 [R108.64], R28 ;  /* 0x0000001c6c007986 */ /* 0x008fe8000c101506 */
[----:B----4-:R-:W-:Y:S04]  /*26810*/  STG.E.U16 [R110.64], R20 ;  /* 0x000000146e007986 */ /* 0x010fe8000c101506 */
[----:B------:R-:W-:Y:S04]  /*26820*/  STG.E.U16 [R112.64], R35 ;  /* 0x0000002370007986 */ /* 0x000fe8000c101506 */
[----:B------:R0:W-:Y:S04]  /*26830*/  STG.E.U16 [R118.64], R31 ;  /* 0x0000001f76007986 */ /* 0x0001e8000c101506 */
[----:B0-----:R-:W2:Y:S04]  /*26840*/  LDL.LU.64 R118, [R1+0x208] ;  /* 0x0002080001767983 */ /* 0x001ea80000300a00 */
[----:B------:R0:W-:Y:S04]  /*26850*/  STL.64 [R1+0x18], R12 ;  /* 0x0000180c01007387 */ /* 0x0001e80000100a00 */
[----:B------:R1:W-:Y:S01]  /*26860*/  STG.E.U16 [R116.64], R27 ;  /* 0x0000001b74007986 */ /* 0x0003e2000c101506 */
[----:B0-----:R-:W-:-:S04]  /*26870*/  LEA R12, P2, R0, R3, 0x1 ;  /* 0x00000003000c7211 */ /* 0x001fc800078408ff */
[----:B------:R-:W-:Y:S01]  /*26880*/  LEA.HI.X.SX32 R13, R0, R2, 0x1, P2 ;  /* 0x00000002000d7211 */ /* 0x000fe200010f0eff */
[----:B-1----:R-:W3:Y:S04]  /*26890*/  LDL.LU.64 R116, [R1+0x200] ;  /* 0x0002000001747983 */ /* 0x002ee80000300a00 */
[----:B------:R0:W-:Y:S01]  /*268a0*/  STL.64 [R1+0x10], R12 ;  /* 0x0000100c01007387 */ /* 0x0001e20000100a00 */
[----:B------:R-:W-:-:S03]  /*268b0*/  IMAD R0, R8, 0x2, R4 ;  /* 0x0000000208007824 */ /* 0x000fc600078e0204 */
[----:B------:R1:W-:Y:S01]  /*268c0*/  STG.E.U16 [R114.64], R23 ;  /* 0x0000001772007986 */ /* 0x0003e2000c101506 */
[----:B0-----:R-:W-:-:S04]  /*268d0*/  LEA R12, P2, R4, R3, 0x1 ;  /* 0x00000003040c7211 */ /* 0x001fc800078408ff */
[----:B------:R-:W-:Y:S01]  /*268e0*/  LEA.HI.X.SX32 R13, R4, R2, 0x1, P2 ;  /* 0x00000002040d7211 */ /* 0x000fe200010f0eff */
[----:B-1----:R-:W4:Y:S04]  /*268f0*/  LDL.LU.64 R114, [R1+0x1f8] ;  /* 0x0001f80001727983 */ /* 0x002f280000300a00 */
[----:B------:R0:W-:Y:S04]  /*26900*/  STL.64 [R1+0x8], R12 ;  /* 0x0000080c01007387 */ /* 0x0001e80000100a00 */
[----:B------:R-:W4:Y:S01]  /*26910*/  LDL.LU.64 R112, [R1+0x1f0] ;  /* 0x0001f00001707983 */ /* 0x000f220000300a00 */
[----:B0-----:R-:W-:-:S04]  /*26920*/  LEA R12, P2, R0, R3, 0x1 ;  /* 0x00000003000c7211 */ /* 0x001fc800078408ff */
[----:B------:R-:W-:-:S05]  /*26930*/  LEA.HI.X.SX32 R13, R0, R2, 0x1, P2 ;  /* 0x00000002000d7211 */ /* 0x000fca00010f0eff */
[----:B------:R-:W-:Y:S04]  /*26940*/  STL.64 [R1], R12 ;  /* 0x0000000c01007387 */ /* 0x000fe80000100a00 */
[----:B------:R-:W4:Y:S04]  /*26950*/  LDL.LU.64 R110, [R1+0x1e0] ;  /* 0x0001e000016e7983 */ /* 0x000f280000300a00 */
[----:B------:R-:W4:Y:S01]  /*26960*/  LDL.LU.64 R108, [R1+0x1d8] ;  /* 0x0001d800016c7983 */ /* 0x000f220000300a00 */
[----:B------:R-:W-:-:S03]  /*26970*/  LEA R4, R8, R0, 0x1 ;  /* 0x0000000008047211 */ /* 0x000fc600078e08ff */
[----:B------:R0:W-:Y:S02]  /*26980*/  STG.E.U16 [R124.64], R19 ;  /* 0x000000137c007986 */ /* 0x0001e4000c101506 */
[----:B------:R-:W-:Y:S02]  /*26990*/  IMAD R0, R8, 0x2, R4 ;  /* 0x0000000208007824 */ /* 0x000fe400078e0204 */
[----:B------:R1:W-:Y:S01]  /*269a0*/  STG.E.U16 [R122.64], R15 ;  /* 0x0000000f7a007986 */ /* 0x0003e2000c101506 */
[----:B0-----:R-:W-:-:S04]  /*269b0*/  LEA R124, P2, R4, R3, 0x1 ;  /* 0x00000003047c7211 */ /* 0x001fc800078408ff */
[----:B------:R-:W-:Y:S02]  /*269c0*/  LEA.HI.X.SX32 R125, R4, R2, 0x1, P2 ;  /* 0x00000002047d7211 */ /* 0x000fe400010f0eff */
[----:B-1----:R-:W-:Y:S02]  /*269d0*/  LEA R122, P2, R0, R3, 0x1 ;  /* 0x00000003007a7211 */ /* 0x002fe400078408ff */
[----:B------:R-:W-:Y:S01]  /*269e0*/  LEA R4, R8, R0, 0x1 ;  /* 0x0000000008047211 */ /* 0x000fe200078e08ff */
[----:B------:R0:W-:Y:S01]  /*269f0*/  STG.E.U16 [R120.64], R11 ;  /* 0x0000000b78007986 */ /* 0x0001e2000c101506 */
[----:B------:R-:W-:-:S03]  /*26a00*/  LEA.HI.X.SX32 R123, R0, R2, 0x1, P2 ;  /* 0x00000002007b7211 */ /* 0x000fc600010f0eff */
[----:B------:R-:W-:Y:S01]  /*26a10*/  IMAD R0, R8, 0x2, R4 ;  /* 0x0000000208007824 */ /* 0x000fe200078e0204 */
[----:B0-----:R-:W-:-:S04]  /*26a20*/  LEA R120, P2, R4, R3, 0x1 ;  /* 0x0000000304787211 */ /* 0x001fc800078408ff */
[----:B------:R-:W-:Y:S02]  /*26a30*/  LEA.HI.X.SX32 R121, R4, R2, 0x1, P2 ;  /* 0x0000000204797211 */ /* 0x000fe400010f0eff */
[----:B------:R-:W-:Y:S01]  /*26a40*/  LEA R4, R8, R0, 0x1 ;  /* 0x0000000008047211 */ /* 0x000fe200078e08ff */
[----:B------:R-:W-:Y:S04]  /*26a50*/  STL.64 [R1+0xaf8], R124 ;  /* 0x000af87c01007387 */ /* 0x000fe80000100a00 */
[----:B------:R-:W-:Y:S04]  /*26a60*/  STL.64 [R1+0xb00], R122 ;  /* 0x000b007a01007387 */ /* 0x000fe80000100a00 */
[----:B------:R-:W-:Y:S04]  /*26a70*/  STL.64 [R1+0xb08], R120 ;  /* 0x000b087801007387 */ /* 0x000fe80000100a00 */
[----:B--2---:R0:W-:Y:S02]  /*26a80*/  STG.E.U16 [R118.64], R7 ;  /* 0x0000000776007986 */ /* 0x0041e4000c101506 */
[----:B0-----:R-:W-:-:S04]  /*26a90*/  LEA R118, P2, R0, R3, 0x1 ;  /* 0x0000000300767211 */ /* 0x001fc800078408ff */
[----:B------:R-:W-:Y:S01]  /*26aa0*/  LEA.HI.X.SX32 R119, R0, R2, 0x1, P2 ;  /* 0x0000000200777211 */ /* 0x000fe200010f0eff */
[----:B------:R-:W-:Y:S01]  /*26ab0*/  IMAD R0, R8, 0x2, R4 ;  /* 0x0000000208007824 */ /* 0x000fe200078e0204 */
[----:B---3--:R0:W-:Y:S02]  /*26ac0*/  STG.E.U16 [R116.64], R6 ;  /* 0x0000000674007986 */ /* 0x0081e4000c101506 */
[----:B0-----:R-:W-:-:S04]  /*26ad0*/  LEA R116, P2, R4, R3, 0x1 ;  /* 0x0000000304747211 */ /* 0x001fc800078408ff */
[----:B------:R-:W-:Y:S02]  /*26ae0*/  LEA.HI.X.SX32 R117, R4, R2, 0x1, P2 ;  /* 0x0000000204757211 */ /* 0x000fe400010f0eff */
[----:B------:R-:W-:Y:S01]  /*26af0*/  LEA R4, R8, R0, 0x1 ;  /* 0x0000000008047211 */ /* 0x000fe200078e08ff */
[----:B----4-:R0:W-:Y:S04]  /*26b00*/  STG.E.U16 [R114.64], R10 ;  /* 0x0000000a72007986 */ /* 0x0101e8000c101506 */
[----:B------:R1:W-:Y:S01]  /*26b10*/  STG.E.U16 [R112.64], R14 ;  /* 0x0000000e70007986 */ /* 0x0003e2000c101506 */
[----:B0-----:R-:W-:-:S04]  /*26b20*/  LEA R114, P2, R0, R3, 0x1 ;  /* 0x0000000300727211 */ /* 0x001fc800078408ff */
[----:B------:R-:W-:Y:S01]  /*26b30*/  LEA.HI.X.SX32 R115, R0, R2, 0x1, P2 ;  /* 0x0000000200737211 */ /* 0x000fe200010f0eff */
[----:B------:R-:W-:Y:S01]  /*26b40*/  IMAD R0, R8, 0x2, R4 ;  /* 0x0000000208007824 */ /* 0x000fe200078e0204 */
[----:B-1----:R-:W-:-:S04]  /*26b50*/  LEA R112, P2, R4, R3, 0x1 ;  /* 0x0000000304707211 */ /* 0x002fc800078408ff */
[----:B------:R-:W-:Y:S02]  /*26b60*/  LEA.HI.X.SX32 R113, R4, R2, 0x1, P2 ;  /* 0x0000000204717211 */ /* 0x000fe400010f0eff */
[----:B------:R-:W-:Y:S01]  /*26b70*/  LEA R4, R8, R0, 0x1 ;  /* 0x0000000008047211 */ /* 0x000fe200078e08ff */
[----:B------:R0:W-:Y:S04]  /*26b80*/  STG.E.U16 [R110.64], R18 ;  /* 0x000000126e007986 */ /* 0x0001e8000c101506 */
[----:B------:R1:W-:Y:S01]  /*26b90*/  STG.E.U16 [R108.64], R22 ;  /* 0x000000166c007986 */ /* 0x0003e2000c101506 */
[----:B0-----:R-:W-:-:S04]  /*26ba0*/  LEA R110, P2, R0, R3, 0x1 ;  /* 0x00000003006e7211 */ /* 0x001fc800078408ff */
[----:B------:R-:W-:Y:S01]  /*26bb0*/  LEA.HI.X.SX32 R111, R0, R2, 0x1, P2 ;  /* 0x00000002006f7211 */ /* 0x000fe200010f0eff */
[----:B------:R-:W-:Y:S01]  /*26bc0*/  IMAD R0, R8, 0x2, R4 ;  /* 0x0000000208007824 */ /* 0x000fe200078e0204 */
[----:B-1----:R-:W-:-:S04]  /*26bd0*/  LEA R108, P2, R4, R3, 0x1 ;  /* 0x00000003046c7211 */ /* 0x002fc800078408ff */
[----:B------:R-:W-:Y:S02]  /*26be0*/  LEA.HI.X.SX32 R109, R4, R2, 0x1, P2 ;  /* 0x00000002046d7211 */ /* 0x000fe400010f0eff */
[-C--:B------:R-:W-:Y:S02]  /*26bf0*/  LEA R106, P2, R0, R3.reuse, 0x1 ;  /* 0x00000003006a7211 */ /* 0x080fe400078408ff */
[----:B------:R-:W-:Y:S02]  /*26c00*/  LEA R4, R8, R0, 0x1 ;  /* 0x0000000008047211 */ /* 0x000fe400078e08ff */
[----:B------:R-:W-:Y:S02]  /*26c10*/  LEA.HI.X.SX32 R107, R0, R2, 0x1, P2 ;  /* 0x00000002006b7211 */ /* 0x000fe400010f0eff */
[----:B------:R-:W-:Y:S01]  /*26c20*/  LEA R104, P2, R4, R3, 0x1 ;  /* 0x0000000304687211 */ /* 0x000fe200078408ff */
[----:B------:R-:W-:-:S03]  /*26c30*/  IMAD R0, R8, 0x2, R4 ;  /* 0x0000000208007824 */ /* 0x000fc600078e0204 */
[----:B------:R-:W-:Y:S02]  /*26c40*/  LEA.HI.X.SX32 R105, R4, R2, 0x1, P2 ;  /* 0x0000000204697211 */ /* 0x000fe400010f0eff */
[-C--:B------:R-:W-:Y:S01]  /*26c50*/  LEA R102, P2, R0, R3.reuse, 0x1 ;  /* 0x0000000300667211 */ /* 0x080fe200078408ff */
[----:B------:R-:W-:Y:S01]  /*26c60*/  STL.64 [R1+0xb10], R118 ;  /* 0x000b107601007387 */ /* 0x000fe20000100a00 */
[----:B------:R-:W-:Y:S02]  /*26c70*/  LEA R4, R8, R0, 0x1 ;  /* 0x0000000008047211 */ /* 0x000fe400078e08ff */
[----:B------:R-:W-:Y:S01]  /*26c80*/  LEA.HI.X.SX32 R103, R0, R2, 0x1, P2 ;  /* 0x0000000200677211 */ /* 0x000fe200010f0eff */
[----:B------:R-:W-:Y:S01]  /*26c90*/  STL.64 [R1+0xb18], R116 ;  /* 0x000b187401007387 */ /* 0x000fe20000100a00 */
[----:B------:R-:W-:-:S03]  /*26ca0*/  LEA R100, P2, R4, R3, 0x1 ;  /* 0x0000000304647211 */ /* 0x000fc600078408ff */
[----:B------:R-:W-:Y:S04]  /*26cb0*/  STL.64 [R1+0xb20], R114 ;  /* 0x000b207201007387 */ /* 0x000fe80000100a00 */
[----:B------:R-:W-:Y:S01]  /*26cc0*/  STL.64 [R1+0xb28], R112 ;  /* 0x000b287001007387 */ /* 0x000fe20000100a00 */
[----:B------:R-:W-:-:S03]  /*26cd0*/  LEA.HI.X.SX32 R101, R4, R2, 0x1, P2 ;  /* 0x0000000204657211 */ /* 0x000fc600010f0eff */
[----:B------:R-:W-:Y:S04]  /*26ce0*/  STL.64 [R1+0xb30], R110 ;  /* 0x000b306e01007387 */ /* 0x000fe80000100a00 */
[----:B------:R-:W-:Y:S04]  /*26cf0*/  STL.64 [R1+0xb38], R108 ;  /* 0x000b386c01007387 */ /* 0x000fe80000100a00 */
[----:B------:R0:W-:Y:S04]  /*26d00*/  STG.E.U16 [R50.64], R26 ;  /* 0x0000001a32007986 */ /* 0x0001e8000c101506 */
[----:B------:R1:W-:Y:S04]  /*26d10*/  STG.E.U16 [R38.64], R30 ;  /* 0x0000001e26007986 */ /* 0x0003e8000c101506 */
[----:B0-----:R-:W2:Y:S04]  /*26d20*/  LDL.LU.64 R50, [R1+0xbf8] ;  /* 0x000bf80001327983 */ /* 0x001ea80000300a00 */
[----:B------:R-:W-:Y:S04]  /*26d30*/  STL.64 [R1+0xb40], R106 ;  /* 0x000b406a01007387 */ /* 0x000fe80000100a00 */
[----:B------:R-:W-:Y:S04]  /*26d40*/  STL.64 [R1+0xb48], R104 ;  /* 0x000b486801007387 */ /* 0x000fe80000100a00 */
[----:B-1----:R-:W3:Y:S04]  /*26d50*/  LDL.LU.64 R38, [R1+0xbf0] ;  /* 0x000bf00001267983 */ /* 0x002ee80000300a00 */
[----:B------:R-:W-:Y:S04]  /*26d60*/  STL.64 [R1+0xb50], R102 ;  /* 0x000b506601007387 */ /* 0x000fe80000100a00 */
[----:B------:R-:W-:Y:S04]  /*26d70*/  STL.64 [R1+0xb58], R100 ;  /* 0x000b586401007387 */ /* 0x000fe80000100a00 */
[----:B------:R0:W-:Y:S04]  /*26d80*/  STG.E.U16 [R42.64], R34 ;  /* 0x000000222a007986 */ /* 0x0001e8000c101506 */
[----:B0-----:R-:W4:Y:S01]  /*26d90*/  LDL.LU.64 R42, [R1+0xbe8] ;  /* 0x000be800012a7983 */ /* 0x001f220000300a00 */
[----:B------:R-:W-:-:S05]  /*26da0*/  IMAD R0, R8, 0x2, R4 ;  /* 0x0000000208007824 */ /* 0x000fca00078e0204 */
[-C--:B------:R-:W-:Y:S02]  /*26db0*/  LEA R98, P2, R0, R3.reuse, 0x1 ;  /* 0x0000000300627211 */ /* 0x080fe400078408ff */
[----:B------:R-:W-:Y:S02]  /*26dc0*/  LEA R4, R8, R0, 0x1 ;  /* 0x0000000008047211 */ /* 0x000fe400078e08ff */
[----:B------:R-:W-:Y:S02]  /*26dd0*/  LEA.HI.X.SX32 R99, R0, R2, 0x1, P2 ;  /* 0x0000000200637211 */ /* 0x000fe400010f0eff */
[----:B------:R-:W-:Y:S01]  /*26de0*/  LEA R96, P2, R4, R3, 0x1 ;  /* 0x0000000304607211 */ /* 0x000fe200078408ff */
[----:B------:R-:W-:-:S03]  /*26df0*/  IMAD R0, R8, 0x2, R4 ;  /* 0x0000000208007824 */ /* 0x000fc600078e0204 */
[-C--:B------:R-:W-:Y:S02]  /*26e00*/  LEA.HI.X.SX32 R97, R4, R2.reuse, 0x1, P2 ;  /* 0x0000000204617211 */ /* 0x080fe400010f0eff */
[C---:B------:R-:W-:Y:S01]  /*26e10*/  LEA R94, P2, R0.reuse, R3, 0x1 ;  /* 0x00000003005e7211 */ /* 0x040fe200078408ff */
[----:B------:R-:W-:Y:S03]  /*26e20*/  STL.64 [R1+0xb60], R98 ;  /* 0x000b606201007387 */ /* 0x000fe60000100a00 */
[----:B------:R-:W-:Y:S01]  /*26e30*/  LEA.HI.X.SX32 R95, R0, R2, 0x1, P2 ;  /* 0x00000002005f7211 */ /* 0x000fe200010f0eff */
[----:B------:R-:W-:Y:S04]  /*26e40*/  STL.64 [R1+0xb68], R96 ;  /* 0x000b686001007387 */ /* 0x000fe80000100a00 */
[----:B---3--:R0:W-:Y:S04]  /*26e50*/  STG.E.U16 [R46.64], R38 ;  /* 0x000000262e007986 */ /* 0x0081e8000c101506 */
[----:B0-----:R-:W3:Y:S04]  /*26e60*/  LDL.LU.64 R46, [R1+0xbe0] ;  /* 0x000be000012e7983 */ /* 0x001ee80000300a00 */
[----:B------:R-:W-:Y:S04]  /*26e70*/  STL.64 [R1+0xb70], R94 ;  /* 0x000b705e01007387 */ /* 0x000fe80000100a00 */
[----:B----4-:R0:W-:Y:S04]  /*26e80*/  STG.E.U16 [R54.64], R42 ;  /* 0x0000002a36007986 */ /* 0x0101e8000c101506 */
[----:B0-----:R-:W4:Y:S04]  /*26e90*/  LDL.LU.64 R54, [R1+0xbd8] ;  /* 0x000bd80001367983 */ /* 0x001f280000300a00 */
[----:B---3--:R0:W-:Y:S04]  /*26ea0*/  STG.E.U16 [R70.64], R46 ;  /* 0x0000002e46007986 */ /* 0x0081e8000c101506 */
[----:B--2---:R1:W-:Y:S04]  /*26eb0*/  STG.E.U16 [R58.64], R50 ;  /* 0x000000323a007986 */ /* 0x0043e8000c101506 */
[----:B0-----:R-:W2:Y:S04]  /*26ec0*/  LDL.LU.64 R70, [R1+0xbd0] ;  /* 0x000bd00001467983 */ /* 0x001ea80000300a00 */
[----:B-1----:R-:W3:Y:S04]  /*26ed0*/  LDL.LU.64 R58, [R1+0xbc8] ;  /* 0x000bc800013a7983 */ /* 0x002ee80000300a00 */
[----:B------:R-:W2:Y:S04]  /*26ee0*/  LDL.LU.64 R40, [R1+0x2d0] ;  /* 0x0002d00001287983 */ /* 0x000ea80000300a00 */
[----:B----4-:R0:W-:Y:S04]  /*26ef0*/  STG.E.U16 [R62.64], R54 ;  /* 0x000000363e007986 */ /* 0x0101e8000c101506 */
[----:B0-----:R-:W4:Y:S04]  /*26f00*/  LDL.LU.64 R62, [R1+0xbc0] ;  /* 0x000bc000013e7983 */ /* 0x001f280000300a00 */
[----:B------:R-:W2:Y:S04]  /*26f10*/  LDL.LU.64 R36, [R1+0x2c8] ;  /* 0x0002c80001247983 */ /* 0x000ea80000300a00 */
[----:B---3--:R0:W-:Y:S04]  /*26f20*/  STG.E.U16 [R66.64], R58 ;  /* 0x0000003a42007986 */ /* 0x0081e8000c101506 */
[----:B0-----:R-:W3:Y:S04]  /*26f30*/  LDL.LU.64 R66, [R1+0xbb8] ;  /* 0x000bb80001427983 */ /* 0x001ee80000300a00 */
[----:B------:R-:W2:Y:S04]  /*26f40*/  LDL.LU.64 R32, [R1+0x2c0] ;  /* 0x0002c00001207983 */ /* 0x000ea80000300a00 */
[----:B----4-:R0:W-:Y:S04]  /*26f50*/  STG.E.U16 [R74.64], R62 ;  /* 0x0000003e4a007986 */ /* 0x0101e8000c101506 */
[----:B0-----:R-:W4:Y:S04]  /*26f60*/  LDL.LU.64 R74, [R1+0xbb0] ;  /* 0x000bb000014a7983 */ /* 0x001f280000300a00 */
[----:B------:R-:W4:Y:S01]  /*26f70*/  LDL.LU.64 R12, [R1+0x2b8] ;  /* 0x0002b800010c7983 */ /* 0x000f220000300a00 */
[----:B------:R-:W-:-:S03]  /*26f80*/  PRMT R5, R16, 0x7632, R5 ;  /* 0x0000763210057816 */ /* 0x000fc60000000005 */
[----:B---3--:R0:W-:Y:S04]  /*26f90*/  STG.E.U16 [R78.64], R66 ;  /* 0x000000424e007986 */ /* 0x0081e8000c101506 */
[----:B--2---:R1:W-:Y:S04]  /*26fa0*/  STG.E.U16 [R82.64], R70 ;  /* 0x0000004652007986 */ /* 0x0043e8000c101506 */
[----:B0-----:R-:W2:Y:S04]  /*26fb0*/  LDL.LU.64 R78, [R1+0xba8] ;  /* 0x000ba800014e7983 */ /* 0x001ea80000300a00 */
[----:B-1----:R-:W3:Y:S04]  /*26fc0*/  LDL.LU.64 R82, [R1+0xba0] ;  /* 0x000ba00001527983 */ /* 0x002ee80000300a00 */
[----:B------:R-:W3:Y:S04]  /*26fd0*/  LDL.LU.64 R24, [R1+0x328] ;  /* 0x0003280001187983 */ /* 0x000ee80000300a00 */
[----:B----4-:R0:W-:Y:S04]  /*26fe0*/  STG.E.U16 [R86.64], R74 ;  /* 0x0000004a56007986 */ /* 0x0101e8000c101506 */
[----:B0-----:R-:W4:Y:S04]  /*26ff0*/  LDL.LU.64 R86, [R1+0xb98] ;  /* 0x000b980001567983 */ /* 0x001f280000300a00 */
[----:B------:R-:W4:Y:S04]  /*27000*/  LDL.LU.64 R124, [R1+0x338] ;  /* 0x00033800017c7983 */ /* 0x000f280000300a00 */
[----:B------:R-:W4:Y:S04]  /*27010*/  LDL.LU R16, [R1+0x368] ;  /* 0x0003680001107983 */ /* 0x000f280000300800 */
[----:B------:R-:W0:Y:S02]  /*27020*/  S2R R123, SR_TID.X ;  /* 0x00000000007b7919 */ /* 0x000e240000002100 */
[----:B0-----:R-:W-:-:S04]  /*27030*/  SHF.L.U32 R93, R123, 0x4, RZ ;  /* 0x000000047b5d7819 */ /* 0x001fc800000006ff */
[----:B------:R-:W-:Y:S02]  /*27040*/  LOP3.LUT R93, R93, 0x70, RZ, 0xc0, !PT ;  /* 0x000000705d5d7812 */ /* 0x000fe400078ec0ff */
[----:B------:R-:W-:Y:S02]  /*27050*/  LOP3.LUT R123, R123, 0x18, RZ, 0xc0, !PT ;  /* 0x000000187b7b7812 */ /* 0x000fe400078ec0ff */
        /* <DEDUP_REMOVED lines=8> */
[----:B------:R-:W-:Y:S01]  /*270e0*/  IMAD R0, R8, 0x2, R4 ;  /* 0x0000000208007824 */ /* 0x000fe200078e0204 */
[----:B--2---:R-:W-:Y:S04]  /*270f0*/  STG.E.U16 [R40.64], R78 ;  /* 0x0000004e28007986 */ /* 0x004fe8000c101506 */
[----:B---3--:R-:W-:Y:S04]  /*27100*/  STG.E.U16 [R36.64], R82 ;  /* 0x0000005224007986 */ /* 0x008fe8000c101506 */
[----:B----4-:R-:W-:Y:S04]  /*27110*/  STG.E.U16 [R32.64], R86 ;  /* 0x0000005620007986 */ /* 0x010fe8000c101506 */
[----:B------:R0:W-:Y:S04]  /*27120*/  STG.E.U16 [R12.64], R5 ;  /* 0x000000050c007986 */ /* 0x0001e8000c101506 */
[----:B0-----:R-:W2:Y:S01]  /*27130*/  LDL.LU R12, [R1+0x324] ;  /* 0x00032400010c7983 */ /* 0x001ea20000300800 */
[----:B------:R-:W-:-:S03]  /*27140*/  PRMT R5, R28, 0x7632, R5 ;  /* 0x000076321c057816 */ /* 0x000fc60000000005 */
[----:B------:R-:W3:Y:S04]  /*27150*/  LDL.LU R110, [R1+0x364] ;  /* 0x00036400016e7983 */ /* 0x000ee80000300800 */
[----:B------:R0:W-:Y:S04]  /*27160*/  STG.E.U16 [R24.64], R5 ;  /* 0x0000000518007986 */ /* 0x0001e8000c101506 */
[----:B------:R-:W4:Y:S04]  /*27170*/  LDL.LU R111, [R1+0x3b0] ;  /* 0x0003b000016f7983 */ /* 0x000f280000300800 */
[----:B------:R-:W3:Y:S01]  /*27180*/  LDL.LU.64 R104, [R1+0x358] ;  /* 0x0003580001687983 */ /* 0x000ee20000300a00 */
[----:B0-----:R-:W-:-:S03]  /*27190*/  PRMT R5, R20, 0x7632, R5 ;  /* 0x0000763214057816 */ /* 0x001fc60000000005 */
[----:B------:R-:W3:Y:S04]  /*271a0*/  LDL.LU.64 R112, [R1+0x350] ;  /* 0x0003500001707983 */ /* 0x000ee80000300a00 */
[----:B------:R-:W0:Y:S04]  /*271b0*/  S2R R20, SR_TID.X ;  /* 0x0000000000147919 */ /* 0x000e280000002100 */
[----:B------:R1:W-:Y:S02]  /*271c0*/  STG.E.U16 [R124.64], R5 ;  /* 0x000000057c007986 */ /* 0x0003e4000c101506 */
[----:B-1----:R-:W-:-:S05]  /*271d0*/  FSEL R5, R16, -INF , P0 ;  /* 0xff80000010057808 */ /* 0x002fca0000000000 */
[----:B------:R1:W-:Y:S04]  /*271e0*/  STL [R1+0x168], R5 ;  /* 0x0001680501007387 */ /* 0x0003e80000100800 */
[----:B------:R-:W4:Y:S01]  /*271f0*/  LDL.LU.64 R114, [R1+0x348] ;  /* 0x0003480001727983 */ /* 0x000f220000300a00 */
[----:B0-----:R-:W-:-:S03]  /*27200*/  LOP3.LUT R9, R20, 0x60, RZ, 0xc0, !PT ;  /* 0x0000006014097812 */ /* 0x001fc600078ec0ff */
[----:B------:R-:W4:Y:S04]  /*27210*/  LDL.LU.64 R116, [R1+0x340] ;  /* 0x0003400001747983 */ /* 0x000f280000300a00 */
[----:B------:R-:W4:Y:S01]  /*27220*/  LDL.LU.64 R118, [R1+0x330] ;  /* 0x0003300001767983 */ /* 0x000f220000300a00 */
[----:B------:R-:W-:-:S03]  /*27230*/  IMAD R93, R9, 0x4, R93 ;  /* 0x00000004095d7824 */ /* 0x000fc600078e025d */
[----:B------:R-:W4:Y:S02]  /*27240*/  LDL.LU.64 R120, [R1+0x2b0] ;  /* 0x0002b00001787983 */ /* 0x000f240000300a00 */
[----:B------:R-:W-:Y:S02]  /*27250*/  LEA.HI R93, R123, R93, RZ, 0x1f ;  /* 0x0000005d7b5d7211 */ /* 0x000fe400078ff8ff */
[----:B------:R-:W4:Y:S04]  /*27260*/  LDL.LU.64 R124, [R1+0x2a0] ;  /* 0x0002a000017c7983 */ /* 0x000f280000300a00 */
[----:B------:R-:W4:Y:S04]  /*27270*/  LDL.LU.64 R106, [R1+0x290] ;  /* 0x00029000016a7983 */ /* 0x000f280000300a00 */
[----:B------:R-:W4:Y:S01]  /*27280*/  LDL.LU.64 R122, [R1+0x280] ;  /* 0x00028000017a7983 */ /* 0x000f220000300a00 */
[----:B------:R-:W-:-:S02]  /*27290*/  LEA.HI.X.SX32 R85, R4, R2, 0x1, P2 ;  /* 0x0000000204557211 */ /* 0x000fc400010f0eff */
        /* <DEDUP_REMOVED lines=41> */
[----:B------:R-:W-:Y:S01]  /*27530*/  LEA.HI.X.SX32 R29, R4, R2, 0x1, P2 ;  /* 0x00000002041d7211 */ /* 0x000fe200010f0eff */
[----:B------:R-:W-:Y:S01]  /*27540*/  IMAD R4, R8, 0x2, R0 ;  /* 0x0000000208047824 */ /* 0x000fe200078e0200 */
[----:B------:R-:W-:-:S04]  /*27550*/  LEA R24, P2, R0, R3, 0x1 ;  /* 0x0000000300187211 */ /* 0x000fc800078408ff */
[----:B------:R-:W-:Y:S02]  /*27560*/  LEA.HI.X.SX32 R25, R0, R2, 0x1, P2 ;  /* 0x0000000200197211 */ /* 0x000fe400010f0eff */
[-C--:B------:R-:W-:Y:S02]  /*27570*/  LEA R20, P2, R4, R3.reuse, 0x1 ;  /* 0x0000000304147211 */ /* 0x080fe400078408ff */
[----:B------:R-:W-:Y:S02]  /*27580*/  LEA R0, R8, R4, 0x1 ;  /* 0x0000000408007211 */ /* 0x000fe400078e08ff */
[----:B------:R-:W-:Y:S02]  /*27590*/  LEA.HI.X.SX32 R21, R4, R2, 0x1, P2 ;  /* 0x0000000204157211 */ /* 0x000fe400010f0eff */
[----:B------:R-:W-:Y:S02]  /*275a0*/  LEA R4, R8, R0, 0x1 ;  /* 0x0000000008047211 */ /* 0x000fe400078e08ff */
[----:B------:R-:W-:-:S03]  /*275b0*/  LEA R16, P2, R0, R3, 0x1 ;  /* 0x0000000300107211 */ /* 0x000fc600078408ff */
[----:B-1----:R-:W-:Y:S01]  /*275c0*/  IMAD R5, R8, 0x2, R4 ;  /* 0x0000000208057824 */ /* 0x002fe200078e0204 */
[----:B------:R-:W-:-:S04]  /*275d0*/  LEA.HI.X.SX32 R17, R0, R2, 0x1, P2 ;  /* 0x0000000200117211 */ /* 0x000fc800010f0eff */
[----:B------:R-:W-:-:S05]  /*275e0*/  LEA R0, R8, R5, 0x1 ;  /* 0x0000000508007211 */ /* 0x000fca00078e08ff */
[----:B------:R-:W-:Y:S01]  /*275f0*/  IMAD R92, R8, 0x2, R0 ;  /* 0x00000002085c7824 */ /* 0x000fe200078e0200 */
[----:B------:R-:W-:Y:S02]  /*27600*/  PRMT R6, R6, 0x7632, R6 ;  /* 0x0000763206067816 */ /* 0x000fe40000000006 */
[----:B--2---:R-:W-:Y:S02]  /*27610*/  FSETP.NEU.AND P0, PT, R12, RZ, PT ;  /* 0x000000ff0c00720b */ /* 0x004fe40003f0d000 */
[----:B------:R-:W-:-:S04]  /*27620*/  LEA R12, P2, R4, R3, 0x1 ;  /* 0x00000003040c7211 */ /* 0x000fc800078408ff */
[----:B------:R-:W-:Y:S02]  /*27630*/  LEA.HI.X.SX32 R13, R4, R2, 0x1, P2 ;  /* 0x00000002040d7211 */ /* 0x000fe400010f0eff */
[----:B------:R-:W-:-:S04]  /*27640*/  LEA R8, P2, R5, R3, 0x1 ;  /* 0x0000000305087211 */ /* 0x000fc800078408ff */
[----:B------:R-:W-:Y:S02]  /*27650*/  LEA.HI.X.SX32 R9, R5, R2, 0x1, P2 ;  /* 0x0000000205097211 */ /* 0x000fe400010f0eff */
[----:B------:R-:W-:-:S04]  /*27660*/  LEA R4, P2, R92, R3, 0x1 ;  /* 0x000000035c047211 */ /* 0x000fc800078408ff */
[-C--:B------:R-:W-:Y:S02]  /*27670*/  LEA.HI.X.SX32 R5, R92, R2.reuse, 0x1, P2 ;  /* 0x000000025c057211 */ /* 0x080fe400010f0eff */
[----:B------:R-:W-:Y:S02]  /*27680*/  LEA R92, P2, R0, R3, 0x1 ;  /* 0x00000003005c7211 */ /* 0x000fe400078408ff */
[----:B---3--:R-:W-:Y:S02]  /*27690*/  FSEL R94, R110, -INF , P0 ;  /* 0xff8000006e5e7808 */ /* 0x008fe40000000000 */
[----:B------:R-:W-:Y:S02]  /*276a0*/  LEA.HI.X.SX32 R93, R0, R2, 0x1, P2 ;  /* 0x00000002005d7211 */ /* 0x000fe400010f0eff */
[----:B------:R-:W-:Y:S02]  /*276b0*/  PRMT R0, R35, 0x7632, R0 ;  /* 0x0000763223007816 */ /* 0x000fe40000000000 */
[----:B------:R-:W-:Y:S01]  /*276c0*/  PRMT R3, R31, 0x7632, R3 ;  /* 0x000076321f037816 */ /* 0x000fe20000000003 */
[----:B------:R-:W2:Y:S01]  /*276d0*/  LDL.LU R35, [R1+0xb94] ;  /* 0x000b940001237983 */ /* 0x000ea20000300800 */
[----:B------:R-:W-:-:S03]  /*276e0*/  PRMT R2, R27, 0x7632, R2 ;  /* 0x000076321b027816 */ /* 0x000fc60000000002 */
[----:B------:R-:W3:Y:S01]  /*276f0*/  LDL.LU.64 R108, [R1+0x270] ;  /* 0x00027000016c7983 */ /* 0x000ee20000300a00 */
[----:B----4-:R-:W-:-:S03]  /*27700*/  FSETP.NEU.AND P0, PT, R111, RZ, PT ;  /* 0x000000ff6f00720b */ /* 0x010fc60003f0d000 */
[----:B------:R0:W-:Y:S04]  /*27710*/  STG.E.U16 [R104.64], R0 ;  /* 0x0000000068007986 */ /* 0x0001e8000c101506 */
[----:B------:R-:W-:Y:S04]  /*27720*/  STL [R1+0x138], R94 ;  /* 0x0001385e01007387 */ /* 0x000fe80000100800 */
[----:B------:R-:W4:Y:S01]  /*27730*/  LDL.LU R31, [R1+0xb90] ;  /* 0x000b9000011f7983 */ /* 0x000f220000300800 */
[----:B0-----:R-:W-:-:S03]  /*27740*/  PRMT R0, R23, 0x7632, R0 ;  /* 0x0000763217007816 */ /* 0x001fc60000000000 */
[----:B------:R-:W2:Y:S04]  /*27750*/  LDL.LU.64 R110, [R1+0x1c0] ;  /* 0x0001c000016e7983 */ /* 0x000ea80000300a00 */
[----:B------:R-:W-:Y:S04]  /*27760*/  STG.E.U16 [R112.64], R3 ;  /* 0x0000000370007986 */ /* 0x000fe8000c101506 */
[----:B------:R-:W4:Y:S04]  /*27770*/  LDL.LU R27, [R1+0xb8c] ;  /* 0x000b8c00011b7983 */ /* 0x000f280000300800 */
[----:B------:R0:W-:Y:S04]  /*27780*/  STG.E.U16 [R114.64], R2 ;  /* 0x0000000272007986 */ /* 0x0001e8000c101506 */
[----:B------:R-:W4:Y:S04]  /*27790*/  LDL.LU.64 R102, [R1+0x1b8] ;  /* 0x0001b80001667983 */ /* 0x000f280000300a00 */
[----:B------:R-:W4:Y:S01]  /*277a0*/  LDL.LU R23, [R1+0xb88] ;  /* 0x000b880001177983 */ /* 0x000f220000300800 */
[----:B0-----:R-:W-:-:S03]  /*277b0*/  PRMT R2, R19, 0x7632, R2 ;  /* 0x0000763213027816 */ /* 0x001fc60000000002 */
[----:B------:R0:W-:Y:S04]  /*277c0*/  STG.E.U16 [R116.64], R0 ;  /* 0x0000000074007986 */ /* 0x0001e8000c101506 */
[----:B------:R-:W4:Y:S04]  /*277d0*/  LDL.LU.64 R112, [R1+0x1a0] ;  /* 0x0001a00001707983 */ /* 0x000f280000300a00 */
[----:B------:R-:W4:Y:S01]  /*277e0*/  LDL.LU R19, [R1+0xb84] ;  /* 0x000b840001137983 */ /* 0x000f220000300800 */
[----:B0-----:R-:W-:-:S03]  /*277f0*/  PRMT R0, R15, 0x7632, R0 ;  /* 0x000076320f007816 */ /* 0x001fc60000000000 */
[----:B------:R-:W4:Y:S04]  /*27800*/  LDL.LU.64 R114, [R1+0x198] ;  /* 0x0001980001727983 */ /* 0x000f280000300a00 */
[----:B------:R-:W4:Y:S04]  /*27810*/  LDL.LU R15, [R1+0xb80] ;  /* 0x000b8000010f7983 */ /* 0x000f280000300800 */
[----:B------:R0:W-:Y:S04]  /*27820*/  STG.E.U16 [R118.64], R2 ;  /* 0x0000000276007986 */ /* 0x0001e8000c101506 */
[----:B------:R-:W4:Y:S04]  /*27830*/  LDL.LU.64 R104, [R1+0x180] ;  /* 0x0001800001687983 */ /* 0x000f280000300a00 */
[----:B------:R1:W-:Y:S01]  /*27840*/  STG.E.U16 [R120.64], R0 ;  /* 0x0000000078007986 */ /* 0x0003e2000c101506 */
[----:B0-----:R-:W-:-:S03]  /*27850*/  PRMT R2, R11, 0x7632, R2 ;  /* 0x000076320b027816 */ /* 0x001fc60000000002 */
[----:B------:R-:W4:Y:S04]  /*27860*/  LDL.LU.64 R118, [R1+0x170] ;  /* 0x0001700001767983 */ /* 0x000f280000300a00 */
[----:B------:R-:W4:Y:S01]  /*27870*/  LDL.LU R11, [R1+0xb7c] ;  /* 0x000b7c00010b7983 */ /* 0x000f220000300800 */
[----:B-1----:R-:W-:-:S03]  /*27880*/  PRMT R0, R7, 0x7632, R0 ;  /* 0x0000763207007816 */ /* 0x002fc60000000000 */
[----:B------:R-:W4:Y:S04]  /*27890*/  LDL.LU.64 R116, [R1+0x160] ;  /* 0x0001600001747983 */ /* 0x000f280000300a00 */
[----:B------:R-:W4:Y:S04]  /*278a0*/  LDL.LU R7, [R1+0xb78] ;  /* 0x000b780001077983 */ /* 0x000f280000300800 */
[----:B------:R-:W4:Y:S04]  /*278b0*/  LDL.LU.64 R120, [R1+0x150] ;  /* 0x0001500001787983 */ /* 0x000f280000300a00 */
[----:B------:R0:W-:Y:S04]  /*278c0*/  STG.E.U16 [R124.64], R2 ;  /* 0x000000027c007986 */ /* 0x0001e8000c101506 */
[----:B------:R-:W-:Y:S04]  /*278d0*/  STG.E.U16 [R106.64], R0 ;  /* 0x000000006a007986 */ /* 0x000fe8000c101506 */
[----:B------:R1:W-:Y:S04]  /*278e0*/  STG.E.U16 [R122.64], R6 ;  /* 0x000000067a007986 */ /* 0x0003e8000c101506 */
[----:B0-----:R-:W4:Y:S04]  /*278f0*/  LDL.LU.64 R124, [R1+0x140] ;  /* 0x00014000017c7983 */ /* 0x001f280000300a00 */
[----:B-1----:R-:W4:Y:S01]  /*27900*/  LDL.LU.64 R122, [R1+0x130] ;  /* 0x00013000017a7983 */ /* 0x002f220000300a00 */
[----:B------:R-:W-:-:S02]  /*27910*/  PRMT R10, R10, 0x7632, R10 ;  /* 0x000076320a0a7816 */ /* 0x000fc4000000000a */
[----:B------:R-:W-:Y:S01]  /*27920*/  PRMT R14, R14, 0x7632, R14 ;  /* 0x000076320e0e7816 */ /* 0x000fe2000000000e */
[----:B------:R-:W4:Y:S01]  /*27930*/  LDL.LU.64 R106, [R1+0x120] ;  /* 0x00012000016a7983 */ /* 0x000f220000300a00 */
        /* <DEDUP_REMOVED lines=8> */
[----:B------:R-:W-:Y:S01]  /*279c0*/  PRMT R50, R50, 0x7632, R50 ;  /* 0x0000763232327816 */ /* 0x000fe20000000032 */
[----:B---3--:R0:W-:Y:S04]  /*279d0*/  STG.E.U16 [R108.64], R10 ;  /* 0x0000000a6c007986 */ /* 0x0081e8000c101506 */
[----:B0-----:R-:W3:Y:S04]  /*279e0*/  LDL.LU.64 R108, [R1+0x110] ;  /* 0x00011000016c7983 */ /* 0x001ee80000300a00 */
[----:B--2---:R0:W-:Y:S04]  /*279f0*/  STG.E.U16 [R110.64], R14 ;  /* 0x0000000e6e007986 */ /* 0x0041e8000c101506 */
[----:B0-----:R-:W2:Y:S04]  /*27a00*/  LDL.LU.64 R110, [R1+0x100] ;  /* 0x00010000016e7983 */ /* 0x001ea80000300a00 */
[----:B----4-:R-:W-:Y:S04]  /*27a10*/  STG.E.U16 [R102.64], R18 ;  /* 0x0000001266007986 */ /* 0x010fe8000c101506 */
[----:B------:R0:W-:Y:S04]  /*27a20*/  STG.E.U16 [R112.64], R22 ;  /* 0x0000001670007986 */ /* 0x0001e8000c101506 */
[----:B------:R1:W-:Y:S04]  /*27a30*/  STG.E.U16 [R114.64], R26 ;  /* 0x0000001a72007986 */ /* 0x0003e8000c101506 */
[----:B0-----:R-:W4:Y:S04]  /*27a40*/  LDL.LU.64 R112, [R1+0xf0] ;  /* 0x0000f00001707983 */ /* 0x001f280000300a00 */
[----:B------:R-:W-:Y:S04]  /*27a50*/  STG.E.U16 [R104.64], R30 ;  /* 0x0000001e68007986 */ /* 0x000fe8000c101506 */
[----:B-1----:R-:W4:Y:S04]  /*27a60*/  LDL.LU.64 R114, [R1+0xe0] ;  /* 0x0000e00001727983 */ /* 0x002f280000300a00 */
        /* <DEDUP_REMOVED lines=8> */
[----:B------:R-:W4:Y:S04]  /*27af0*/  LDL.LU.64 R120, [R1+0xc0] ;  /* 0x0000c00001787983 */ /* 0x000f280000300a00 */
[----:B------:R-:W4:Y:S04]  /*27b00*/  LDL.LU.64 R102, [R1+0xb8] ;  /* 0x0000b80001667983 */ /* 0x000f280000300a00 */
[----:B-1----:R-:W4:Y:S01]  /*27b10*/  LDL.LU R123, [R1+0x18c] ;  /* 0x00018c00017b7983 */ /* 0x002f220000300800 */
[----:B------:R-:W-:-:S02]  /*27b20*/  PRMT R54, R54, 0x7632, R54 ;  /* 0x0000763236367816 */ /* 0x000fc40000000036 */
[----:B------:R-:W-:Y:S01]  /*27b30*/  PRMT R58, R58, 0x7632, R58 ;  /* 0x000076323a3a7816 */ /* 0x000fe2000000003a */
[----:B------:R-:W4:Y:S01]  /*27b40*/  LDL.LU.64 R104, [R1+0xb0] ;  /* 0x0000b00001687983 */ /* 0x000f220000300a00 */
[----:B------:R-:W-:Y:S02]  /*27b50*/  PRMT R62, R62, 0x7632, R62 ;  /* 0x000076323e3e7816 */ /* 0x000fe4000000003e */
[----:B------:R-:W-:Y:S01]  /*27b60*/  PRMT R66, R66, 0x7632, R66 ;  /* 0x0000763242427816 */ /* 0x000fe20000000042 */
[----:B------:R0:W-:Y:S01]  /*27b70*/  STG.E.U16 [R106.64], R54 ;  /* 0x000000366a007986 */ /* 0x0001e2000c101506 */
[----:B------:R-:W-:Y:S02]  /*27b80*/  PRMT R70, R70, 0x7632, R70 ;  /* 0x0000763246467816 */ /* 0x000fe40000000046 */
[----:B------:R-:W-:Y:S02]  /*27b90*/  PRMT R74, R74, 0x7632, R74 ;  /* 0x000076324a4a7816 */ /* 0x000fe4000000004a */
[----:B------:R-:W-:-:S02]  /*27ba0*/  PRMT R78, R78, 0x7632, R78 ;  /* 0x000076324e4e7816 */ /* 0x000fc4000000004e */
[----:B------:R-:W-:Y:S01]  /*27bb0*/  PRMT R82, R82, 0x7632, R82 ;  /* 0x0000763252527816 */ /* 0x000fe20000000052 */
[----:B0-----:R-:W4:Y:S01]  /*27bc0*/  LDL.LU R107, [R1+0x16c] ;  /* 0x00016c00016b7983 */ /* 0x001f220000300800 */
[----:B------:R-:W-:-:S03]  /*27bd0*/  PRMT R86, R86, 0x7632, R86 ;  /* 0x0000763256567816 */ /* 0x000fc60000000056 */
[----:B---3--:R0:W-:Y:S04]  /*27be0*/  STG.E.U16 [R108.64], R58 ;  /* 0x0000003a6c007986 */ /* 0x0081e8000c101506 */
[----:B0-----:R-:W3:Y:S04]  /*27bf0*/  LDL.LU.64 R108, [R1+0xa8] ;  /* 0x0000a800016c7983 */ /* 0x001ee80000300a00 */
[----:B--2---:R-:W-:Y:S04]  /*27c00*/  STG.E.U16 [R110.64], R62 ;  /* 0x0000003e6e007986 */ /* 0x004fe8000c101506 */
[----:B----4-:R0:W-:Y:S04]  /*27c10*/  STG.E.U16 [R112.64], R66 ;  /* 0x0000004270007986 */ /* 0x0101e8000c101506 */
[----:B0-----:R-:W3:Y:S04]  /*27c20*/  LDL.LU R112, [R1+0x14c] ;  /* 0x00014c0001707983 */ /* 0x001ee80000300800 */
[----:B------:R-:W2:Y:S04]  /*27c30*/  LDL.LU.64 R110, [R1+0xa0] ;  /* 0x0000a000016e7983 */ /* 0x000ea80000300a00 */
[----:B------:R0:W-:Y:S04]  /*27c40*/  STG.E.U16 [R114.64], R70 ;  /* 0x0000004672007986 */ /* 0x0001e8000c101506 */
[----:B------:R-:W2:Y:S04]  /*27c50*/  LDL.LU R113, [R1+0x13c] ;  /* 0x00013c0001717983 */ /* 0x000ea80000300800 */
[----:B------:R1:W-:Y:S04]  /*27c60*/  STG.E.U16 [R118.64], R74 ;  /* 0x0000004a76007986 */ /* 0x0003e8000c101506 */
[----:B0-----:R-:W4:Y:S04]  /*27c70*/  LDL.LU.64 R114, [R1+0x98] ;  /* 0x0000980001727983 */ /* 0x001f280000300a00 */
[----:B------:R0:W-:Y:S04]  /*27c80*/  STG.E.U16 [R116.64], R78 ;  /* 0x0000004e74007986 */ /* 0x0001e8000c101506 */
[----:B-1----:R-:W4:Y:S04]  /*27c90*/  LDL.LU R118, [R1+0x17c] ;  /* 0x00017c0001767983 */ /* 0x002f280000300800 */
[----:B------:R-:W4:Y:S04]  /*27ca0*/  LDL.LU R119, [R1+0x15c] ;  /* 0x00015c0001777983 */ /* 0x000f280000300800 */
[----:B0-----:R-:W4:Y:S04]  /*27cb0*/  LDL.LU.64 R116, [R1+0x90] ;  /* 0x0000900001747983 */ /* 0x001f280000300a00 */
[----:B------:R0:W-:Y:S04]  /*27cc0*/  STG.E.U16 [R124.64], R82 ;  /* 0x000000527c007986 */ /* 0x0001e8000c101506 */
[----:B------:R1:W-:Y:S04]  /*27cd0*/  STG.E.U16 [R120.64], R86 ;  /* 0x0000005678007986 */ /* 0x0003e8000c101506 */
[----:B0-----:R-:W4:Y:S01]  /*27ce0*/  LDL.LU R124, [R1+0x12c] ;  /* 0x00012c00017c7983 */ /* 0x001f220000300800 */
[----:B------:R-:W-:-:S03]  /*27cf0*/  PRMT R62, R123, 0x7632, R62 ;  /* 0x000076327b3e7816 */ /* 0x000fc6000000003e */
[----:B-1----:R-:W4:Y:S04]  /*27d00*/  LDL.LU.64 R120, [R1+0x88] ;  /* 0x0000880001787983 */ /* 0x002f280000300a00 */
[----:B------:R-:W4:Y:S04]  /*27d10*/  LDL.LU R125, [R1+0x11c] ;  /* 0x00011c00017d7983 */ /* 0x000f280000300800 */
[----:B------:R0:W-:Y:S04]  /*27d20*/  STG.E.U16 [R102.64], R123 ;  /* 0x0000007b66007986 */ /* 0x0001e8000c101506 */
[----:B0-----:R-:W4:Y:S04]  /*27d30*/  LDL.LU.64 R122, [R1+0x80] ;  /* 0x00008000017a7983 */ /* 0x001f280000300a00 */
[----:B------:R-:W4:Y:S04]  /*27d40*/  LDL.LU.64 R94, [R1+0x78] ;  /* 0x00007800015e7983 */ /* 0x000f280000300a00 */
[----:B------:R-:W4:Y:S04]  /*27d50*/  LDL.LU R74, [R1+0x10c] ;  /* 0x00010c00014a7983 */ /* 0x000f280000300800 */
[----:B------:R-:W4:Y:S04]  /*27d60*/  LDL.LU.64 R96, [R1+0x70] ;  /* 0x0000700001607983 */ /* 0x000f280000300a00 */
[----:B------:R-:W4:Y:S04]  /*27d70*/  LDL.LU R70, [R1+0xfc] ;  /* 0x0000fc0001467983 */ /* 0x000f280000300800 */
[----:B------:R-:W4:Y:S01]  /*27d80*/  LDL.LU R66, [R1+0xec] ;  /* 0x0000ec0001427983 */ /* 0x000f220000300800 */
[----:B------:R-:W-:-:S03]  /*27d90*/  PRMT R58, R107, 0x7632, R58 ;  /* 0x000076326b3a7816 */ /* 0x000fc6000000003a */
[----:B------:R-:W4:Y:S04]  /*27da0*/  LDL.LU.64 R98, [R1+0x68] ;  /* 0x0000680001627983 */ /* 0x000f280000300a00 */
[----:B------:R-:W4:Y:S04]  /*27db0*/  LDL.LU.64 R100, [R1+0x60] ;  /* 0x0000600001647983 */ /* 0x000f280000300a00 */
[----:B------:R0:W-:Y:S04]  /*27dc0*/  STG.E.U16 [R104.64], R107 ;  /* 0x0000006b68007986 */ /* 0x0001e8000c101506 */
[----:B------:R-:W4:Y:S04]  /*27dd0*/  LDL.LU.64 R102, [R1+0x58] ;  /* 0x0000580001667983 */ /* 0x000f280000300a00 */
[----:B0-----:R-:W4:Y:S04]  /*27de0*/  LDL.LU.64 R104, [R1+0x50] ;  /* 0x0000500001687983 */ /* 0x001f280000300a00 */
[----:B------:R-:W4:Y:S04]  /*27df0*/  LDL.LU.64 R106, [R1+0x48] ;  /* 0x00004800016a7983 */ /* 0x000f280000300a00 */
[----:B---3--:R0:W-:Y:S01]  /*27e00*/  STG.E.U16 [R108.64], R112 ;  /* 0x000000706c007986 */ /* 0x0081e2000c101506 */
[----:B------:R-:W-:-:S03]  /*27e10*/  PRMT R54, R112, 0x7632, R54 ;  /* 0x0000763270367816 */ /* 0x000fc60000000036 */
[----:B--2---:R1:W-:Y:S01]  /*27e20*/  STG.E.U16 [R110.64], R113 ;  /* 0x000000716e007986 */ /* 0x0043e2000c101506 */
[----:B------:R-:W-:-:S03]  /*27e30*/  PRMT R50, R113, 0x7632, R50 ;  /* 0x0000763271327816 */ /* 0x000fc60000000032 */
[----:B0-----:R-:W2:Y:S04]  /*27e40*/  LDL.LU.64 R108, [R1+0x40] ;  /* 0x00004000016c7983 */ /* 0x001ea80000300a00 */
[----:B-1----:R-:W3:Y:S04]  /*27e50*/  LDL.LU.64 R110, [R1+0x38] ;  /* 0x00003800016e7983 */ /* 0x002ee80000300a00 */
[----:B------:R-:W3:Y:S01]  /*27e60*/  LDL.LU.64 R112, [R1+0x30] ;  /* 0x0000300001707983 */ /* 0x000ee20000300a00 */
[----:B----4-:R-:W-:-:S03]  /*27e70*/  PRMT R46, R118, 0x7632, R46 ;  /* 0x00007632762e7816 */ /* 0x010fc6000000002e */
[----:B------:R0:W-:Y:S01]  /*27e80*/  STG.E.U16 [R114.64], R118 ;  /* 0x0000007672007986 */ /* 0x0001e2000c101506 */
[----:B------:R-:W-:-:S03]  /*27e90*/  PRMT R42, R119, 0x7632, R42 ;  /* 0x00007632772a7816 */ /* 0x000fc6000000002a */
[----:B------:R1:W-:Y:S04]  /*27ea0*/  STG.E.U16 [R116.64], R119 ;  /* 0x0000007774007986 */ /* 0x0003e8000c101506 */
[----:B0-----:R-:W4:Y:S04]  /*27eb0*/  LDL.LU.64 R114, [R1+0x28] ;  /* 0x0000280001727983 */ /* 0x001f280000300a00 */
[----:B-1----:R-:W4:Y:S04]  /*27ec0*/  LDL.LU.64 R116, [R1+0x20] ;  /* 0x0000200001747983 */ /* 0x002f280000300a00 */
[----:B------:R-:W4:Y:S01]  /*27ed0*/  LDL.LU.64 R118, [R1+0x18] ;  /* 0x0000180001767983 */ /* 0x000f220000300a00 */
[----:B------:R-:W-:-:S03]  /*27ee0*/  PRMT R38, R124, 0x7632, R38 ;  /* 0x000076327c267816 */ /* 0x000fc60000000026 */
[----:B------:R0:W-:Y:S01]  /*27ef0*/  STG.E.U16 [R120.64], R124 ;  /* 0x0000007c78007986 */ /* 0x0001e2000c101506 */
[----:B------:R-:W-:-:S03]  /*27f00*/  PRMT R34, R125, 0x7632, R34 ;  /* 0x000076327d227816 */ /* 0x000fc60000000022 */
[----:B0-----:R-:W4:Y:S04]  /*27f10*/  LDL.LU.64 R120, [R1+0x10] ;  /* 0x0000100001787983 */ /* 0x001f280000300a00 */
[----:B------:R0:W-:Y:S04]  /*27f20*/  STG.E.U16 [R122.64], R125 ;  /* 0x0000007d7a007986 */ /* 0x0001e8000c101506 */
[----:B0-----:R-:W4:Y:S04]  /*27f30*/  LDL.LU.64 R122, [R1+0x8] ;  /* 0x00000800017a7983 */ /* 0x001f280000300a00 */
[----:B------:R-:W4:Y:S04]  /*27f40*/  LDL.LU.64 R124, [R1] ;  /* 0x00000000017c7983 */ /* 0x000f280000300a00 */
[----:B------:R0:W-:Y:S04]  /*27f50*/  STG.E.U16 [R94.64], R74 ;  /* 0x0000004a5e007986 */ /* 0x0001e8000c101506 */
[----:B------:R1:W-:Y:S04]  /*27f60*/  STG.E.U16 [R96.64], R70 ;  /* 0x0000004660007986 */ /* 0x0003e8000c101506 */
[----:B------:R1:W-:Y:S04]  /*27f70*/  STG.E.U16 [R98.64], R66 ;  /* 0x0000004262007986 */ /* 0x0003e8000c101506 */
[----:B0-----:R-:W4:Y:S04]  /*27f80*/  LDL.LU.64 R94, [R1+0xb70] ;  /* 0x000b7000015e7983 */ /* 0x001f280000300a00 */
[----:B-1----:R-:W4:Y:S04]  /*27f90*/  LDL.LU.64 R96, [R1+0xb68] ;  /* 0x000b680001607983 */ /* 0x002f280000300a00 */
[----:B------:R-:W4:Y:S04]  /*27fa0*/  LDL.LU.64 R98, [R1+0xb60] ;  /* 0x000b600001627983 */ /* 0x000f280000300a00 */
[----:B------:R0:W-:Y:S04]  /*27fb0*/  STG.E.U16 [R100.64], R7 ;  /* 0x0000000764007986 */ /* 0x0001e8000c101506 */
[----:B------:R1:W-:Y:S04]  /*27fc0*/  STG.E.U16 [R102.64], R11 ;  /* 0x0000000b66007986 */ /* 0x0003e8000c101506 */
[----:B------:R1:W-:Y:S04]  /*27fd0*/  STG.E.U16 [R104.64], R15 ;  /* 0x0000000f68007986 */ /* 0x0003e8000c101506 */
[----:B0-----:R-:W4:Y:S04]  /*27fe0*/  LDL.LU.64 R100, [R1+0xb58] ;  /* 0x000b580001647983 */ /* 0x001f280000300a00 */
[----:B-1----:R-:W4:Y:S04]  /*27ff0*/  LDL.LU.64 R102, [R1+0xb50] ;  /* 0x000b500001667983 */ /* 0x002f280000300a00 */
[----:B------:R-:W4:Y:S04]  /*28000*/  LDL.LU.64 R104, [R1+0xb48] ;  /* 0x000b480001687983 */ /* 0x000f280000300a00 */
[----:B------:R0:W-:Y:S04]  /*28010*/  STG.E.U16 [R106.64], R19 ;  /* 0x000000136a007986 */ /* 0x0001e8000c101506 */
[----:B0-----:R-:W4:Y:S04]  /*28020*/  LDL.LU.64 R106, [R1+0xb40] ;  /* 0x000b4000016a7983 */ /* 0x001f280000300a00 */
[----:B--2---:R0:W-:Y:S04]  /*28030*/  STG.E.U16 [R108.64], R23 ;  /* 0x000000176c007986 */ /* 0x0041e8000c101506 */
[----:B---3--:R1:W-:Y:S04]  /*28040*/  STG.E.U16 [R110.64], R27 ;  /* 0x0000001b6e007986 */ /* 0x0083e8000c101506 */
[----:B0-----:R-:W2:Y:S04]  /*28050*/  LDL.LU.64 R108, [R1+0xb38] ;  /* 0x000b3800016c7983 */ /* 0x001ea80000300a00 */
[----:B------:R0:W-:Y:S04]  /*28060*/  STG.E.U16 [R112.64], R31 ;  /* 0x0000001f70007986 */ /* 0x0001e8000c101506 */
[----:B-1----:R-:W2:Y:S04]  /*28070*/  LDL.LU.64 R110, [R1+0xb30] ;  /* 0x000b3000016e7983 */ /* 0x002ea80000300a00 */
[----:B0-----:R-:W2:Y:S04]  /*28080*/  LDL.LU.64 R112, [R1+0xb28] ;  /* 0x000b280001707983 */ /* 0x001ea80000300a00 */
[----:B----4-:R0:W-:Y:S04]  /*28090*/  STG.E.U16 [R114.64], R35 ;  /* 0x0000002372007986 */ /* 0x0101e8000c101506 */
[----:B------:R1:W-:Y:S04]  /*280a0*/  STG.E.U16 [R116.64], R39 ;  /* 0x0000002774007986 */ /* 0x0003e8000c101506 */
[----:B------:R4:W-:Y:S04]  /*280b0*/  STG.E.U16 [R118.64], R43 ;  /* 0x0000002b76007986 */ /* 0x0009e8000c101506 */
[----:B0-----:R-:W2:Y:S04]  /*280c0*/  LDL.LU.64 R114, [R1+0xb20] ;  /* 0x000b200001727983 */ /* 0x001ea80000300a00 */
[----:B-1----:R-:W2:Y:S04]  /*280d0*/  LDL.LU.64 R116, [R1+0xb18] ;  /* 0x000b180001747983 */ /* 0x002ea80000300a00 */
[----:B----4-:R-:W4:Y:S04]  /*280e0*/  LDL.LU.64 R118, [R1+0xb10] ;  /* 0x000b100001767983 */ /* 0x010f280000300a00 */
[----:B------:R0:W-:Y:S04]  /*280f0*/  STG.E.U16 [R120.64], R47 ;  /* 0x0000002f78007986 */ /* 0x0001e8000c101506 */
[----:B0-----:R-:W2:Y:S04]  /*28100*/  LDL.LU.64 R120, [R1+0xb08] ;  /* 0x000b080001787983 */ /* 0x001ea80000300a00 */
[----:B------:R0:W-:Y:S04]  /*28110*/  STG.E.U16 [R122.64], R51 ;  /* 0x000000337a007986 */ /* 0x0001e8000c101506 */
[----:B------:R1:W-:Y:S04]  /*28120*/  STG.E.U16 [R124.64], R55 ;  /* 0x000000377c007986 */ /* 0x0003e8000c101506 */
[----:B0-----:R-:W2:Y:S04]  /*28130*/  LDL.LU.64 R122, [R1+0xb00] ;  /* 0x000b0000017a7983 */ /* 0x001ea80000300a00 */
[----:B-1----:R-:W2:Y:S01]  /*28140*/  LDL.LU.64 R124, [R1+0xaf8] ;  /* 0x000af800017c7983 */ /* 0x002ea20000300a00 */
[----:B------:R-:W-:-:S03]  /*28150*/  PRMT R22, R66, 0x7632, R22 ;  /* 0x0000763242167816 */ /* 0x000fc60000000016 */
[----:B------:R-:W2:Y:S01]  /*28160*/  LDL.LU R66, [R1+0x360] ;  /* 0x0003600001427983 */ /* 0x000ea20000300800 */
[----:B------:R-:W-:-:S03]  /*28170*/  PRMT R30, R74, 0x7632, R30 ;  /* 0x000076324a1e7816 */ /* 0x000fc6000000001e */
[----:B------:R-:W2:Y:S01]  /*28180*/  LDL.LU R86, [R1+0x3c8] ;  /* 0x0003c80001567983 */ /* 0x000ea20000300800 */
[----:B------:R-:W-:-:S03]  /*28190*/  PRMT R26, R70, 0x7632, R26 ;  /* 0x00007632461a7816 */ /* 0x000fc6000000001a */
[----:B------:R-:W2:Y:S01]  /*281a0*/  LDL.LU R82, [R1+0x3c4] ;  /* 0x0003c40001527983 */ /* 0x000ea20000300800 */
[----:B------:R-:W-:-:S03]  /*281b0*/  PRMT R3, R35, 0x7632, R3 ;  /* 0x0000763223037816 */ /* 0x000fc60000000003 */
[----:B------:R-:W2:Y:S01]  /*281c0*/  LDL.LU R78, [R1+0x3c0] ;  /* 0x0003c000014e7983 */ /* 0x000ea20000300800 */
[----:B------:R-:W-:-:S03]  /*281d0*/  PRMT R35, R63, 0x7632, R35 ;  /* 0x000076323f237816 */ /* 0x000fc60000000023 */
[----:B------:R-:W2:Y:S04]  /*281e0*/  LDL.LU R74, [R1+0x3bc] ;  /* 0x0003bc00014a7983 */ /* 0x000ea80000300800 */
[----:B------:R-:W2:Y:S01]  /*281f0*/  LDL.LU R70, [R1+0x3b8] ;  /* 0x0003b80001467983 */ /* 0x000ea20000300800 */
        /* <DEDUP_REMOVED lines=18> */
[----:B--2---:R0:W-:Y:S04]  /*28320*/  STG.E.U16 [R124.64], R59 ;  /* 0x0000003b7c007986 */ /* 0x0041e8000c101506 */
[----:B------:R1:W-:Y:S04]  /*28330*/  STG.E.U16 [R122.64], R63 ;  /* 0x0000003f7a007986 */ /* 0x0003e8000c101506 */
[----:B------:R2:W-:Y:S04]  /*28340*/  STG.E.U16 [R120.64], R67 ;  /* 0x0000004378007986 */ /* 0x0005e8000c101506 */
[----:B0-----:R-:W3:Y:S04]  /*28350*/  LDL.LU R124, [R1+0x540] ;  /* 0x00054000017c7983 */ /* 0x001ee80000300800 */
[----:B------:R-:W3:Y:S04]  /*28360*/  LDL.LU R125, [R1+0x5a0] ;  /* 0x0005a000017d7983 */ /* 0x000ee80000300800 */
[----:B-1----:R-:W3:Y:S04]  /*28370*/  LDL.LU R63, [R1+0x38c] ;  /* 0x00038c00013f7983 */ /* 0x002ee80000300800 */
[----:B------:R-:W3:Y:S04]  /*28380*/  LDL.LU R122, [R1+0x490] ;  /* 0x00049000017a7983 */ /* 0x000ee80000300800 */
[----:B------:R-:W3:Y:S04]  /*28390*/  LDL.LU R123, [R1+0x498] ;  /* 0x00049800017b7983 */ /* 0x000ee80000300800 */
[----:B--2---:R-:W2:Y:S04]  /*283a0*/  LDL.LU R67, [R1+0x3d0] ;  /* 0x0003d00001437983 */ /* 0x004ea80000300800 */
[----:B------:R-:W2:Y:S04]  /*283b0*/  LDL.LU R120, [R1+0x388] ;  /* 0x0003880001787983 */ /* 0x000ea80000300800 */
[----:B------:R-:W2:Y:S04]  /*283c0*/  LDL.LU R121, [R1+0x3cc] ;  /* 0x0003cc0001797983 */ /* 0x000ea80000300800 */
[----:B----4-:R0:W-:Y:S04]  /*283d0*/  STG.E.U16 [R118.64], R71 ;  /* 0x0000004776007986 */ /* 0x0101e8000c101506 */
[----:B------:R1:W-:Y:S04]  /*283e0*/  STG.E.U16 [R116.64], R75 ;  /* 0x0000004b74007986 */ /* 0x0003e8000c101506 */
[----:B0-----:R-:W4:Y:S04]  /*283f0*/  LDL.LU R71, [R1+0x380] ;  /* 0x0003800001477983 */ /* 0x001f280000300800 */
[----:B------:R-:W4:Y:S04]  /*28400*/  LDL.LU R118, [R1+0x3d4] ;  /* 0x0003d40001767983 */ /* 0x000f280000300800 */
[----:B------:R-:W4:Y:S04]  /*28410*/  LDL.LU R119, [R1+0x384] ;  /* 0x0003840001777983 */ /* 0x000f280000300800 */
[----:B-1----:R-:W4:Y:S04]  /*28420*/  LDL.LU R75, [R1+0x3e0] ;  /* 0x0003e000014b7983 */ /* 0x002f280000300800 */
[----:B------:R-:W4:Y:S04]  /*28430*/  LDL.LU R116, [R1+0x37c] ;  /* 0x00037c0001747983 */ /* 0x000f280000300800 */
[----:B------:R-:W4:Y:S04]  /*28440*/  LDL.LU R117, [R1+0x3d8] ;  /* 0x0003d80001757983 */ /* 0x000f280000300800 */
[----:B------:R0:W-:Y:S01]  /*28450*/  STG.E.U16 [R114.64], R79 ;  /* 0x0000004f72007986 */ /* 0x0001e2000c101506 */
[----:B------:R-:W-:-:S03]  /*28460*/  PRMT R59, R87, 0x7632, R59 ;  /* 0x00007632573b7816 */ /* 0x000fc6000000003b */
[----:B------:R1:W-:Y:S04]  /*28470*/  STG.E.U16 [R112.64], R83 ;  /* 0x0000005370007986 */ /* 0x0003e8000c101506 */
[----:B0-----:R-:W4:Y:S04]  /*28480*/  LDL.LU R79, [R1+0x374] ;  /* 0x00037400014f7983 */ /* 0x001f280000300800 */
[----:B------:R-:W4:Y:S04]  /*28490*/  LDL.LU R114, [R1+0x3e4] ;  /* 0x0003e40001727983 */ /* 0x000f280000300800 */
[----:B------:R-:W4:Y:S04]  /*284a0*/  LDL.LU R115, [R1+0x378] ;  /* 0x0003780001737983 */ /* 0x000f280000300800 */
[----:B-1----:R-:W4:Y:S04]  /*284b0*/  LDL.LU R83, [R1+0x3ec] ;  /* 0x0003ec0001537983 */ /* 0x002f280000300800 */
[----:B------:R-:W4:Y:S04]  /*284c0*/  LDL.LU R112, [R1+0x370] ;  /* 0x0003700001707983 */ /* 0x000f280000300800 */
[----:B------:R-:W4:Y:S04]  /*284d0*/  LDL.LU R113, [R1+0x3e8] ;  /* 0x0003e80001717983 */ /* 0x000f280000300800 */
[----:B------:R0:W-:Y:S04]  /*284e0*/  STG.E.U16 [R110.64], R87 ;  /* 0x000000576e007986 */ /* 0x0001e8000c101506 */
[----:B------:R1:W-:Y:S04]  /*284f0*/  STG.E.U16 [R108.64], R62 ;  /* 0x0000003e6c007986 */ /* 0x0003e8000c101506 */
[----:B0-----:R-:W4:Y:S04]  /*28500*/  LDL.LU R87, [R1+0x168] ;  /* 0x0001680001577983 */ /* 0x001f280000300800 */
[----:B------:R-:W4:Y:S04]  /*28510*/  LDL.LU R110, [R1+0x3f0] ;  /* 0x0003f000016e7983 */ /* 0x000f280000300800 */
[----:B------:R-:W4:Y:S04]  /*28520*/  LDL.LU R111, [R1+0x36c] ;  /* 0x00036c00016f7983 */ /* 0x000f280000300800 */
[----:B-1----:R-:W4:Y:S04]  /*28530*/  LDL.LU R62, [R1+0x3f8] ;  /* 0x0003f800013e7983 */ /* 0x002f280000300800 */
[----:B------:R-:W4:Y:S04]  /*28540*/  LDL.LU R108, [R1+0x138] ;  /* 0x00013800016c7983 */ /* 0x000f280000300800 */
[----:B------:R-:W4:Y:S04]  /*28550*/  LDL.LU R109, [R1+0x3f4] ;  /* 0x0003f400016d7983 */ /* 0x000f280000300800 */
[----:B------:R-:W-:Y:S04]  /*28560*/  STG.E.U16 [R106.64], R58 ;  /* 0x0000003a6a007986 */ /* 0x000fe8000c101506 */
        /* <DEDUP_REMOVED lines=27> */
[----:B------:R0:W-:Y:S04]  /*28720*/  STG.E.U16 [R8.64], R51 ;  /* 0x0000003308007986 */ /* 0x0001e8000c101506 */
[----:B------:R-:W-:Y:S01]  /*28730*/  STG.E.U16 [R92.64], R55 ;  /* 0x000000375c007986 */ /* 0x000fe2000c101506 */
[----:B0-----:R-:W-:-:S03]  /*28740*/  FSEL R9, R66, -INF , P0 ;  /* 0xff80000042097808 */ /* 0x001fc60000000000 */
[----:B------:R-:W0:Y:S04]  /*28750*/  S2R R66, SR_TID.X ;  /* 0x0000000000427919 */ /* 0x000e280000002100 */
[----:B------:R1:W-:Y:S01]  /*28760*/  STG.E.U16 [R4.64], R59 ;  /* 0x0000003b04007986 */ /* 0x0003e2000c101506 */
[----:B------:R-:W-:Y:S01]  /*28770*/  FFMA R19, R9, 0.69314718246459960938, R70 ;  /* 0x3f31721809137823 */ /* 0x000fe20000000046 */
[----:B0-----:R-:W-:Y:S02]  /*28780*/  LOP3.LUT R66, R66, 0x1c, RZ, 0xc0, !PT ;  /* 0x0000001c42427812 */ /* 0x001fe400078ec0ff */
[----:B---3--:R-:W-:Y:S02]  /*28790*/  FSEL R2, R124, -INF , P4 ;  /* 0xff8000007c027808 */ /* 0x008fe40002000000 */
[----:B------:R-:W-:-:S03]  /*287a0*/  FSEL R0, R125, -INF , P5 ;  /* 0xff8000007d007808 */ /* 0x000fc60002800000 */
[----:B------:R-:W-:Y:S01]  /*287b0*/  FFMA R17, R2, 0.69314718246459960938, R78 ;  /* 0x3f31721802117823 */ /* 0x000fe2000000004e */
[----:B------:R-:W-:Y:S02]  /*287c0*/  FSEL R8, R122, -INF , P6 ;  /* 0xff8000007a087808 */ /* 0x000fe40003000000 */
[----:B------:R-:W-:-:S03]  /*287d0*/  FSEL R3, R123, -INF , P3 ;  /* 0xff8000007b037808 */ /* 0x000fc60001800000 */
[----:B------:R-:W-:Y:S02]  /*287e0*/  FFMA R15, R8, 0.69314718246459960938, R86 ;  /* 0x3f317218080f7823 */ /* 0x000fe40000000056 */
[----:B------:R-:W-:Y:S02]  /*287f0*/  FFMA R18, R0, 0.69314718246459960938, R74 ;  /* 0x3f31721800127823 */ /* 0x000fe4000000004a */
[----:B------:R-:W-:Y:S02]  /*28800*/  FFMA R16, R3, 0.69314718246459960938, R82 ;  /* 0x3f31721803107823 */ /* 0x000fe40000000052 */
[----:B--2---:R-:W-:Y:S02]  /*28810*/  FFMA R13, R120, 0.69314718246459960938, R67 ;  /* 0x3f317218780d7823 */ /* 0x004fe40000000043 */
[----:B------:R-:W-:Y:S02]  /*28820*/  FFMA R14, R63, 0.69314718246459960938, R121 ;  /* 0x3f3172183f0e7823 */ /* 0x000fe40000000079 */
[----:B----4-:R-:W-:-:S02]  /*28830*/  FFMA R12, R119, 0.69314718246459960938, R118 ;  /* 0x3f317218770c7823 */ /* 0x010fc40000000076 */
[----:B------:R-:W-:Y:S02]  /*28840*/  FFMA R26, R116, 0.69314718246459960938, R75 ;  /* 0x3f317218741a7823 */ /* 0x000fe4000000004b */
[----:B------:R-:W-:Y:S02]  /*28850*/  FFMA R27, R71, 0.69314718246459960938, R117 ;  /* 0x3f317218471b7823 */ /* 0x000fe40000000075 */
[----:B------:R-:W-:Y:S02]  /*28860*/  FFMA R25, R115, 0.69314718246459960938, R114 ;  /* 0x3f31721873197823 */ /* 0x000fe40000000072 */
[----:B------:R-:W-:Y:S02]  /*28870*/  FFMA R7, R112, 0.69314718246459960938, R83 ;  /* 0x3f31721870077823 */ /* 0x000fe40000000053 */
[----:B------:R-:W-:Y:S02]  /*28880*/  FFMA R24, R79, 0.69314718246459960938, R113 ;  /* 0x3f3172184f187823 */ /* 0x000fe40000000071 */
[----:B------:R-:W-:-:S02]  /*28890*/  FFMA R6, R111, 0.69314718246459960938, R110 ;  /* 0x3f3172186f067823 */ /* 0x000fc4000000006e */
[----:B-1----:R-:W-:Y:S02]  /*288a0*/  FFMA R4, R108, 0.69314718246459960938, R62 ;  /* 0x3f3172186c047823 */ /* 0x002fe4000000003e */
[----:B------:R-:W-:Y:S01]  /*288b0*/  FFMA R5, R87, 0.69314718246459960938, R109 ;  /* 0x3f31721857057823 */ /* 0x000fe2000000006d */
[----:B------:R-:W-:Y:S06]  /*288c0*/  BAR.SYNC.DEFER_BLOCKING 0x0 ;  /* 0x0000000000007b1d */ /* 0x000fec0000010000 */
[----:B------:R0:W-:Y:S04]  /*288d0*/  STS.128 [R66.X4], R4 ;  /* 0x0000000442007388 */ /* 0x0001e80000004c00 */
[----:B------:R0:W-:Y:S04]  /*288e0*/  STS.128 [R66.X4+0x80], R24 ;  /* 0x0000801842007388 */ /* 0x0001e80000004c00 */
[----:B------:R0:W-:Y:S04]  /*288f0*/  STS.128 [R66.X4+0x100], R12 ;  /* 0x0001000c42007388 */ /* 0x0001e80000004c00 */
[----:B------:R0:W-:Y:S04]  /*28900*/  STS.128 [R66.X4+0x180], R16 ;  /* 0x0001801042007388 */ /* 0x0001e80000004c00 */
[----:B------:R-:W-:Y:S06]  /*28910*/  BAR.SYNC.DEFER_BLOCKING 0x0 ;  /* 0x0000000000007b1d */ /* 0x000fec0000010000 */
[----:B------:R-:W-:Y:S05]  /*28920*/  @P1 EXIT ;  /* 0x000000000000194d */ /* 0x000fea0003800000 */
[----:B0-----:R-:W0:Y:S04]  /*28930*/  S2R R78, SR_TID.X ;  /* 0x00000000004e7919 */ /* 0x001e280000002100 */
[----:B------:R-:W1:Y:S01]  /*28940*/  S2R R66, SR_TID.X ;  /* 0x0000000000427919 */ /* 0x000e620000002100 */
[----:B0-----:R-:W-:-:S04]  /*28950*/  SHF.L.U32 R74, R78, 0x4, RZ ;  /* 0x000000044e4a7819 */ /* 0x001fc800000006ff */
[----:B------:R-:W-:Y:S02]  /*28960*/  LOP3.LUT R74, R74, 0x70, RZ, 0xc0, !PT ;  /* 0x000000704a4a7812 */ /* 0x000fe400078ec0ff */
[C---:B-1----:R-:W-:Y:S02]  /*28970*/  LOP3.LUT R10, R66.reuse, 0x60, RZ, 0xc0, !PT ;  /* 0x00000060420a7812 */ /* 0x042fe400078ec0ff */
[----:B------:R-:W-:Y:S02]  /*28980*/  LOP3.LUT R70, R66, 0x18, RZ, 0xc0, !PT ;  /* 0x0000001842467812 */ /* 0x000fe400078ec0ff */
[----:B------:R-:W-:Y:S01]  /*28990*/  LEA R74, R10, R74, 0x2 ;  /* 0x0000004a0a4a7211 */ /* 0x000fe200078e10ff */
[----:B------:R-:W0:Y:S03]  /*289a0*/  S2R R66, SR_CTAID.X ;  /* 0x0000000000427919 */ /* 0x000e260000002500 */
[----:B------:R-:W-:-:S02]  /*289b0*/  LEA.HI R74, R70, R74, RZ, 0x1f ;  /* 0x0000004a464a7211 */ /* 0x000fc400078ff8ff */
[----:B------:R-:W1:Y:S04]  /*289c0*/  S2R R70, SR_CTAID.Y ;  /* 0x0000000000467919 */ /* 0x000e680000002600 */
[----:B------:R-:W2:Y:S01]  /*289d0*/  LDS R7, [R74] ;  /* 0x000000004a077984 */ /* 0x000ea20000000800 */
[----:B0-----:R-:W-:Y:S02]  /*289e0*/  IMAD.SHL.U32 R66, R66, 0x80, RZ ;  /* 0x0000008042427824 */ /* 0x001fe400078e00ff */
[----:B-1----:R-:W-:-:S03]  /*289f0*/  IMAD R0, R70, c[0x0][0x1cc], RZ ;  /* 0x0000730046007a24 */ /* 0x002fc600078e02ff */
[----:B------:R-:W-:Y:S01]  /*28a00*/  LOP3.LUT R66, R66, 0x7f, R78, 0xf8, !PT ;  /* 0x0000007f42427812 */ /* 0x000fe200078ef84e */
[----:B------:R-:W-:-:S03]  /*28a10*/  IMAD.SHL.U32 R2, R0, 0x4, RZ ;  /* 0x0000000400027824 */ /* 0x000fc600078e00ff */
[----:B------:R-:W-:Y:S01]  /*28a20*/  SHF.L.U32 R3, R66, 0x2, RZ ;  /* 0x0000000242037819 */ /* 0x000fe200000006ff */
[----:B------:R-:W-:-:S03]  /*28a30*/  IMAD.HI R0, R0, 0x4, RZ ;  /* 0x0000000400007827 */ /* 0x000fc600078e02ff */
[----:B------:R-:W-:Y:S01]  /*28a40*/  IADD3 R2, P0, P1, R3, c[0x0][0x180], R2 ;  /* 0x0000600003027a10 */ /* 0x000fe2000791e002 */
[----:B------:R-:W-:-:S05]  /*28a50*/  IMAD.HI R5, R66, 0x4, RZ ;  /* 0x0000000442057827 */ /* 0x000fca00078e02ff */
[----:B------:R-:W-:-:S05]  /*28a60*/  IADD3.X R3, R5, c[0x0][0x184], R0, P0, P1 ;  /* 0x0000610005037a10 */ /* 0x000fca00007e2400 */
[----:B--2---:R-:W-:Y:S01]  /*28a70*/  STG.E [R2.64], R7 ;  /* 0x0000000702007986 */ /* 0x004fe2000c101906 */
[----:B------:R-:W-:Y:S05]  /*28a80*/  EXIT ;  /* 0x000000000000794d */ /* 0x000fea0003800000 */
.L_x_2:
[----:B------:R-:W-:-:S00]  /*28a90*/  BRA `(.L_x_2) ;  /* 0xfffffff000007947 */ /* 0x000fc0000383ffff */
[----:B------:R-:W-:-:S00]  /*28aa0*/  NOP ;  /* 0x0000000000007918 */ /* 0x000fc00000000000 */
        /* <DEDUP_REMOVED lines=13> */
.L_x_3:


//--------------------- .nv.global.init           --------------------------
	.section	.nv.global.init,"aw",@progbits
.nv.global.init:
	.type		_$_str,@object
	.size		_$_str,(.L_0 - _$_str)
_$_str:
        /*0000*/ 	.byte	0x5f, 0x5f, 0x43, 0x55, 0x44, 0x41, 0x5f, 0x46, 0x54, 0x5a, 0x00
.L_0:


//--------------------- .nv.shared.attn_fwd       --------------------------
	.section	.nv.shared.attn_fwd,"aw",@nobits
	.sectionflags	@""
	.align	16
